//
// Generated by NVIDIA NVVM Compiler
//
// Compiler Build ID: CL-36424714
// Cuda compilation tools, release 13.0, V13.0.88
// Based on NVVM 20.0.0
//

.version 9.0
.target sm_100
.address_size 64

	// .globl	tropical_maxplus_f32_nn
// _ZZ23tropical_maxplus_f32_nnE2As has been demoted
// _ZZ23tropical_maxplus_f32_nnE2Bs has been demoted
// _ZZ23tropical_minplus_f32_nnE2As has been demoted
// _ZZ23tropical_minplus_f32_nnE2Bs has been demoted
// _ZZ22tropical_maxmul_f32_nnE2As has been demoted
// _ZZ22tropical_maxmul_f32_nnE2Bs has been demoted
// _ZZ23tropical_maxplus_f64_nnE2As has been demoted
// _ZZ23tropical_maxplus_f64_nnE2Bs has been demoted
// _ZZ23tropical_minplus_f64_nnE2As has been demoted
// _ZZ23tropical_minplus_f64_nnE2Bs has been demoted
// _ZZ22tropical_maxmul_f64_nnE2As has been demoted
// _ZZ22tropical_maxmul_f64_nnE2Bs has been demoted
// _ZZ35tropical_maxplus_f32_nn_with_argmaxE2As has been demoted
// _ZZ35tropical_maxplus_f32_nn_with_argmaxE2Bs has been demoted
// _ZZ35tropical_minplus_f32_nn_with_argmaxE2As has been demoted
// _ZZ35tropical_minplus_f32_nn_with_argmaxE2Bs has been demoted
// _ZZ34tropical_maxmul_f32_nn_with_argmaxE2As has been demoted
// _ZZ34tropical_maxmul_f32_nn_with_argmaxE2Bs has been demoted
// _ZZ35tropical_maxplus_f64_nn_with_argmaxE2As has been demoted
// _ZZ35tropical_maxplus_f64_nn_with_argmaxE2Bs has been demoted
// _ZZ35tropical_minplus_f64_nn_with_argmaxE2As has been demoted
// _ZZ35tropical_minplus_f64_nn_with_argmaxE2Bs has been demoted
// _ZZ34tropical_maxmul_f64_nn_with_argmaxE2As has been demoted
// _ZZ34tropical_maxmul_f64_nn_with_argmaxE2Bs has been demoted

.visible .entry tropical_maxplus_f32_nn(
	.param .u64 .ptr .align 1 tropical_maxplus_f32_nn_param_0,
	.param .u64 .ptr .align 1 tropical_maxplus_f32_nn_param_1,
	.param .u64 .ptr .align 1 tropical_maxplus_f32_nn_param_2,
	.param .u32 tropical_maxplus_f32_nn_param_3,
	.param .u32 tropical_maxplus_f32_nn_param_4,
	.param .u32 tropical_maxplus_f32_nn_param_5
)
{
	.reg .pred 	%p<99>;
	.reg .b32 	%r<127>;
	.reg .b32 	%f<1411>;
	.reg .b64 	%rd<64>;
	// demoted variable
	.shared .align 4 .b8 _ZZ23tropical_maxplus_f32_nnE2As[8192];
	// demoted variable
	.shared .align 4 .b8 _ZZ23tropical_maxplus_f32_nnE2Bs[8192];
	ld.param.u64 	%rd9, [tropical_maxplus_f32_nn_param_0];
	ld.param.u64 	%rd10, [tropical_maxplus_f32_nn_param_1];
	ld.param.u64 	%rd11, [tropical_maxplus_f32_nn_param_2];
	ld.param.u32 	%r46, [tropical_maxplus_f32_nn_param_3];
	ld.param.u32 	%r47, [tropical_maxplus_f32_nn_param_4];
	ld.param.u32 	%r48, [tropical_maxplus_f32_nn_param_5];
	cvta.to.global.u64 	%rd1, %rd9;
	cvta.to.global.u64 	%rd2, %rd10;
	cvta.to.global.u64 	%rd3, %rd11;
	add.s32 	%r49, %r46, 63;
	shr.s32 	%r50, %r49, 31;
	shr.u32 	%r51, %r50, 26;
	add.s32 	%r52, %r49, %r51;
	shr.s32 	%r53, %r52, 6;
	mov.u32 	%r54, %ctaid.x;
	div.u32 	%r2, %r54, %r53;
	mul.lo.s32 	%r55, %r2, %r53;
	sub.s32 	%r1, %r54, %r55;
	mov.u32 	%r3, %tid.y;
	shl.b32 	%r56, %r3, 4;
	mov.u32 	%r4, %tid.x;
	add.s32 	%r5, %r56, %r4;
	shr.u32 	%r6, %r5, 6;
	and.b32  	%r7, %r5, 31;
	setp.lt.s32 	%p1, %r48, 1;
	mov.f32 	%f1363, 0fFF800000;
	mov.f32 	%f1364, %f1363;
	mov.f32 	%f1365, %f1363;
	mov.f32 	%f1366, %f1363;
	mov.f32 	%f1367, %f1363;
	mov.f32 	%f1368, %f1363;
	mov.f32 	%f1369, %f1363;
	mov.f32 	%f1370, %f1363;
	mov.f32 	%f1371, %f1363;
	mov.f32 	%f1372, %f1363;
	mov.f32 	%f1373, %f1363;
	mov.f32 	%f1374, %f1363;
	mov.f32 	%f1375, %f1363;
	mov.f32 	%f1376, %f1363;
	mov.f32 	%f1377, %f1363;
	mov.f32 	%f1378, %f1363;
	@%p1 bra 	$L__BB0_35;
	shr.u32 	%r59, %r5, 5;
	and.b32  	%r60, %r5, 63;
	shl.b32 	%r61, %r1, 6;
	or.b32  	%r8, %r61, %r60;
	shl.b32 	%r62, %r2, 6;
	add.s32 	%r9, %r62, %r59;
	shl.b32 	%r63, %r5, 2;
	mov.u32 	%r64, _ZZ23tropical_maxplus_f32_nnE2As;
	add.s32 	%r10, %r64, %r63;
	mul.lo.s32 	%r11, %r9, %r48;
	and.b32  	%r65, %r5, 32736;
	or.b32  	%r66, %r65, %r7;
	shl.b32 	%r67, %r66, 2;
	mov.u32 	%r68, _ZZ23tropical_maxplus_f32_nnE2Bs;
	add.s32 	%r12, %r68, %r67;
	shl.b32 	%r69, %r48, 3;
	add.s32 	%r13, %r11, %r69;
	add.s32 	%r14, %r9, 16;
	shl.b32 	%r70, %r48, 4;
	add.s32 	%r15, %r70, %r11;
	add.s32 	%r16, %r9, 24;
	add.s32 	%r17, %r15, %r69;
	add.s32 	%r18, %r9, 32;
	shl.b32 	%r71, %r48, 5;
	add.s32 	%r19, %r71, %r11;
	add.s32 	%r20, %r9, 40;
	add.s32 	%r21, %r19, %r69;
	add.s32 	%r22, %r70, %r19;
	add.s32 	%r23, %r9, 56;
	add.s32 	%r24, %r22, %r69;
	shl.b32 	%r72, %r4, 4;
	add.s32 	%r25, %r64, %r72;
	shl.b32 	%r73, %r3, 9;
	add.s32 	%r26, %r68, %r73;
	add.s32 	%r125, %r6, 16;
	mov.b32 	%r126, 0;
	mov.f32 	%f1363, 0fFF800000;
	mov.b32 	%r123, 16;
	add.s32 	%r99, %r9, 8;
	add.s32 	%r106, %r9, 48;
	mov.u32 	%r124, %r7;
$L__BB0_2:
	setp.lt.s32 	%p2, %r8, %r46;
	add.s32 	%r32, %r6, %r126;
	add.s32 	%r74, %r125, -16;
	setp.lt.s32 	%p3, %r74, %r48;
	and.pred  	%p4, %p2, %p3;
	mov.f32 	%f1395, 0fFF800000;
	@%p4 bra 	$L__BB0_3;
	bra.uni 	$L__BB0_4;
$L__BB0_3:
	mad.lo.s32 	%r75, %r32, %r46, %r8;
	mul.wide.s32 	%rd12, %r75, 4;
	add.s64 	%rd13, %rd1, %rd12;
	ld.global.nc.f32 	%f1395, [%rd13];
$L__BB0_4:
	setp.ge.s32 	%p5, %r8, %r46;
	st.shared.f32 	[%r10], %f1395;
	add.s32 	%r76, %r125, -12;
	setp.ge.s32 	%p6, %r76, %r48;
	mov.f32 	%f1396, 0fFF800000;
	or.pred  	%p7, %p5, %p6;
	@%p7 bra 	$L__BB0_6;
	add.s32 	%r77, %r32, 4;
	mad.lo.s32 	%r78, %r77, %r46, %r8;
	mul.wide.s32 	%rd14, %r78, 4;
	add.s64 	%rd15, %rd1, %rd14;
	ld.global.nc.f32 	%f1396, [%rd15];
$L__BB0_6:
	st.shared.f32 	[%r10+1024], %f1396;
	add.s32 	%r79, %r125, -8;
	setp.ge.s32 	%p9, %r79, %r48;
	mov.f32 	%f1397, 0fFF800000;
	or.pred  	%p10, %p5, %p9;
	@%p10 bra 	$L__BB0_8;
	add.s32 	%r80, %r32, 8;
	mad.lo.s32 	%r81, %r80, %r46, %r8;
	mul.wide.s32 	%rd16, %r81, 4;
	add.s64 	%rd17, %rd1, %rd16;
	ld.global.nc.f32 	%f1397, [%rd17];
$L__BB0_8:
	st.shared.f32 	[%r10+2048], %f1397;
	add.s32 	%r82, %r125, -4;
	setp.ge.s32 	%p12, %r82, %r48;
	mov.f32 	%f1398, 0fFF800000;
	or.pred  	%p13, %p5, %p12;
	@%p13 bra 	$L__BB0_10;
	add.s32 	%r83, %r32, 12;
	mad.lo.s32 	%r84, %r83, %r46, %r8;
	mul.wide.s32 	%rd18, %r84, 4;
	add.s64 	%rd19, %rd1, %rd18;
	ld.global.nc.f32 	%f1398, [%rd19];
$L__BB0_10:
	st.shared.f32 	[%r10+3072], %f1398;
	setp.ge.s32 	%p15, %r125, %r48;
	mov.f32 	%f1399, 0fFF800000;
	or.pred  	%p16, %p5, %p15;
	@%p16 bra 	$L__BB0_12;
	add.s32 	%r85, %r32, 16;
	mad.lo.s32 	%r86, %r85, %r46, %r8;
	mul.wide.s32 	%rd20, %r86, 4;
	add.s64 	%rd21, %rd1, %rd20;
	ld.global.nc.f32 	%f1399, [%rd21];
$L__BB0_12:
	st.shared.f32 	[%r10+4096], %f1399;
	add.s32 	%r87, %r125, 4;
	setp.ge.s32 	%p18, %r87, %r48;
	mov.f32 	%f1400, 0fFF800000;
	or.pred  	%p19, %p5, %p18;
	@%p19 bra 	$L__BB0_14;
	add.s32 	%r88, %r32, 20;
	mad.lo.s32 	%r89, %r88, %r46, %r8;
	mul.wide.s32 	%rd22, %r89, 4;
	add.s64 	%rd23, %rd1, %rd22;
	ld.global.nc.f32 	%f1400, [%rd23];
$L__BB0_14:
	st.shared.f32 	[%r10+5120], %f1400;
	add.s32 	%r90, %r125, 8;
	setp.ge.s32 	%p21, %r90, %r48;
	mov.f32 	%f1401, 0fFF800000;
	or.pred  	%p22, %p5, %p21;
	@%p22 bra 	$L__BB0_16;
	add.s32 	%r91, %r32, 24;
	mad.lo.s32 	%r92, %r91, %r46, %r8;
	mul.wide.s32 	%rd24, %r92, 4;
	add.s64 	%rd25, %rd1, %rd24;
	ld.global.nc.f32 	%f1401, [%rd25];
$L__BB0_16:
	st.shared.f32 	[%r10+6144], %f1401;
	add.s32 	%r93, %r125, 12;
	setp.ge.s32 	%p24, %r93, %r48;
	mov.f32 	%f1402, 0fFF800000;
	or.pred  	%p25, %p5, %p24;
	@%p25 bra 	$L__BB0_18;
	add.s32 	%r94, %r32, 28;
	mad.lo.s32 	%r95, %r94, %r46, %r8;
	mul.wide.s32 	%rd26, %r95, 4;
	add.s64 	%rd27, %rd1, %rd26;
	ld.global.nc.f32 	%f1402, [%rd27];
$L__BB0_18:
	setp.ge.s32 	%p26, %r9, %r47;
	st.shared.f32 	[%r10+7168], %f1402;
	add.s32 	%r35, %r126, %r7;
	setp.ge.s32 	%p27, %r124, %r48;
	mov.f32 	%f1403, 0fFF800000;
	or.pred  	%p28, %p27, %p26;
	@%p28 bra 	$L__BB0_20;
	add.s32 	%r97, %r11, %r35;
	mul.wide.u32 	%rd28, %r97, 4;
	add.s64 	%rd29, %rd2, %rd28;
	ld.global.nc.f32 	%f1403, [%rd29];
$L__BB0_20:
	setp.ge.s32 	%p30, %r99, %r47;
	st.shared.f32 	[%r12], %f1403;
	mov.f32 	%f1404, 0fFF800000;
	or.pred  	%p31, %p27, %p30;
	@%p31 bra 	$L__BB0_22;
	add.s32 	%r100, %r13, %r35;
	mul.wide.s32 	%rd30, %r100, 4;
	add.s64 	%rd31, %rd2, %rd30;
	ld.global.nc.f32 	%f1404, [%rd31];
$L__BB0_22:
	setp.ge.s32 	%p33, %r14, %r47;
	st.shared.f32 	[%r12+1024], %f1404;
	mov.f32 	%f1405, 0fFF800000;
	or.pred  	%p34, %p27, %p33;
	@%p34 bra 	$L__BB0_24;
	add.s32 	%r101, %r15, %r35;
	mul.wide.s32 	%rd32, %r101, 4;
	add.s64 	%rd33, %rd2, %rd32;
	ld.global.nc.f32 	%f1405, [%rd33];
$L__BB0_24:
	setp.ge.s32 	%p36, %r16, %r47;
	st.shared.f32 	[%r12+2048], %f1405;
	mov.f32 	%f1406, 0fFF800000;
	or.pred  	%p37, %p27, %p36;
	@%p37 bra 	$L__BB0_26;
	add.s32 	%r102, %r17, %r35;
	mul.wide.s32 	%rd34, %r102, 4;
	add.s64 	%rd35, %rd2, %rd34;
	ld.global.nc.f32 	%f1406, [%rd35];
$L__BB0_26:
	setp.ge.s32 	%p39, %r18, %r47;
	st.shared.f32 	[%r12+3072], %f1406;
	mov.f32 	%f1407, 0fFF800000;
	or.pred  	%p40, %p27, %p39;
	@%p40 bra 	$L__BB0_28;
	add.s32 	%r103, %r19, %r35;
	mul.wide.s32 	%rd36, %r103, 4;
	add.s64 	%rd37, %rd2, %rd36;
	ld.global.nc.f32 	%f1407, [%rd37];
$L__BB0_28:
	setp.ge.s32 	%p42, %r20, %r47;
	st.shared.f32 	[%r12+4096], %f1407;
	mov.f32 	%f1408, 0fFF800000;
	or.pred  	%p43, %p27, %p42;
	@%p43 bra 	$L__BB0_30;
	add.s32 	%r104, %r21, %r35;
	mul.wide.s32 	%rd38, %r104, 4;
	add.s64 	%rd39, %rd2, %rd38;
	ld.global.nc.f32 	%f1408, [%rd39];
$L__BB0_30:
	setp.ge.s32 	%p45, %r106, %r47;
	st.shared.f32 	[%r12+5120], %f1408;
	mov.f32 	%f1409, 0fFF800000;
	or.pred  	%p46, %p27, %p45;
	@%p46 bra 	$L__BB0_32;
	add.s32 	%r107, %r22, %r35;
	mul.wide.s32 	%rd40, %r107, 4;
	add.s64 	%rd41, %rd2, %rd40;
	ld.global.nc.f32 	%f1409, [%rd41];
$L__BB0_32:
	setp.ge.s32 	%p48, %r23, %r47;
	st.shared.f32 	[%r12+6144], %f1409;
	mov.f32 	%f1410, 0fFF800000;
	or.pred  	%p49, %p27, %p48;
	@%p49 bra 	$L__BB0_34;
	add.s32 	%r108, %r24, %r35;
	mul.wide.s32 	%rd42, %r108, 4;
	add.s64 	%rd43, %rd2, %rd42;
	ld.global.nc.f32 	%f1410, [%rd43];
$L__BB0_34:
	st.shared.f32 	[%r12+7168], %f1410;
	bar.sync 	0;
	ld.shared.f32 	%f99, [%r25];
	ld.shared.f32 	%f100, [%r25+4];
	ld.shared.f32 	%f101, [%r25+8];
	ld.shared.f32 	%f102, [%r25+12];
	ld.shared.f32 	%f103, [%r26];
	ld.shared.f32 	%f104, [%r26+128];
	ld.shared.f32 	%f105, [%r26+256];
	ld.shared.f32 	%f106, [%r26+384];
	add.f32 	%f107, %f99, %f103;
	max.f32 	%f108, %f1370, %f107;
	add.f32 	%f109, %f99, %f104;
	max.f32 	%f110, %f1366, %f109;
	add.f32 	%f111, %f99, %f105;
	max.f32 	%f112, %f1371, %f111;
	add.f32 	%f113, %f99, %f106;
	max.f32 	%f114, %f1375, %f113;
	add.f32 	%f115, %f100, %f103;
	max.f32 	%f116, %f1369, %f115;
	add.f32 	%f117, %f100, %f104;
	max.f32 	%f118, %f1365, %f117;
	add.f32 	%f119, %f100, %f105;
	max.f32 	%f120, %f1372, %f119;
	add.f32 	%f121, %f100, %f106;
	max.f32 	%f122, %f1376, %f121;
	add.f32 	%f123, %f101, %f103;
	max.f32 	%f124, %f1368, %f123;
	add.f32 	%f125, %f101, %f104;
	max.f32 	%f126, %f1364, %f125;
	add.f32 	%f127, %f101, %f105;
	max.f32 	%f128, %f1373, %f127;
	add.f32 	%f129, %f101, %f106;
	max.f32 	%f130, %f1377, %f129;
	add.f32 	%f131, %f102, %f103;
	max.f32 	%f132, %f1367, %f131;
	add.f32 	%f133, %f102, %f104;
	max.f32 	%f134, %f1363, %f133;
	add.f32 	%f135, %f102, %f105;
	max.f32 	%f136, %f1374, %f135;
	add.f32 	%f137, %f102, %f106;
	max.f32 	%f138, %f1378, %f137;
	ld.shared.f32 	%f139, [%r25+256];
	ld.shared.f32 	%f140, [%r25+260];
	ld.shared.f32 	%f141, [%r25+264];
	ld.shared.f32 	%f142, [%r25+268];
	ld.shared.f32 	%f143, [%r26+4];
	ld.shared.f32 	%f144, [%r26+132];
	ld.shared.f32 	%f145, [%r26+260];
	ld.shared.f32 	%f146, [%r26+388];
	add.f32 	%f147, %f139, %f143;
	max.f32 	%f148, %f108, %f147;
	add.f32 	%f149, %f139, %f144;
	max.f32 	%f150, %f110, %f149;
	add.f32 	%f151, %f139, %f145;
	max.f32 	%f152, %f112, %f151;
	add.f32 	%f153, %f139, %f146;
	max.f32 	%f154, %f114, %f153;
	add.f32 	%f155, %f140, %f143;
	max.f32 	%f156, %f116, %f155;
	add.f32 	%f157, %f140, %f144;
	max.f32 	%f158, %f118, %f157;
	add.f32 	%f159, %f140, %f145;
	max.f32 	%f160, %f120, %f159;
	add.f32 	%f161, %f140, %f146;
	max.f32 	%f162, %f122, %f161;
	add.f32 	%f163, %f141, %f143;
	max.f32 	%f164, %f124, %f163;
	add.f32 	%f165, %f141, %f144;
	max.f32 	%f166, %f126, %f165;
	add.f32 	%f167, %f141, %f145;
	max.f32 	%f168, %f128, %f167;
	add.f32 	%f169, %f141, %f146;
	max.f32 	%f170, %f130, %f169;
	add.f32 	%f171, %f142, %f143;
	max.f32 	%f172, %f132, %f171;
	add.f32 	%f173, %f142, %f144;
	max.f32 	%f174, %f134, %f173;
	add.f32 	%f175, %f142, %f145;
	max.f32 	%f176, %f136, %f175;
	add.f32 	%f177, %f142, %f146;
	max.f32 	%f178, %f138, %f177;
	ld.shared.f32 	%f179, [%r25+512];
	ld.shared.f32 	%f180, [%r25+516];
	ld.shared.f32 	%f181, [%r25+520];
	ld.shared.f32 	%f182, [%r25+524];
	ld.shared.f32 	%f183, [%r26+8];
	ld.shared.f32 	%f184, [%r26+136];
	ld.shared.f32 	%f185, [%r26+264];
	ld.shared.f32 	%f186, [%r26+392];
	add.f32 	%f187, %f179, %f183;
	max.f32 	%f188, %f148, %f187;
	add.f32 	%f189, %f179, %f184;
	max.f32 	%f190, %f150, %f189;
	add.f32 	%f191, %f179, %f185;
	max.f32 	%f192, %f152, %f191;
	add.f32 	%f193, %f179, %f186;
	max.f32 	%f194, %f154, %f193;
	add.f32 	%f195, %f180, %f183;
	max.f32 	%f196, %f156, %f195;
	add.f32 	%f197, %f180, %f184;
	max.f32 	%f198, %f158, %f197;
	add.f32 	%f199, %f180, %f185;
	max.f32 	%f200, %f160, %f199;
	add.f32 	%f201, %f180, %f186;
	max.f32 	%f202, %f162, %f201;
	add.f32 	%f203, %f181, %f183;
	max.f32 	%f204, %f164, %f203;
	add.f32 	%f205, %f181, %f184;
	max.f32 	%f206, %f166, %f205;
	add.f32 	%f207, %f181, %f185;
	max.f32 	%f208, %f168, %f207;
	add.f32 	%f209, %f181, %f186;
	max.f32 	%f210, %f170, %f209;
	add.f32 	%f211, %f182, %f183;
	max.f32 	%f212, %f172, %f211;
	add.f32 	%f213, %f182, %f184;
	max.f32 	%f214, %f174, %f213;
	add.f32 	%f215, %f182, %f185;
	max.f32 	%f216, %f176, %f215;
	add.f32 	%f217, %f182, %f186;
	max.f32 	%f218, %f178, %f217;
	ld.shared.f32 	%f219, [%r25+768];
	ld.shared.f32 	%f220, [%r25+772];
	ld.shared.f32 	%f221, [%r25+776];
	ld.shared.f32 	%f222, [%r25+780];
	ld.shared.f32 	%f223, [%r26+12];
	ld.shared.f32 	%f224, [%r26+140];
	ld.shared.f32 	%f225, [%r26+268];
	ld.shared.f32 	%f226, [%r26+396];
	add.f32 	%f227, %f219, %f223;
	max.f32 	%f228, %f188, %f227;
	add.f32 	%f229, %f219, %f224;
	max.f32 	%f230, %f190, %f229;
	add.f32 	%f231, %f219, %f225;
	max.f32 	%f232, %f192, %f231;
	add.f32 	%f233, %f219, %f226;
	max.f32 	%f234, %f194, %f233;
	add.f32 	%f235, %f220, %f223;
	max.f32 	%f236, %f196, %f235;
	add.f32 	%f237, %f220, %f224;
	max.f32 	%f238, %f198, %f237;
	add.f32 	%f239, %f220, %f225;
	max.f32 	%f240, %f200, %f239;
	add.f32 	%f241, %f220, %f226;
	max.f32 	%f242, %f202, %f241;
	add.f32 	%f243, %f221, %f223;
	max.f32 	%f244, %f204, %f243;
	add.f32 	%f245, %f221, %f224;
	max.f32 	%f246, %f206, %f245;
	add.f32 	%f247, %f221, %f225;
	max.f32 	%f248, %f208, %f247;
	add.f32 	%f249, %f221, %f226;
	max.f32 	%f250, %f210, %f249;
	add.f32 	%f251, %f222, %f223;
	max.f32 	%f252, %f212, %f251;
	add.f32 	%f253, %f222, %f224;
	max.f32 	%f254, %f214, %f253;
	add.f32 	%f255, %f222, %f225;
	max.f32 	%f256, %f216, %f255;
	add.f32 	%f257, %f222, %f226;
	max.f32 	%f258, %f218, %f257;
	ld.shared.f32 	%f259, [%r25+1024];
	ld.shared.f32 	%f260, [%r25+1028];
	ld.shared.f32 	%f261, [%r25+1032];
	ld.shared.f32 	%f262, [%r25+1036];
	ld.shared.f32 	%f263, [%r26+16];
	ld.shared.f32 	%f264, [%r26+144];
	ld.shared.f32 	%f265, [%r26+272];
	ld.shared.f32 	%f266, [%r26+400];
	add.f32 	%f267, %f259, %f263;
	max.f32 	%f268, %f228, %f267;
	add.f32 	%f269, %f259, %f264;
	max.f32 	%f270, %f230, %f269;
	add.f32 	%f271, %f259, %f265;
	max.f32 	%f272, %f232, %f271;
	add.f32 	%f273, %f259, %f266;
	max.f32 	%f274, %f234, %f273;
	add.f32 	%f275, %f260, %f263;
	max.f32 	%f276, %f236, %f275;
	add.f32 	%f277, %f260, %f264;
	max.f32 	%f278, %f238, %f277;
	add.f32 	%f279, %f260, %f265;
	max.f32 	%f280, %f240, %f279;
	add.f32 	%f281, %f260, %f266;
	max.f32 	%f282, %f242, %f281;
	add.f32 	%f283, %f261, %f263;
	max.f32 	%f284, %f244, %f283;
	add.f32 	%f285, %f261, %f264;
	max.f32 	%f286, %f246, %f285;
	add.f32 	%f287, %f261, %f265;
	max.f32 	%f288, %f248, %f287;
	add.f32 	%f289, %f261, %f266;
	max.f32 	%f290, %f250, %f289;
	add.f32 	%f291, %f262, %f263;
	max.f32 	%f292, %f252, %f291;
	add.f32 	%f293, %f262, %f264;
	max.f32 	%f294, %f254, %f293;
	add.f32 	%f295, %f262, %f265;
	max.f32 	%f296, %f256, %f295;
	add.f32 	%f297, %f262, %f266;
	max.f32 	%f298, %f258, %f297;
	ld.shared.f32 	%f299, [%r25+1280];
	ld.shared.f32 	%f300, [%r25+1284];
	ld.shared.f32 	%f301, [%r25+1288];
	ld.shared.f32 	%f302, [%r25+1292];
	ld.shared.f32 	%f303, [%r26+20];
	ld.shared.f32 	%f304, [%r26+148];
	ld.shared.f32 	%f305, [%r26+276];
	ld.shared.f32 	%f306, [%r26+404];
	add.f32 	%f307, %f299, %f303;
	max.f32 	%f308, %f268, %f307;
	add.f32 	%f309, %f299, %f304;
	max.f32 	%f310, %f270, %f309;
	add.f32 	%f311, %f299, %f305;
	max.f32 	%f312, %f272, %f311;
	add.f32 	%f313, %f299, %f306;
	max.f32 	%f314, %f274, %f313;
	add.f32 	%f315, %f300, %f303;
	max.f32 	%f316, %f276, %f315;
	add.f32 	%f317, %f300, %f304;
	max.f32 	%f318, %f278, %f317;
	add.f32 	%f319, %f300, %f305;
	max.f32 	%f320, %f280, %f319;
	add.f32 	%f321, %f300, %f306;
	max.f32 	%f322, %f282, %f321;
	add.f32 	%f323, %f301, %f303;
	max.f32 	%f324, %f284, %f323;
	add.f32 	%f325, %f301, %f304;
	max.f32 	%f326, %f286, %f325;
	add.f32 	%f327, %f301, %f305;
	max.f32 	%f328, %f288, %f327;
	add.f32 	%f329, %f301, %f306;
	max.f32 	%f330, %f290, %f329;
	add.f32 	%f331, %f302, %f303;
	max.f32 	%f332, %f292, %f331;
	add.f32 	%f333, %f302, %f304;
	max.f32 	%f334, %f294, %f333;
	add.f32 	%f335, %f302, %f305;
	max.f32 	%f336, %f296, %f335;
	add.f32 	%f337, %f302, %f306;
	max.f32 	%f338, %f298, %f337;
	ld.shared.f32 	%f339, [%r25+1536];
	ld.shared.f32 	%f340, [%r25+1540];
	ld.shared.f32 	%f341, [%r25+1544];
	ld.shared.f32 	%f342, [%r25+1548];
	ld.shared.f32 	%f343, [%r26+24];
	ld.shared.f32 	%f344, [%r26+152];
	ld.shared.f32 	%f345, [%r26+280];
	ld.shared.f32 	%f346, [%r26+408];
	add.f32 	%f347, %f339, %f343;
	max.f32 	%f348, %f308, %f347;
	add.f32 	%f349, %f339, %f344;
	max.f32 	%f350, %f310, %f349;
	add.f32 	%f351, %f339, %f345;
	max.f32 	%f352, %f312, %f351;
	add.f32 	%f353, %f339, %f346;
	max.f32 	%f354, %f314, %f353;
	add.f32 	%f355, %f340, %f343;
	max.f32 	%f356, %f316, %f355;
	add.f32 	%f357, %f340, %f344;
	max.f32 	%f358, %f318, %f357;
	add.f32 	%f359, %f340, %f345;
	max.f32 	%f360, %f320, %f359;
	add.f32 	%f361, %f340, %f346;
	max.f32 	%f362, %f322, %f361;
	add.f32 	%f363, %f341, %f343;
	max.f32 	%f364, %f324, %f363;
	add.f32 	%f365, %f341, %f344;
	max.f32 	%f366, %f326, %f365;
	add.f32 	%f367, %f341, %f345;
	max.f32 	%f368, %f328, %f367;
	add.f32 	%f369, %f341, %f346;
	max.f32 	%f370, %f330, %f369;
	add.f32 	%f371, %f342, %f343;
	max.f32 	%f372, %f332, %f371;
	add.f32 	%f373, %f342, %f344;
	max.f32 	%f374, %f334, %f373;
	add.f32 	%f375, %f342, %f345;
	max.f32 	%f376, %f336, %f375;
	add.f32 	%f377, %f342, %f346;
	max.f32 	%f378, %f338, %f377;
	ld.shared.f32 	%f379, [%r25+1792];
	ld.shared.f32 	%f380, [%r25+1796];
	ld.shared.f32 	%f381, [%r25+1800];
	ld.shared.f32 	%f382, [%r25+1804];
	ld.shared.f32 	%f383, [%r26+28];
	ld.shared.f32 	%f384, [%r26+156];
	ld.shared.f32 	%f385, [%r26+284];
	ld.shared.f32 	%f386, [%r26+412];
	add.f32 	%f387, %f379, %f383;
	max.f32 	%f388, %f348, %f387;
	add.f32 	%f389, %f379, %f384;
	max.f32 	%f390, %f350, %f389;
	add.f32 	%f391, %f379, %f385;
	max.f32 	%f392, %f352, %f391;
	add.f32 	%f393, %f379, %f386;
	max.f32 	%f394, %f354, %f393;
	add.f32 	%f395, %f380, %f383;
	max.f32 	%f396, %f356, %f395;
	add.f32 	%f397, %f380, %f384;
	max.f32 	%f398, %f358, %f397;
	add.f32 	%f399, %f380, %f385;
	max.f32 	%f400, %f360, %f399;
	add.f32 	%f401, %f380, %f386;
	max.f32 	%f402, %f362, %f401;
	add.f32 	%f403, %f381, %f383;
	max.f32 	%f404, %f364, %f403;
	add.f32 	%f405, %f381, %f384;
	max.f32 	%f406, %f366, %f405;
	add.f32 	%f407, %f381, %f385;
	max.f32 	%f408, %f368, %f407;
	add.f32 	%f409, %f381, %f386;
	max.f32 	%f410, %f370, %f409;
	add.f32 	%f411, %f382, %f383;
	max.f32 	%f412, %f372, %f411;
	add.f32 	%f413, %f382, %f384;
	max.f32 	%f414, %f374, %f413;
	add.f32 	%f415, %f382, %f385;
	max.f32 	%f416, %f376, %f415;
	add.f32 	%f417, %f382, %f386;
	max.f32 	%f418, %f378, %f417;
	ld.shared.f32 	%f419, [%r25+2048];
	ld.shared.f32 	%f420, [%r25+2052];
	ld.shared.f32 	%f421, [%r25+2056];
	ld.shared.f32 	%f422, [%r25+2060];
	ld.shared.f32 	%f423, [%r26+32];
	ld.shared.f32 	%f424, [%r26+160];
	ld.shared.f32 	%f425, [%r26+288];
	ld.shared.f32 	%f426, [%r26+416];
	add.f32 	%f427, %f419, %f423;
	max.f32 	%f428, %f388, %f427;
	add.f32 	%f429, %f419, %f424;
	max.f32 	%f430, %f390, %f429;
	add.f32 	%f431, %f419, %f425;
	max.f32 	%f432, %f392, %f431;
	add.f32 	%f433, %f419, %f426;
	max.f32 	%f434, %f394, %f433;
	add.f32 	%f435, %f420, %f423;
	max.f32 	%f436, %f396, %f435;
	add.f32 	%f437, %f420, %f424;
	max.f32 	%f438, %f398, %f437;
	add.f32 	%f439, %f420, %f425;
	max.f32 	%f440, %f400, %f439;
	add.f32 	%f441, %f420, %f426;
	max.f32 	%f442, %f402, %f441;
	add.f32 	%f443, %f421, %f423;
	max.f32 	%f444, %f404, %f443;
	add.f32 	%f445, %f421, %f424;
	max.f32 	%f446, %f406, %f445;
	add.f32 	%f447, %f421, %f425;
	max.f32 	%f448, %f408, %f447;
	add.f32 	%f449, %f421, %f426;
	max.f32 	%f450, %f410, %f449;
	add.f32 	%f451, %f422, %f423;
	max.f32 	%f452, %f412, %f451;
	add.f32 	%f453, %f422, %f424;
	max.f32 	%f454, %f414, %f453;
	add.f32 	%f455, %f422, %f425;
	max.f32 	%f456, %f416, %f455;
	add.f32 	%f457, %f422, %f426;
	max.f32 	%f458, %f418, %f457;
	ld.shared.f32 	%f459, [%r25+2304];
	ld.shared.f32 	%f460, [%r25+2308];
	ld.shared.f32 	%f461, [%r25+2312];
	ld.shared.f32 	%f462, [%r25+2316];
	ld.shared.f32 	%f463, [%r26+36];
	ld.shared.f32 	%f464, [%r26+164];
	ld.shared.f32 	%f465, [%r26+292];
	ld.shared.f32 	%f466, [%r26+420];
	add.f32 	%f467, %f459, %f463;
	max.f32 	%f468, %f428, %f467;
	add.f32 	%f469, %f459, %f464;
	max.f32 	%f470, %f430, %f469;
	add.f32 	%f471, %f459, %f465;
	max.f32 	%f472, %f432, %f471;
	add.f32 	%f473, %f459, %f466;
	max.f32 	%f474, %f434, %f473;
	add.f32 	%f475, %f460, %f463;
	max.f32 	%f476, %f436, %f475;
	add.f32 	%f477, %f460, %f464;
	max.f32 	%f478, %f438, %f477;
	add.f32 	%f479, %f460, %f465;
	max.f32 	%f480, %f440, %f479;
	add.f32 	%f481, %f460, %f466;
	max.f32 	%f482, %f442, %f481;
	add.f32 	%f483, %f461, %f463;
	max.f32 	%f484, %f444, %f483;
	add.f32 	%f485, %f461, %f464;
	max.f32 	%f486, %f446, %f485;
	add.f32 	%f487, %f461, %f465;
	max.f32 	%f488, %f448, %f487;
	add.f32 	%f489, %f461, %f466;
	max.f32 	%f490, %f450, %f489;
	add.f32 	%f491, %f462, %f463;
	max.f32 	%f492, %f452, %f491;
	add.f32 	%f493, %f462, %f464;
	max.f32 	%f494, %f454, %f493;
	add.f32 	%f495, %f462, %f465;
	max.f32 	%f496, %f456, %f495;
	add.f32 	%f497, %f462, %f466;
	max.f32 	%f498, %f458, %f497;
	ld.shared.f32 	%f499, [%r25+2560];
	ld.shared.f32 	%f500, [%r25+2564];
	ld.shared.f32 	%f501, [%r25+2568];
	ld.shared.f32 	%f502, [%r25+2572];
	ld.shared.f32 	%f503, [%r26+40];
	ld.shared.f32 	%f504, [%r26+168];
	ld.shared.f32 	%f505, [%r26+296];
	ld.shared.f32 	%f506, [%r26+424];
	add.f32 	%f507, %f499, %f503;
	max.f32 	%f508, %f468, %f507;
	add.f32 	%f509, %f499, %f504;
	max.f32 	%f510, %f470, %f509;
	add.f32 	%f511, %f499, %f505;
	max.f32 	%f512, %f472, %f511;
	add.f32 	%f513, %f499, %f506;
	max.f32 	%f514, %f474, %f513;
	add.f32 	%f515, %f500, %f503;
	max.f32 	%f516, %f476, %f515;
	add.f32 	%f517, %f500, %f504;
	max.f32 	%f518, %f478, %f517;
	add.f32 	%f519, %f500, %f505;
	max.f32 	%f520, %f480, %f519;
	add.f32 	%f521, %f500, %f506;
	max.f32 	%f522, %f482, %f521;
	add.f32 	%f523, %f501, %f503;
	max.f32 	%f524, %f484, %f523;
	add.f32 	%f525, %f501, %f504;
	max.f32 	%f526, %f486, %f525;
	add.f32 	%f527, %f501, %f505;
	max.f32 	%f528, %f488, %f527;
	add.f32 	%f529, %f501, %f506;
	max.f32 	%f530, %f490, %f529;
	add.f32 	%f531, %f502, %f503;
	max.f32 	%f532, %f492, %f531;
	add.f32 	%f533, %f502, %f504;
	max.f32 	%f534, %f494, %f533;
	add.f32 	%f535, %f502, %f505;
	max.f32 	%f536, %f496, %f535;
	add.f32 	%f537, %f502, %f506;
	max.f32 	%f538, %f498, %f537;
	ld.shared.f32 	%f539, [%r25+2816];
	ld.shared.f32 	%f540, [%r25+2820];
	ld.shared.f32 	%f541, [%r25+2824];
	ld.shared.f32 	%f542, [%r25+2828];
	ld.shared.f32 	%f543, [%r26+44];
	ld.shared.f32 	%f544, [%r26+172];
	ld.shared.f32 	%f545, [%r26+300];
	ld.shared.f32 	%f546, [%r26+428];
	add.f32 	%f547, %f539, %f543;
	max.f32 	%f548, %f508, %f547;
	add.f32 	%f549, %f539, %f544;
	max.f32 	%f550, %f510, %f549;
	add.f32 	%f551, %f539, %f545;
	max.f32 	%f552, %f512, %f551;
	add.f32 	%f553, %f539, %f546;
	max.f32 	%f554, %f514, %f553;
	add.f32 	%f555, %f540, %f543;
	max.f32 	%f556, %f516, %f555;
	add.f32 	%f557, %f540, %f544;
	max.f32 	%f558, %f518, %f557;
	add.f32 	%f559, %f540, %f545;
	max.f32 	%f560, %f520, %f559;
	add.f32 	%f561, %f540, %f546;
	max.f32 	%f562, %f522, %f561;
	add.f32 	%f563, %f541, %f543;
	max.f32 	%f564, %f524, %f563;
	add.f32 	%f565, %f541, %f544;
	max.f32 	%f566, %f526, %f565;
	add.f32 	%f567, %f541, %f545;
	max.f32 	%f568, %f528, %f567;
	add.f32 	%f569, %f541, %f546;
	max.f32 	%f570, %f530, %f569;
	add.f32 	%f571, %f542, %f543;
	max.f32 	%f572, %f532, %f571;
	add.f32 	%f573, %f542, %f544;
	max.f32 	%f574, %f534, %f573;
	add.f32 	%f575, %f542, %f545;
	max.f32 	%f576, %f536, %f575;
	add.f32 	%f577, %f542, %f546;
	max.f32 	%f578, %f538, %f577;
	ld.shared.f32 	%f579, [%r25+3072];
	ld.shared.f32 	%f580, [%r25+3076];
	ld.shared.f32 	%f581, [%r25+3080];
	ld.shared.f32 	%f582, [%r25+3084];
	ld.shared.f32 	%f583, [%r26+48];
	ld.shared.f32 	%f584, [%r26+176];
	ld.shared.f32 	%f585, [%r26+304];
	ld.shared.f32 	%f586, [%r26+432];
	add.f32 	%f587, %f579, %f583;
	max.f32 	%f588, %f548, %f587;
	add.f32 	%f589, %f579, %f584;
	max.f32 	%f590, %f550, %f589;
	add.f32 	%f591, %f579, %f585;
	max.f32 	%f592, %f552, %f591;
	add.f32 	%f593, %f579, %f586;
	max.f32 	%f594, %f554, %f593;
	add.f32 	%f595, %f580, %f583;
	max.f32 	%f596, %f556, %f595;
	add.f32 	%f597, %f580, %f584;
	max.f32 	%f598, %f558, %f597;
	add.f32 	%f599, %f580, %f585;
	max.f32 	%f600, %f560, %f599;
	add.f32 	%f601, %f580, %f586;
	max.f32 	%f602, %f562, %f601;
	add.f32 	%f603, %f581, %f583;
	max.f32 	%f604, %f564, %f603;
	add.f32 	%f605, %f581, %f584;
	max.f32 	%f606, %f566, %f605;
	add.f32 	%f607, %f581, %f585;
	max.f32 	%f608, %f568, %f607;
	add.f32 	%f609, %f581, %f586;
	max.f32 	%f610, %f570, %f609;
	add.f32 	%f611, %f582, %f583;
	max.f32 	%f612, %f572, %f611;
	add.f32 	%f613, %f582, %f584;
	max.f32 	%f614, %f574, %f613;
	add.f32 	%f615, %f582, %f585;
	max.f32 	%f616, %f576, %f615;
	add.f32 	%f617, %f582, %f586;
	max.f32 	%f618, %f578, %f617;
	ld.shared.f32 	%f619, [%r25+3328];
	ld.shared.f32 	%f620, [%r25+3332];
	ld.shared.f32 	%f621, [%r25+3336];
	ld.shared.f32 	%f622, [%r25+3340];
	ld.shared.f32 	%f623, [%r26+52];
	ld.shared.f32 	%f624, [%r26+180];
	ld.shared.f32 	%f625, [%r26+308];
	ld.shared.f32 	%f626, [%r26+436];
	add.f32 	%f627, %f619, %f623;
	max.f32 	%f628, %f588, %f627;
	add.f32 	%f629, %f619, %f624;
	max.f32 	%f630, %f590, %f629;
	add.f32 	%f631, %f619, %f625;
	max.f32 	%f632, %f592, %f631;
	add.f32 	%f633, %f619, %f626;
	max.f32 	%f634, %f594, %f633;
	add.f32 	%f635, %f620, %f623;
	max.f32 	%f636, %f596, %f635;
	add.f32 	%f637, %f620, %f624;
	max.f32 	%f638, %f598, %f637;
	add.f32 	%f639, %f620, %f625;
	max.f32 	%f640, %f600, %f639;
	add.f32 	%f641, %f620, %f626;
	max.f32 	%f642, %f602, %f641;
	add.f32 	%f643, %f621, %f623;
	max.f32 	%f644, %f604, %f643;
	add.f32 	%f645, %f621, %f624;
	max.f32 	%f646, %f606, %f645;
	add.f32 	%f647, %f621, %f625;
	max.f32 	%f648, %f608, %f647;
	add.f32 	%f649, %f621, %f626;
	max.f32 	%f650, %f610, %f649;
	add.f32 	%f651, %f622, %f623;
	max.f32 	%f652, %f612, %f651;
	add.f32 	%f653, %f622, %f624;
	max.f32 	%f654, %f614, %f653;
	add.f32 	%f655, %f622, %f625;
	max.f32 	%f656, %f616, %f655;
	add.f32 	%f657, %f622, %f626;
	max.f32 	%f658, %f618, %f657;
	ld.shared.f32 	%f659, [%r25+3584];
	ld.shared.f32 	%f660, [%r25+3588];
	ld.shared.f32 	%f661, [%r25+3592];
	ld.shared.f32 	%f662, [%r25+3596];
	ld.shared.f32 	%f663, [%r26+56];
	ld.shared.f32 	%f664, [%r26+184];
	ld.shared.f32 	%f665, [%r26+312];
	ld.shared.f32 	%f666, [%r26+440];
	add.f32 	%f667, %f659, %f663;
	max.f32 	%f668, %f628, %f667;
	add.f32 	%f669, %f659, %f664;
	max.f32 	%f670, %f630, %f669;
	add.f32 	%f671, %f659, %f665;
	max.f32 	%f672, %f632, %f671;
	add.f32 	%f673, %f659, %f666;
	max.f32 	%f674, %f634, %f673;
	add.f32 	%f675, %f660, %f663;
	max.f32 	%f676, %f636, %f675;
	add.f32 	%f677, %f660, %f664;
	max.f32 	%f678, %f638, %f677;
	add.f32 	%f679, %f660, %f665;
	max.f32 	%f680, %f640, %f679;
	add.f32 	%f681, %f660, %f666;
	max.f32 	%f682, %f642, %f681;
	add.f32 	%f683, %f661, %f663;
	max.f32 	%f684, %f644, %f683;
	add.f32 	%f685, %f661, %f664;
	max.f32 	%f686, %f646, %f685;
	add.f32 	%f687, %f661, %f665;
	max.f32 	%f688, %f648, %f687;
	add.f32 	%f689, %f661, %f666;
	max.f32 	%f690, %f650, %f689;
	add.f32 	%f691, %f662, %f663;
	max.f32 	%f692, %f652, %f691;
	add.f32 	%f693, %f662, %f664;
	max.f32 	%f694, %f654, %f693;
	add.f32 	%f695, %f662, %f665;
	max.f32 	%f696, %f656, %f695;
	add.f32 	%f697, %f662, %f666;
	max.f32 	%f698, %f658, %f697;
	ld.shared.f32 	%f699, [%r25+3840];
	ld.shared.f32 	%f700, [%r25+3844];
	ld.shared.f32 	%f701, [%r25+3848];
	ld.shared.f32 	%f702, [%r25+3852];
	ld.shared.f32 	%f703, [%r26+60];
	ld.shared.f32 	%f704, [%r26+188];
	ld.shared.f32 	%f705, [%r26+316];
	ld.shared.f32 	%f706, [%r26+444];
	add.f32 	%f707, %f699, %f703;
	max.f32 	%f708, %f668, %f707;
	add.f32 	%f709, %f699, %f704;
	max.f32 	%f710, %f670, %f709;
	add.f32 	%f711, %f699, %f705;
	max.f32 	%f712, %f672, %f711;
	add.f32 	%f713, %f699, %f706;
	max.f32 	%f714, %f674, %f713;
	add.f32 	%f715, %f700, %f703;
	max.f32 	%f716, %f676, %f715;
	add.f32 	%f717, %f700, %f704;
	max.f32 	%f718, %f678, %f717;
	add.f32 	%f719, %f700, %f705;
	max.f32 	%f720, %f680, %f719;
	add.f32 	%f721, %f700, %f706;
	max.f32 	%f722, %f682, %f721;
	add.f32 	%f723, %f701, %f703;
	max.f32 	%f724, %f684, %f723;
	add.f32 	%f725, %f701, %f704;
	max.f32 	%f726, %f686, %f725;
	add.f32 	%f727, %f701, %f705;
	max.f32 	%f728, %f688, %f727;
	add.f32 	%f729, %f701, %f706;
	max.f32 	%f730, %f690, %f729;
	add.f32 	%f731, %f702, %f703;
	max.f32 	%f732, %f692, %f731;
	add.f32 	%f733, %f702, %f704;
	max.f32 	%f734, %f694, %f733;
	add.f32 	%f735, %f702, %f705;
	max.f32 	%f736, %f696, %f735;
	add.f32 	%f737, %f702, %f706;
	max.f32 	%f738, %f698, %f737;
	ld.shared.f32 	%f739, [%r25+4096];
	ld.shared.f32 	%f740, [%r25+4100];
	ld.shared.f32 	%f741, [%r25+4104];
	ld.shared.f32 	%f742, [%r25+4108];
	ld.shared.f32 	%f743, [%r26+64];
	ld.shared.f32 	%f744, [%r26+192];
	ld.shared.f32 	%f745, [%r26+320];
	ld.shared.f32 	%f746, [%r26+448];
	add.f32 	%f747, %f739, %f743;
	max.f32 	%f748, %f708, %f747;
	add.f32 	%f749, %f739, %f744;
	max.f32 	%f750, %f710, %f749;
	add.f32 	%f751, %f739, %f745;
	max.f32 	%f752, %f712, %f751;
	add.f32 	%f753, %f739, %f746;
	max.f32 	%f754, %f714, %f753;
	add.f32 	%f755, %f740, %f743;
	max.f32 	%f756, %f716, %f755;
	add.f32 	%f757, %f740, %f744;
	max.f32 	%f758, %f718, %f757;
	add.f32 	%f759, %f740, %f745;
	max.f32 	%f760, %f720, %f759;
	add.f32 	%f761, %f740, %f746;
	max.f32 	%f762, %f722, %f761;
	add.f32 	%f763, %f741, %f743;
	max.f32 	%f764, %f724, %f763;
	add.f32 	%f765, %f741, %f744;
	max.f32 	%f766, %f726, %f765;
	add.f32 	%f767, %f741, %f745;
	max.f32 	%f768, %f728, %f767;
	add.f32 	%f769, %f741, %f746;
	max.f32 	%f770, %f730, %f769;
	add.f32 	%f771, %f742, %f743;
	max.f32 	%f772, %f732, %f771;
	add.f32 	%f773, %f742, %f744;
	max.f32 	%f774, %f734, %f773;
	add.f32 	%f775, %f742, %f745;
	max.f32 	%f776, %f736, %f775;
	add.f32 	%f777, %f742, %f746;
	max.f32 	%f778, %f738, %f777;
	ld.shared.f32 	%f779, [%r25+4352];
	ld.shared.f32 	%f780, [%r25+4356];
	ld.shared.f32 	%f781, [%r25+4360];
	ld.shared.f32 	%f782, [%r25+4364];
	ld.shared.f32 	%f783, [%r26+68];
	ld.shared.f32 	%f784, [%r26+196];
	ld.shared.f32 	%f785, [%r26+324];
	ld.shared.f32 	%f786, [%r26+452];
	add.f32 	%f787, %f779, %f783;
	max.f32 	%f788, %f748, %f787;
	add.f32 	%f789, %f779, %f784;
	max.f32 	%f790, %f750, %f789;
	add.f32 	%f791, %f779, %f785;
	max.f32 	%f792, %f752, %f791;
	add.f32 	%f793, %f779, %f786;
	max.f32 	%f794, %f754, %f793;
	add.f32 	%f795, %f780, %f783;
	max.f32 	%f796, %f756, %f795;
	add.f32 	%f797, %f780, %f784;
	max.f32 	%f798, %f758, %f797;
	add.f32 	%f799, %f780, %f785;
	max.f32 	%f800, %f760, %f799;
	add.f32 	%f801, %f780, %f786;
	max.f32 	%f802, %f762, %f801;
	add.f32 	%f803, %f781, %f783;
	max.f32 	%f804, %f764, %f803;
	add.f32 	%f805, %f781, %f784;
	max.f32 	%f806, %f766, %f805;
	add.f32 	%f807, %f781, %f785;
	max.f32 	%f808, %f768, %f807;
	add.f32 	%f809, %f781, %f786;
	max.f32 	%f810, %f770, %f809;
	add.f32 	%f811, %f782, %f783;
	max.f32 	%f812, %f772, %f811;
	add.f32 	%f813, %f782, %f784;
	max.f32 	%f814, %f774, %f813;
	add.f32 	%f815, %f782, %f785;
	max.f32 	%f816, %f776, %f815;
	add.f32 	%f817, %f782, %f786;
	max.f32 	%f818, %f778, %f817;
	ld.shared.f32 	%f819, [%r25+4608];
	ld.shared.f32 	%f820, [%r25+4612];
	ld.shared.f32 	%f821, [%r25+4616];
	ld.shared.f32 	%f822, [%r25+4620];
	ld.shared.f32 	%f823, [%r26+72];
	ld.shared.f32 	%f824, [%r26+200];
	ld.shared.f32 	%f825, [%r26+328];
	ld.shared.f32 	%f826, [%r26+456];
	add.f32 	%f827, %f819, %f823;
	max.f32 	%f828, %f788, %f827;
	add.f32 	%f829, %f819, %f824;
	max.f32 	%f830, %f790, %f829;
	add.f32 	%f831, %f819, %f825;
	max.f32 	%f832, %f792, %f831;
	add.f32 	%f833, %f819, %f826;
	max.f32 	%f834, %f794, %f833;
	add.f32 	%f835, %f820, %f823;
	max.f32 	%f836, %f796, %f835;
	add.f32 	%f837, %f820, %f824;
	max.f32 	%f838, %f798, %f837;
	add.f32 	%f839, %f820, %f825;
	max.f32 	%f840, %f800, %f839;
	add.f32 	%f841, %f820, %f826;
	max.f32 	%f842, %f802, %f841;
	add.f32 	%f843, %f821, %f823;
	max.f32 	%f844, %f804, %f843;
	add.f32 	%f845, %f821, %f824;
	max.f32 	%f846, %f806, %f845;
	add.f32 	%f847, %f821, %f825;
	max.f32 	%f848, %f808, %f847;
	add.f32 	%f849, %f821, %f826;
	max.f32 	%f850, %f810, %f849;
	add.f32 	%f851, %f822, %f823;
	max.f32 	%f852, %f812, %f851;
	add.f32 	%f853, %f822, %f824;
	max.f32 	%f854, %f814, %f853;
	add.f32 	%f855, %f822, %f825;
	max.f32 	%f856, %f816, %f855;
	add.f32 	%f857, %f822, %f826;
	max.f32 	%f858, %f818, %f857;
	ld.shared.f32 	%f859, [%r25+4864];
	ld.shared.f32 	%f860, [%r25+4868];
	ld.shared.f32 	%f861, [%r25+4872];
	ld.shared.f32 	%f862, [%r25+4876];
	ld.shared.f32 	%f863, [%r26+76];
	ld.shared.f32 	%f864, [%r26+204];
	ld.shared.f32 	%f865, [%r26+332];
	ld.shared.f32 	%f866, [%r26+460];
	add.f32 	%f867, %f859, %f863;
	max.f32 	%f868, %f828, %f867;
	add.f32 	%f869, %f859, %f864;
	max.f32 	%f870, %f830, %f869;
	add.f32 	%f871, %f859, %f865;
	max.f32 	%f872, %f832, %f871;
	add.f32 	%f873, %f859, %f866;
	max.f32 	%f874, %f834, %f873;
	add.f32 	%f875, %f860, %f863;
	max.f32 	%f876, %f836, %f875;
	add.f32 	%f877, %f860, %f864;
	max.f32 	%f878, %f838, %f877;
	add.f32 	%f879, %f860, %f865;
	max.f32 	%f880, %f840, %f879;
	add.f32 	%f881, %f860, %f866;
	max.f32 	%f882, %f842, %f881;
	add.f32 	%f883, %f861, %f863;
	max.f32 	%f884, %f844, %f883;
	add.f32 	%f885, %f861, %f864;
	max.f32 	%f886, %f846, %f885;
	add.f32 	%f887, %f861, %f865;
	max.f32 	%f888, %f848, %f887;
	add.f32 	%f889, %f861, %f866;
	max.f32 	%f890, %f850, %f889;
	add.f32 	%f891, %f862, %f863;
	max.f32 	%f892, %f852, %f891;
	add.f32 	%f893, %f862, %f864;
	max.f32 	%f894, %f854, %f893;
	add.f32 	%f895, %f862, %f865;
	max.f32 	%f896, %f856, %f895;
	add.f32 	%f897, %f862, %f866;
	max.f32 	%f898, %f858, %f897;
	ld.shared.f32 	%f899, [%r25+5120];
	ld.shared.f32 	%f900, [%r25+5124];
	ld.shared.f32 	%f901, [%r25+5128];
	ld.shared.f32 	%f902, [%r25+5132];
	ld.shared.f32 	%f903, [%r26+80];
	ld.shared.f32 	%f904, [%r26+208];
	ld.shared.f32 	%f905, [%r26+336];
	ld.shared.f32 	%f906, [%r26+464];
	add.f32 	%f907, %f899, %f903;
	max.f32 	%f908, %f868, %f907;
	add.f32 	%f909, %f899, %f904;
	max.f32 	%f910, %f870, %f909;
	add.f32 	%f911, %f899, %f905;
	max.f32 	%f912, %f872, %f911;
	add.f32 	%f913, %f899, %f906;
	max.f32 	%f914, %f874, %f913;
	add.f32 	%f915, %f900, %f903;
	max.f32 	%f916, %f876, %f915;
	add.f32 	%f917, %f900, %f904;
	max.f32 	%f918, %f878, %f917;
	add.f32 	%f919, %f900, %f905;
	max.f32 	%f920, %f880, %f919;
	add.f32 	%f921, %f900, %f906;
	max.f32 	%f922, %f882, %f921;
	add.f32 	%f923, %f901, %f903;
	max.f32 	%f924, %f884, %f923;
	add.f32 	%f925, %f901, %f904;
	max.f32 	%f926, %f886, %f925;
	add.f32 	%f927, %f901, %f905;
	max.f32 	%f928, %f888, %f927;
	add.f32 	%f929, %f901, %f906;
	max.f32 	%f930, %f890, %f929;
	add.f32 	%f931, %f902, %f903;
	max.f32 	%f932, %f892, %f931;
	add.f32 	%f933, %f902, %f904;
	max.f32 	%f934, %f894, %f933;
	add.f32 	%f935, %f902, %f905;
	max.f32 	%f936, %f896, %f935;
	add.f32 	%f937, %f902, %f906;
	max.f32 	%f938, %f898, %f937;
	ld.shared.f32 	%f939, [%r25+5376];
	ld.shared.f32 	%f940, [%r25+5380];
	ld.shared.f32 	%f941, [%r25+5384];
	ld.shared.f32 	%f942, [%r25+5388];
	ld.shared.f32 	%f943, [%r26+84];
	ld.shared.f32 	%f944, [%r26+212];
	ld.shared.f32 	%f945, [%r26+340];
	ld.shared.f32 	%f946, [%r26+468];
	add.f32 	%f947, %f939, %f943;
	max.f32 	%f948, %f908, %f947;
	add.f32 	%f949, %f939, %f944;
	max.f32 	%f950, %f910, %f949;
	add.f32 	%f951, %f939, %f945;
	max.f32 	%f952, %f912, %f951;
	add.f32 	%f953, %f939, %f946;
	max.f32 	%f954, %f914, %f953;
	add.f32 	%f955, %f940, %f943;
	max.f32 	%f956, %f916, %f955;
	add.f32 	%f957, %f940, %f944;
	max.f32 	%f958, %f918, %f957;
	add.f32 	%f959, %f940, %f945;
	max.f32 	%f960, %f920, %f959;
	add.f32 	%f961, %f940, %f946;
	max.f32 	%f962, %f922, %f961;
	add.f32 	%f963, %f941, %f943;
	max.f32 	%f964, %f924, %f963;
	add.f32 	%f965, %f941, %f944;
	max.f32 	%f966, %f926, %f965;
	add.f32 	%f967, %f941, %f945;
	max.f32 	%f968, %f928, %f967;
	add.f32 	%f969, %f941, %f946;
	max.f32 	%f970, %f930, %f969;
	add.f32 	%f971, %f942, %f943;
	max.f32 	%f972, %f932, %f971;
	add.f32 	%f973, %f942, %f944;
	max.f32 	%f974, %f934, %f973;
	add.f32 	%f975, %f942, %f945;
	max.f32 	%f976, %f936, %f975;
	add.f32 	%f977, %f942, %f946;
	max.f32 	%f978, %f938, %f977;
	ld.shared.f32 	%f979, [%r25+5632];
	ld.shared.f32 	%f980, [%r25+5636];
	ld.shared.f32 	%f981, [%r25+5640];
	ld.shared.f32 	%f982, [%r25+5644];
	ld.shared.f32 	%f983, [%r26+88];
	ld.shared.f32 	%f984, [%r26+216];
	ld.shared.f32 	%f985, [%r26+344];
	ld.shared.f32 	%f986, [%r26+472];
	add.f32 	%f987, %f979, %f983;
	max.f32 	%f988, %f948, %f987;
	add.f32 	%f989, %f979, %f984;
	max.f32 	%f990, %f950, %f989;
	add.f32 	%f991, %f979, %f985;
	max.f32 	%f992, %f952, %f991;
	add.f32 	%f993, %f979, %f986;
	max.f32 	%f994, %f954, %f993;
	add.f32 	%f995, %f980, %f983;
	max.f32 	%f996, %f956, %f995;
	add.f32 	%f997, %f980, %f984;
	max.f32 	%f998, %f958, %f997;
	add.f32 	%f999, %f980, %f985;
	max.f32 	%f1000, %f960, %f999;
	add.f32 	%f1001, %f980, %f986;
	max.f32 	%f1002, %f962, %f1001;
	add.f32 	%f1003, %f981, %f983;
	max.f32 	%f1004, %f964, %f1003;
	add.f32 	%f1005, %f981, %f984;
	max.f32 	%f1006, %f966, %f1005;
	add.f32 	%f1007, %f981, %f985;
	max.f32 	%f1008, %f968, %f1007;
	add.f32 	%f1009, %f981, %f986;
	max.f32 	%f1010, %f970, %f1009;
	add.f32 	%f1011, %f982, %f983;
	max.f32 	%f1012, %f972, %f1011;
	add.f32 	%f1013, %f982, %f984;
	max.f32 	%f1014, %f974, %f1013;
	add.f32 	%f1015, %f982, %f985;
	max.f32 	%f1016, %f976, %f1015;
	add.f32 	%f1017, %f982, %f986;
	max.f32 	%f1018, %f978, %f1017;
	ld.shared.f32 	%f1019, [%r25+5888];
	ld.shared.f32 	%f1020, [%r25+5892];
	ld.shared.f32 	%f1021, [%r25+5896];
	ld.shared.f32 	%f1022, [%r25+5900];
	ld.shared.f32 	%f1023, [%r26+92];
	ld.shared.f32 	%f1024, [%r26+220];
	ld.shared.f32 	%f1025, [%r26+348];
	ld.shared.f32 	%f1026, [%r26+476];
	add.f32 	%f1027, %f1019, %f1023;
	max.f32 	%f1028, %f988, %f1027;
	add.f32 	%f1029, %f1019, %f1024;
	max.f32 	%f1030, %f990, %f1029;
	add.f32 	%f1031, %f1019, %f1025;
	max.f32 	%f1032, %f992, %f1031;
	add.f32 	%f1033, %f1019, %f1026;
	max.f32 	%f1034, %f994, %f1033;
	add.f32 	%f1035, %f1020, %f1023;
	max.f32 	%f1036, %f996, %f1035;
	add.f32 	%f1037, %f1020, %f1024;
	max.f32 	%f1038, %f998, %f1037;
	add.f32 	%f1039, %f1020, %f1025;
	max.f32 	%f1040, %f1000, %f1039;
	add.f32 	%f1041, %f1020, %f1026;
	max.f32 	%f1042, %f1002, %f1041;
	add.f32 	%f1043, %f1021, %f1023;
	max.f32 	%f1044, %f1004, %f1043;
	add.f32 	%f1045, %f1021, %f1024;
	max.f32 	%f1046, %f1006, %f1045;
	add.f32 	%f1047, %f1021, %f1025;
	max.f32 	%f1048, %f1008, %f1047;
	add.f32 	%f1049, %f1021, %f1026;
	max.f32 	%f1050, %f1010, %f1049;
	add.f32 	%f1051, %f1022, %f1023;
	max.f32 	%f1052, %f1012, %f1051;
	add.f32 	%f1053, %f1022, %f1024;
	max.f32 	%f1054, %f1014, %f1053;
	add.f32 	%f1055, %f1022, %f1025;
	max.f32 	%f1056, %f1016, %f1055;
	add.f32 	%f1057, %f1022, %f1026;
	max.f32 	%f1058, %f1018, %f1057;
	ld.shared.f32 	%f1059, [%r25+6144];
	ld.shared.f32 	%f1060, [%r25+6148];
	ld.shared.f32 	%f1061, [%r25+6152];
	ld.shared.f32 	%f1062, [%r25+6156];
	ld.shared.f32 	%f1063, [%r26+96];
	ld.shared.f32 	%f1064, [%r26+224];
	ld.shared.f32 	%f1065, [%r26+352];
	ld.shared.f32 	%f1066, [%r26+480];
	add.f32 	%f1067, %f1059, %f1063;
	max.f32 	%f1068, %f1028, %f1067;
	add.f32 	%f1069, %f1059, %f1064;
	max.f32 	%f1070, %f1030, %f1069;
	add.f32 	%f1071, %f1059, %f1065;
	max.f32 	%f1072, %f1032, %f1071;
	add.f32 	%f1073, %f1059, %f1066;
	max.f32 	%f1074, %f1034, %f1073;
	add.f32 	%f1075, %f1060, %f1063;
	max.f32 	%f1076, %f1036, %f1075;
	add.f32 	%f1077, %f1060, %f1064;
	max.f32 	%f1078, %f1038, %f1077;
	add.f32 	%f1079, %f1060, %f1065;
	max.f32 	%f1080, %f1040, %f1079;
	add.f32 	%f1081, %f1060, %f1066;
	max.f32 	%f1082, %f1042, %f1081;
	add.f32 	%f1083, %f1061, %f1063;
	max.f32 	%f1084, %f1044, %f1083;
	add.f32 	%f1085, %f1061, %f1064;
	max.f32 	%f1086, %f1046, %f1085;
	add.f32 	%f1087, %f1061, %f1065;
	max.f32 	%f1088, %f1048, %f1087;
	add.f32 	%f1089, %f1061, %f1066;
	max.f32 	%f1090, %f1050, %f1089;
	add.f32 	%f1091, %f1062, %f1063;
	max.f32 	%f1092, %f1052, %f1091;
	add.f32 	%f1093, %f1062, %f1064;
	max.f32 	%f1094, %f1054, %f1093;
	add.f32 	%f1095, %f1062, %f1065;
	max.f32 	%f1096, %f1056, %f1095;
	add.f32 	%f1097, %f1062, %f1066;
	max.f32 	%f1098, %f1058, %f1097;
	ld.shared.f32 	%f1099, [%r25+6400];
	ld.shared.f32 	%f1100, [%r25+6404];
	ld.shared.f32 	%f1101, [%r25+6408];
	ld.shared.f32 	%f1102, [%r25+6412];
	ld.shared.f32 	%f1103, [%r26+100];
	ld.shared.f32 	%f1104, [%r26+228];
	ld.shared.f32 	%f1105, [%r26+356];
	ld.shared.f32 	%f1106, [%r26+484];
	add.f32 	%f1107, %f1099, %f1103;
	max.f32 	%f1108, %f1068, %f1107;
	add.f32 	%f1109, %f1099, %f1104;
	max.f32 	%f1110, %f1070, %f1109;
	add.f32 	%f1111, %f1099, %f1105;
	max.f32 	%f1112, %f1072, %f1111;
	add.f32 	%f1113, %f1099, %f1106;
	max.f32 	%f1114, %f1074, %f1113;
	add.f32 	%f1115, %f1100, %f1103;
	max.f32 	%f1116, %f1076, %f1115;
	add.f32 	%f1117, %f1100, %f1104;
	max.f32 	%f1118, %f1078, %f1117;
	add.f32 	%f1119, %f1100, %f1105;
	max.f32 	%f1120, %f1080, %f1119;
	add.f32 	%f1121, %f1100, %f1106;
	max.f32 	%f1122, %f1082, %f1121;
	add.f32 	%f1123, %f1101, %f1103;
	max.f32 	%f1124, %f1084, %f1123;
	add.f32 	%f1125, %f1101, %f1104;
	max.f32 	%f1126, %f1086, %f1125;
	add.f32 	%f1127, %f1101, %f1105;
	max.f32 	%f1128, %f1088, %f1127;
	add.f32 	%f1129, %f1101, %f1106;
	max.f32 	%f1130, %f1090, %f1129;
	add.f32 	%f1131, %f1102, %f1103;
	max.f32 	%f1132, %f1092, %f1131;
	add.f32 	%f1133, %f1102, %f1104;
	max.f32 	%f1134, %f1094, %f1133;
	add.f32 	%f1135, %f1102, %f1105;
	max.f32 	%f1136, %f1096, %f1135;
	add.f32 	%f1137, %f1102, %f1106;
	max.f32 	%f1138, %f1098, %f1137;
	ld.shared.f32 	%f1139, [%r25+6656];
	ld.shared.f32 	%f1140, [%r25+6660];
	ld.shared.f32 	%f1141, [%r25+6664];
	ld.shared.f32 	%f1142, [%r25+6668];
	ld.shared.f32 	%f1143, [%r26+104];
	ld.shared.f32 	%f1144, [%r26+232];
	ld.shared.f32 	%f1145, [%r26+360];
	ld.shared.f32 	%f1146, [%r26+488];
	add.f32 	%f1147, %f1139, %f1143;
	max.f32 	%f1148, %f1108, %f1147;
	add.f32 	%f1149, %f1139, %f1144;
	max.f32 	%f1150, %f1110, %f1149;
	add.f32 	%f1151, %f1139, %f1145;
	max.f32 	%f1152, %f1112, %f1151;
	add.f32 	%f1153, %f1139, %f1146;
	max.f32 	%f1154, %f1114, %f1153;
	add.f32 	%f1155, %f1140, %f1143;
	max.f32 	%f1156, %f1116, %f1155;
	add.f32 	%f1157, %f1140, %f1144;
	max.f32 	%f1158, %f1118, %f1157;
	add.f32 	%f1159, %f1140, %f1145;
	max.f32 	%f1160, %f1120, %f1159;
	add.f32 	%f1161, %f1140, %f1146;
	max.f32 	%f1162, %f1122, %f1161;
	add.f32 	%f1163, %f1141, %f1143;
	max.f32 	%f1164, %f1124, %f1163;
	add.f32 	%f1165, %f1141, %f1144;
	max.f32 	%f1166, %f1126, %f1165;
	add.f32 	%f1167, %f1141, %f1145;
	max.f32 	%f1168, %f1128, %f1167;
	add.f32 	%f1169, %f1141, %f1146;
	max.f32 	%f1170, %f1130, %f1169;
	add.f32 	%f1171, %f1142, %f1143;
	max.f32 	%f1172, %f1132, %f1171;
	add.f32 	%f1173, %f1142, %f1144;
	max.f32 	%f1174, %f1134, %f1173;
	add.f32 	%f1175, %f1142, %f1145;
	max.f32 	%f1176, %f1136, %f1175;
	add.f32 	%f1177, %f1142, %f1146;
	max.f32 	%f1178, %f1138, %f1177;
	ld.shared.f32 	%f1179, [%r25+6912];
	ld.shared.f32 	%f1180, [%r25+6916];
	ld.shared.f32 	%f1181, [%r25+6920];
	ld.shared.f32 	%f1182, [%r25+6924];
	ld.shared.f32 	%f1183, [%r26+108];
	ld.shared.f32 	%f1184, [%r26+236];
	ld.shared.f32 	%f1185, [%r26+364];
	ld.shared.f32 	%f1186, [%r26+492];
	add.f32 	%f1187, %f1179, %f1183;
	max.f32 	%f1188, %f1148, %f1187;
	add.f32 	%f1189, %f1179, %f1184;
	max.f32 	%f1190, %f1150, %f1189;
	add.f32 	%f1191, %f1179, %f1185;
	max.f32 	%f1192, %f1152, %f1191;
	add.f32 	%f1193, %f1179, %f1186;
	max.f32 	%f1194, %f1154, %f1193;
	add.f32 	%f1195, %f1180, %f1183;
	max.f32 	%f1196, %f1156, %f1195;
	add.f32 	%f1197, %f1180, %f1184;
	max.f32 	%f1198, %f1158, %f1197;
	add.f32 	%f1199, %f1180, %f1185;
	max.f32 	%f1200, %f1160, %f1199;
	add.f32 	%f1201, %f1180, %f1186;
	max.f32 	%f1202, %f1162, %f1201;
	add.f32 	%f1203, %f1181, %f1183;
	max.f32 	%f1204, %f1164, %f1203;
	add.f32 	%f1205, %f1181, %f1184;
	max.f32 	%f1206, %f1166, %f1205;
	add.f32 	%f1207, %f1181, %f1185;
	max.f32 	%f1208, %f1168, %f1207;
	add.f32 	%f1209, %f1181, %f1186;
	max.f32 	%f1210, %f1170, %f1209;
	add.f32 	%f1211, %f1182, %f1183;
	max.f32 	%f1212, %f1172, %f1211;
	add.f32 	%f1213, %f1182, %f1184;
	max.f32 	%f1214, %f1174, %f1213;
	add.f32 	%f1215, %f1182, %f1185;
	max.f32 	%f1216, %f1176, %f1215;
	add.f32 	%f1217, %f1182, %f1186;
	max.f32 	%f1218, %f1178, %f1217;
	ld.shared.f32 	%f1219, [%r25+7168];
	ld.shared.f32 	%f1220, [%r25+7172];
	ld.shared.f32 	%f1221, [%r25+7176];
	ld.shared.f32 	%f1222, [%r25+7180];
	ld.shared.f32 	%f1223, [%r26+112];
	ld.shared.f32 	%f1224, [%r26+240];
	ld.shared.f32 	%f1225, [%r26+368];
	ld.shared.f32 	%f1226, [%r26+496];
	add.f32 	%f1227, %f1219, %f1223;
	max.f32 	%f1228, %f1188, %f1227;
	add.f32 	%f1229, %f1219, %f1224;
	max.f32 	%f1230, %f1190, %f1229;
	add.f32 	%f1231, %f1219, %f1225;
	max.f32 	%f1232, %f1192, %f1231;
	add.f32 	%f1233, %f1219, %f1226;
	max.f32 	%f1234, %f1194, %f1233;
	add.f32 	%f1235, %f1220, %f1223;
	max.f32 	%f1236, %f1196, %f1235;
	add.f32 	%f1237, %f1220, %f1224;
	max.f32 	%f1238, %f1198, %f1237;
	add.f32 	%f1239, %f1220, %f1225;
	max.f32 	%f1240, %f1200, %f1239;
	add.f32 	%f1241, %f1220, %f1226;
	max.f32 	%f1242, %f1202, %f1241;
	add.f32 	%f1243, %f1221, %f1223;
	max.f32 	%f1244, %f1204, %f1243;
	add.f32 	%f1245, %f1221, %f1224;
	max.f32 	%f1246, %f1206, %f1245;
	add.f32 	%f1247, %f1221, %f1225;
	max.f32 	%f1248, %f1208, %f1247;
	add.f32 	%f1249, %f1221, %f1226;
	max.f32 	%f1250, %f1210, %f1249;
	add.f32 	%f1251, %f1222, %f1223;
	max.f32 	%f1252, %f1212, %f1251;
	add.f32 	%f1253, %f1222, %f1224;
	max.f32 	%f1254, %f1214, %f1253;
	add.f32 	%f1255, %f1222, %f1225;
	max.f32 	%f1256, %f1216, %f1255;
	add.f32 	%f1257, %f1222, %f1226;
	max.f32 	%f1258, %f1218, %f1257;
	ld.shared.f32 	%f1259, [%r25+7424];
	ld.shared.f32 	%f1260, [%r25+7428];
	ld.shared.f32 	%f1261, [%r25+7432];
	ld.shared.f32 	%f1262, [%r25+7436];
	ld.shared.f32 	%f1263, [%r26+116];
	ld.shared.f32 	%f1264, [%r26+244];
	ld.shared.f32 	%f1265, [%r26+372];
	ld.shared.f32 	%f1266, [%r26+500];
	add.f32 	%f1267, %f1259, %f1263;
	max.f32 	%f1268, %f1228, %f1267;
	add.f32 	%f1269, %f1259, %f1264;
	max.f32 	%f1270, %f1230, %f1269;
	add.f32 	%f1271, %f1259, %f1265;
	max.f32 	%f1272, %f1232, %f1271;
	add.f32 	%f1273, %f1259, %f1266;
	max.f32 	%f1274, %f1234, %f1273;
	add.f32 	%f1275, %f1260, %f1263;
	max.f32 	%f1276, %f1236, %f1275;
	add.f32 	%f1277, %f1260, %f1264;
	max.f32 	%f1278, %f1238, %f1277;
	add.f32 	%f1279, %f1260, %f1265;
	max.f32 	%f1280, %f1240, %f1279;
	add.f32 	%f1281, %f1260, %f1266;
	max.f32 	%f1282, %f1242, %f1281;
	add.f32 	%f1283, %f1261, %f1263;
	max.f32 	%f1284, %f1244, %f1283;
	add.f32 	%f1285, %f1261, %f1264;
	max.f32 	%f1286, %f1246, %f1285;
	add.f32 	%f1287, %f1261, %f1265;
	max.f32 	%f1288, %f1248, %f1287;
	add.f32 	%f1289, %f1261, %f1266;
	max.f32 	%f1290, %f1250, %f1289;
	add.f32 	%f1291, %f1262, %f1263;
	max.f32 	%f1292, %f1252, %f1291;
	add.f32 	%f1293, %f1262, %f1264;
	max.f32 	%f1294, %f1254, %f1293;
	add.f32 	%f1295, %f1262, %f1265;
	max.f32 	%f1296, %f1256, %f1295;
	add.f32 	%f1297, %f1262, %f1266;
	max.f32 	%f1298, %f1258, %f1297;
	ld.shared.f32 	%f1299, [%r25+7680];
	ld.shared.f32 	%f1300, [%r25+7684];
	ld.shared.f32 	%f1301, [%r25+7688];
	ld.shared.f32 	%f1302, [%r25+7692];
	ld.shared.f32 	%f1303, [%r26+120];
	ld.shared.f32 	%f1304, [%r26+248];
	ld.shared.f32 	%f1305, [%r26+376];
	ld.shared.f32 	%f1306, [%r26+504];
	add.f32 	%f1307, %f1299, %f1303;
	max.f32 	%f1308, %f1268, %f1307;
	add.f32 	%f1309, %f1299, %f1304;
	max.f32 	%f1310, %f1270, %f1309;
	add.f32 	%f1311, %f1299, %f1305;
	max.f32 	%f1312, %f1272, %f1311;
	add.f32 	%f1313, %f1299, %f1306;
	max.f32 	%f1314, %f1274, %f1313;
	add.f32 	%f1315, %f1300, %f1303;
	max.f32 	%f1316, %f1276, %f1315;
	add.f32 	%f1317, %f1300, %f1304;
	max.f32 	%f1318, %f1278, %f1317;
	add.f32 	%f1319, %f1300, %f1305;
	max.f32 	%f1320, %f1280, %f1319;
	add.f32 	%f1321, %f1300, %f1306;
	max.f32 	%f1322, %f1282, %f1321;
	add.f32 	%f1323, %f1301, %f1303;
	max.f32 	%f1324, %f1284, %f1323;
	add.f32 	%f1325, %f1301, %f1304;
	max.f32 	%f1326, %f1286, %f1325;
	add.f32 	%f1327, %f1301, %f1305;
	max.f32 	%f1328, %f1288, %f1327;
	add.f32 	%f1329, %f1301, %f1306;
	max.f32 	%f1330, %f1290, %f1329;
	add.f32 	%f1331, %f1302, %f1303;
	max.f32 	%f1332, %f1292, %f1331;
	add.f32 	%f1333, %f1302, %f1304;
	max.f32 	%f1334, %f1294, %f1333;
	add.f32 	%f1335, %f1302, %f1305;
	max.f32 	%f1336, %f1296, %f1335;
	add.f32 	%f1337, %f1302, %f1306;
	max.f32 	%f1338, %f1298, %f1337;
	ld.shared.f32 	%f1339, [%r25+7936];
	ld.shared.f32 	%f1340, [%r25+7940];
	ld.shared.f32 	%f1341, [%r25+7944];
	ld.shared.f32 	%f1342, [%r25+7948];
	ld.shared.f32 	%f1343, [%r26+124];
	ld.shared.f32 	%f1344, [%r26+252];
	ld.shared.f32 	%f1345, [%r26+380];
	ld.shared.f32 	%f1346, [%r26+508];
	add.f32 	%f1347, %f1339, %f1343;
	max.f32 	%f1370, %f1308, %f1347;
	add.f32 	%f1348, %f1339, %f1344;
	max.f32 	%f1366, %f1310, %f1348;
	add.f32 	%f1349, %f1339, %f1345;
	max.f32 	%f1371, %f1312, %f1349;
	add.f32 	%f1350, %f1339, %f1346;
	max.f32 	%f1375, %f1314, %f1350;
	add.f32 	%f1351, %f1340, %f1343;
	max.f32 	%f1369, %f1316, %f1351;
	add.f32 	%f1352, %f1340, %f1344;
	max.f32 	%f1365, %f1318, %f1352;
	add.f32 	%f1353, %f1340, %f1345;
	max.f32 	%f1372, %f1320, %f1353;
	add.f32 	%f1354, %f1340, %f1346;
	max.f32 	%f1376, %f1322, %f1354;
	add.f32 	%f1355, %f1341, %f1343;
	max.f32 	%f1368, %f1324, %f1355;
	add.f32 	%f1356, %f1341, %f1344;
	max.f32 	%f1364, %f1326, %f1356;
	add.f32 	%f1357, %f1341, %f1345;
	max.f32 	%f1373, %f1328, %f1357;
	add.f32 	%f1358, %f1341, %f1346;
	max.f32 	%f1377, %f1330, %f1358;
	add.f32 	%f1359, %f1342, %f1343;
	max.f32 	%f1367, %f1332, %f1359;
	add.f32 	%f1360, %f1342, %f1344;
	max.f32 	%f1363, %f1334, %f1360;
	add.f32 	%f1361, %f1342, %f1345;
	max.f32 	%f1374, %f1336, %f1361;
	add.f32 	%f1362, %f1342, %f1346;
	max.f32 	%f1378, %f1338, %f1362;
	bar.sync 	0;
	add.s32 	%r126, %r126, 32;
	add.s32 	%r125, %r125, 32;
	add.s32 	%r124, %r124, 32;
	add.s32 	%r39, %r123, 32;
	add.s32 	%r109, %r123, 16;
	setp.lt.s32 	%p50, %r109, %r48;
	mov.u32 	%r123, %r39;
	@%p50 bra 	$L__BB0_2;
$L__BB0_35:
	shl.b32 	%r110, %r1, 6;
	shl.b32 	%r111, %r4, 2;
	add.s32 	%r33, %r110, %r111;
	shl.b32 	%r112, %r2, 6;
	shl.b32 	%r113, %r3, 2;
	add.s32 	%r114, %r112, %r113;
	setp.lt.s32 	%p51, %r33, %r46;
	setp.lt.s32 	%p52, %r114, %r47;
	and.pred  	%p53, %p51, %p52;
	@%p53 bra 	$L__BB0_36;
	bra.uni 	$L__BB0_37;
$L__BB0_36:
	mad.lo.s32 	%r115, %r114, %r46, %r33;
	mul.wide.s32 	%rd44, %r115, 4;
	add.s64 	%rd45, %rd3, %rd44;
	st.global.f32 	[%rd45], %f1370;
$L__BB0_37:
	setp.ge.s32 	%p54, %r33, %r46;
	add.s32 	%r40, %r114, 1;
	setp.ge.s32 	%p55, %r40, %r47;
	or.pred  	%p56, %p54, %p55;
	@%p56 bra 	$L__BB0_39;
	mad.lo.s32 	%r116, %r40, %r46, %r33;
	mul.wide.s32 	%rd46, %r116, 4;
	add.s64 	%rd47, %rd3, %rd46;
	st.global.f32 	[%rd47], %f1366;
$L__BB0_39:
	setp.ge.s32 	%p57, %r33, %r46;
	add.s32 	%r41, %r114, 2;
	setp.ge.s32 	%p58, %r41, %r47;
	or.pred  	%p59, %p57, %p58;
	@%p59 bra 	$L__BB0_41;
	mad.lo.s32 	%r117, %r41, %r46, %r33;
	mul.wide.s32 	%rd48, %r117, 4;
	add.s64 	%rd49, %rd3, %rd48;
	st.global.f32 	[%rd49], %f1371;
$L__BB0_41:
	setp.ge.s32 	%p60, %r33, %r46;
	add.s32 	%r42, %r114, 3;
	setp.ge.s32 	%p61, %r42, %r47;
	or.pred  	%p62, %p60, %p61;
	@%p62 bra 	$L__BB0_43;
	mad.lo.s32 	%r118, %r42, %r46, %r33;
	mul.wide.s32 	%rd50, %r118, 4;
	add.s64 	%rd51, %rd3, %rd50;
	st.global.f32 	[%rd51], %f1375;
$L__BB0_43:
	setp.ge.s32 	%p63, %r114, %r47;
	add.s32 	%r43, %r33, 1;
	setp.ge.s32 	%p64, %r43, %r46;
	mul.lo.s32 	%r119, %r114, %r46;
	cvt.s64.s32 	%rd4, %r33;
	cvt.s64.s32 	%rd52, %r119;
	add.s64 	%rd53, %rd52, %rd4;
	shl.b64 	%rd54, %rd53, 2;
	add.s64 	%rd5, %rd3, %rd54;
	or.pred  	%p65, %p64, %p63;
	@%p65 bra 	$L__BB0_45;
	st.global.f32 	[%rd5+4], %f1369;
$L__BB0_45:
	setp.ge.s32 	%p66, %r43, %r46;
	setp.ge.s32 	%p67, %r40, %r47;
	mul.lo.s32 	%r120, %r40, %r46;
	cvt.s64.s32 	%rd55, %r120;
	add.s64 	%rd56, %rd55, %rd4;
	shl.b64 	%rd57, %rd56, 2;
	add.s64 	%rd6, %rd3, %rd57;
	or.pred  	%p68, %p66, %p67;
	@%p68 bra 	$L__BB0_47;
	st.global.f32 	[%rd6+4], %f1365;
$L__BB0_47:
	setp.ge.s32 	%p69, %r43, %r46;
	setp.ge.s32 	%p70, %r41, %r47;
	mul.lo.s32 	%r121, %r41, %r46;
	cvt.s64.s32 	%rd58, %r121;
	add.s64 	%rd59, %rd58, %rd4;
	shl.b64 	%rd60, %rd59, 2;
	add.s64 	%rd7, %rd3, %rd60;
	or.pred  	%p71, %p69, %p70;
	@%p71 bra 	$L__BB0_49;
	st.global.f32 	[%rd7+4], %f1372;
$L__BB0_49:
	setp.ge.s32 	%p72, %r43, %r46;
	setp.ge.s32 	%p73, %r42, %r47;
	mul.lo.s32 	%r122, %r42, %r46;
	cvt.s64.s32 	%rd61, %r122;
	add.s64 	%rd62, %rd61, %rd4;
	shl.b64 	%rd63, %rd62, 2;
	add.s64 	%rd8, %rd3, %rd63;
	or.pred  	%p74, %p72, %p73;
	@%p74 bra 	$L__BB0_51;
	st.global.f32 	[%rd8+4], %f1376;
$L__BB0_51:
	setp.ge.s32 	%p75, %r114, %r47;
	add.s32 	%r44, %r33, 2;
	setp.ge.s32 	%p76, %r44, %r46;
	or.pred  	%p77, %p76, %p75;
	@%p77 bra 	$L__BB0_53;
	st.global.f32 	[%rd5+8], %f1368;
$L__BB0_53:
	setp.ge.s32 	%p78, %r44, %r46;
	setp.ge.s32 	%p79, %r40, %r47;
	or.pred  	%p80, %p78, %p79;
	@%p80 bra 	$L__BB0_55;
	st.global.f32 	[%rd6+8], %f1364;
$L__BB0_55:
	setp.ge.s32 	%p81, %r44, %r46;
	setp.ge.s32 	%p82, %r41, %r47;
	or.pred  	%p83, %p81, %p82;
	@%p83 bra 	$L__BB0_57;
	st.global.f32 	[%rd7+8], %f1373;
$L__BB0_57:
	setp.ge.s32 	%p84, %r44, %r46;
	setp.ge.s32 	%p85, %r42, %r47;
	or.pred  	%p86, %p84, %p85;
	@%p86 bra 	$L__BB0_59;
	st.global.f32 	[%rd8+8], %f1377;
$L__BB0_59:
	setp.ge.s32 	%p87, %r114, %r47;
	add.s32 	%r45, %r33, 3;
	setp.ge.s32 	%p88, %r45, %r46;
	or.pred  	%p89, %p88, %p87;
	@%p89 bra 	$L__BB0_61;
	st.global.f32 	[%rd5+12], %f1367;
$L__BB0_61:
	setp.ge.s32 	%p90, %r45, %r46;
	setp.ge.s32 	%p91, %r40, %r47;
	or.pred  	%p92, %p90, %p91;
	@%p92 bra 	$L__BB0_63;
	st.global.f32 	[%rd6+12], %f1363;
$L__BB0_63:
	setp.ge.s32 	%p93, %r45, %r46;
	setp.ge.s32 	%p94, %r41, %r47;
	or.pred  	%p95, %p93, %p94;
	@%p95 bra 	$L__BB0_65;
	st.global.f32 	[%rd7+12], %f1374;
$L__BB0_65:
	setp.ge.s32 	%p96, %r45, %r46;
	setp.ge.s32 	%p97, %r42, %r47;
	or.pred  	%p98, %p96, %p97;
	@%p98 bra 	$L__BB0_67;
	st.global.f32 	[%rd8+12], %f1378;
$L__BB0_67:
	ret;

}
	// .globl	tropical_minplus_f32_nn
.visible .entry tropical_minplus_f32_nn(
	.param .u64 .ptr .align 1 tropical_minplus_f32_nn_param_0,
	.param .u64 .ptr .align 1 tropical_minplus_f32_nn_param_1,
	.param .u64 .ptr .align 1 tropical_minplus_f32_nn_param_2,
	.param .u32 tropical_minplus_f32_nn_param_3,
	.param .u32 tropical_minplus_f32_nn_param_4,
	.param .u32 tropical_minplus_f32_nn_param_5
)
{
	.reg .pred 	%p<99>;
	.reg .b32 	%r<127>;
	.reg .b32 	%f<1411>;
	.reg .b64 	%rd<64>;
	// demoted variable
	.shared .align 4 .b8 _ZZ23tropical_minplus_f32_nnE2As[8192];
	// demoted variable
	.shared .align 4 .b8 _ZZ23tropical_minplus_f32_nnE2Bs[8192];
	ld.param.u64 	%rd9, [tropical_minplus_f32_nn_param_0];
	ld.param.u64 	%rd10, [tropical_minplus_f32_nn_param_1];
	ld.param.u64 	%rd11, [tropical_minplus_f32_nn_param_2];
	ld.param.u32 	%r46, [tropical_minplus_f32_nn_param_3];
	ld.param.u32 	%r47, [tropical_minplus_f32_nn_param_4];
	ld.param.u32 	%r48, [tropical_minplus_f32_nn_param_5];
	cvta.to.global.u64 	%rd1, %rd9;
	cvta.to.global.u64 	%rd2, %rd10;
	cvta.to.global.u64 	%rd3, %rd11;
	add.s32 	%r49, %r46, 63;
	shr.s32 	%r50, %r49, 31;
	shr.u32 	%r51, %r50, 26;
	add.s32 	%r52, %r49, %r51;
	shr.s32 	%r53, %r52, 6;
	mov.u32 	%r54, %ctaid.x;
	div.u32 	%r2, %r54, %r53;
	mul.lo.s32 	%r55, %r2, %r53;
	sub.s32 	%r1, %r54, %r55;
	mov.u32 	%r3, %tid.y;
	shl.b32 	%r56, %r3, 4;
	mov.u32 	%r4, %tid.x;
	add.s32 	%r5, %r56, %r4;
	shr.u32 	%r6, %r5, 6;
	and.b32  	%r7, %r5, 31;
	setp.lt.s32 	%p1, %r48, 1;
	mov.f32 	%f1363, 0f7F800000;
	mov.f32 	%f1364, %f1363;
	mov.f32 	%f1365, %f1363;
	mov.f32 	%f1366, %f1363;
	mov.f32 	%f1367, %f1363;
	mov.f32 	%f1368, %f1363;
	mov.f32 	%f1369, %f1363;
	mov.f32 	%f1370, %f1363;
	mov.f32 	%f1371, %f1363;
	mov.f32 	%f1372, %f1363;
	mov.f32 	%f1373, %f1363;
	mov.f32 	%f1374, %f1363;
	mov.f32 	%f1375, %f1363;
	mov.f32 	%f1376, %f1363;
	mov.f32 	%f1377, %f1363;
	mov.f32 	%f1378, %f1363;
	@%p1 bra 	$L__BB1_35;
	shr.u32 	%r59, %r5, 5;
	and.b32  	%r60, %r5, 63;
	shl.b32 	%r61, %r1, 6;
	or.b32  	%r8, %r61, %r60;
	shl.b32 	%r62, %r2, 6;
	add.s32 	%r9, %r62, %r59;
	shl.b32 	%r63, %r5, 2;
	mov.u32 	%r64, _ZZ23tropical_minplus_f32_nnE2As;
	add.s32 	%r10, %r64, %r63;
	mul.lo.s32 	%r11, %r9, %r48;
	and.b32  	%r65, %r5, 32736;
	or.b32  	%r66, %r65, %r7;
	shl.b32 	%r67, %r66, 2;
	mov.u32 	%r68, _ZZ23tropical_minplus_f32_nnE2Bs;
	add.s32 	%r12, %r68, %r67;
	shl.b32 	%r69, %r48, 3;
	add.s32 	%r13, %r11, %r69;
	add.s32 	%r14, %r9, 16;
	shl.b32 	%r70, %r48, 4;
	add.s32 	%r15, %r70, %r11;
	add.s32 	%r16, %r9, 24;
	add.s32 	%r17, %r15, %r69;
	add.s32 	%r18, %r9, 32;
	shl.b32 	%r71, %r48, 5;
	add.s32 	%r19, %r71, %r11;
	add.s32 	%r20, %r9, 40;
	add.s32 	%r21, %r19, %r69;
	add.s32 	%r22, %r70, %r19;
	add.s32 	%r23, %r9, 56;
	add.s32 	%r24, %r22, %r69;
	shl.b32 	%r72, %r4, 4;
	add.s32 	%r25, %r64, %r72;
	shl.b32 	%r73, %r3, 9;
	add.s32 	%r26, %r68, %r73;
	add.s32 	%r125, %r6, 16;
	mov.b32 	%r126, 0;
	mov.f32 	%f1363, 0f7F800000;
	mov.b32 	%r123, 16;
	add.s32 	%r99, %r9, 8;
	add.s32 	%r106, %r9, 48;
	mov.u32 	%r124, %r7;
$L__BB1_2:
	setp.lt.s32 	%p2, %r8, %r46;
	add.s32 	%r32, %r6, %r126;
	add.s32 	%r74, %r125, -16;
	setp.lt.s32 	%p3, %r74, %r48;
	and.pred  	%p4, %p2, %p3;
	mov.f32 	%f1395, 0f7F800000;
	@%p4 bra 	$L__BB1_3;
	bra.uni 	$L__BB1_4;
$L__BB1_3:
	mad.lo.s32 	%r75, %r32, %r46, %r8;
	mul.wide.s32 	%rd12, %r75, 4;
	add.s64 	%rd13, %rd1, %rd12;
	ld.global.nc.f32 	%f1395, [%rd13];
$L__BB1_4:
	setp.ge.s32 	%p5, %r8, %r46;
	st.shared.f32 	[%r10], %f1395;
	add.s32 	%r76, %r125, -12;
	setp.ge.s32 	%p6, %r76, %r48;
	mov.f32 	%f1396, 0f7F800000;
	or.pred  	%p7, %p5, %p6;
	@%p7 bra 	$L__BB1_6;
	add.s32 	%r77, %r32, 4;
	mad.lo.s32 	%r78, %r77, %r46, %r8;
	mul.wide.s32 	%rd14, %r78, 4;
	add.s64 	%rd15, %rd1, %rd14;
	ld.global.nc.f32 	%f1396, [%rd15];
$L__BB1_6:
	st.shared.f32 	[%r10+1024], %f1396;
	add.s32 	%r79, %r125, -8;
	setp.ge.s32 	%p9, %r79, %r48;
	mov.f32 	%f1397, 0f7F800000;
	or.pred  	%p10, %p5, %p9;
	@%p10 bra 	$L__BB1_8;
	add.s32 	%r80, %r32, 8;
	mad.lo.s32 	%r81, %r80, %r46, %r8;
	mul.wide.s32 	%rd16, %r81, 4;
	add.s64 	%rd17, %rd1, %rd16;
	ld.global.nc.f32 	%f1397, [%rd17];
$L__BB1_8:
	st.shared.f32 	[%r10+2048], %f1397;
	add.s32 	%r82, %r125, -4;
	setp.ge.s32 	%p12, %r82, %r48;
	mov.f32 	%f1398, 0f7F800000;
	or.pred  	%p13, %p5, %p12;
	@%p13 bra 	$L__BB1_10;
	add.s32 	%r83, %r32, 12;
	mad.lo.s32 	%r84, %r83, %r46, %r8;
	mul.wide.s32 	%rd18, %r84, 4;
	add.s64 	%rd19, %rd1, %rd18;
	ld.global.nc.f32 	%f1398, [%rd19];
$L__BB1_10:
	st.shared.f32 	[%r10+3072], %f1398;
	setp.ge.s32 	%p15, %r125, %r48;
	mov.f32 	%f1399, 0f7F800000;
	or.pred  	%p16, %p5, %p15;
	@%p16 bra 	$L__BB1_12;
	add.s32 	%r85, %r32, 16;
	mad.lo.s32 	%r86, %r85, %r46, %r8;
	mul.wide.s32 	%rd20, %r86, 4;
	add.s64 	%rd21, %rd1, %rd20;
	ld.global.nc.f32 	%f1399, [%rd21];
$L__BB1_12:
	st.shared.f32 	[%r10+4096], %f1399;
	add.s32 	%r87, %r125, 4;
	setp.ge.s32 	%p18, %r87, %r48;
	mov.f32 	%f1400, 0f7F800000;
	or.pred  	%p19, %p5, %p18;
	@%p19 bra 	$L__BB1_14;
	add.s32 	%r88, %r32, 20;
	mad.lo.s32 	%r89, %r88, %r46, %r8;
	mul.wide.s32 	%rd22, %r89, 4;
	add.s64 	%rd23, %rd1, %rd22;
	ld.global.nc.f32 	%f1400, [%rd23];
$L__BB1_14:
	st.shared.f32 	[%r10+5120], %f1400;
	add.s32 	%r90, %r125, 8;
	setp.ge.s32 	%p21, %r90, %r48;
	mov.f32 	%f1401, 0f7F800000;
	or.pred  	%p22, %p5, %p21;
	@%p22 bra 	$L__BB1_16;
	add.s32 	%r91, %r32, 24;
	mad.lo.s32 	%r92, %r91, %r46, %r8;
	mul.wide.s32 	%rd24, %r92, 4;
	add.s64 	%rd25, %rd1, %rd24;
	ld.global.nc.f32 	%f1401, [%rd25];
$L__BB1_16:
	st.shared.f32 	[%r10+6144], %f1401;
	add.s32 	%r93, %r125, 12;
	setp.ge.s32 	%p24, %r93, %r48;
	mov.f32 	%f1402, 0f7F800000;
	or.pred  	%p25, %p5, %p24;
	@%p25 bra 	$L__BB1_18;
	add.s32 	%r94, %r32, 28;
	mad.lo.s32 	%r95, %r94, %r46, %r8;
	mul.wide.s32 	%rd26, %r95, 4;
	add.s64 	%rd27, %rd1, %rd26;
	ld.global.nc.f32 	%f1402, [%rd27];
$L__BB1_18:
	setp.ge.s32 	%p26, %r9, %r47;
	st.shared.f32 	[%r10+7168], %f1402;
	add.s32 	%r35, %r126, %r7;
	setp.ge.s32 	%p27, %r124, %r48;
	mov.f32 	%f1403, 0f7F800000;
	or.pred  	%p28, %p27, %p26;
	@%p28 bra 	$L__BB1_20;
	add.s32 	%r97, %r11, %r35;
	mul.wide.u32 	%rd28, %r97, 4;
	add.s64 	%rd29, %rd2, %rd28;
	ld.global.nc.f32 	%f1403, [%rd29];
$L__BB1_20:
	setp.ge.s32 	%p30, %r99, %r47;
	st.shared.f32 	[%r12], %f1403;
	mov.f32 	%f1404, 0f7F800000;
	or.pred  	%p31, %p27, %p30;
	@%p31 bra 	$L__BB1_22;
	add.s32 	%r100, %r13, %r35;
	mul.wide.s32 	%rd30, %r100, 4;
	add.s64 	%rd31, %rd2, %rd30;
	ld.global.nc.f32 	%f1404, [%rd31];
$L__BB1_22:
	setp.ge.s32 	%p33, %r14, %r47;
	st.shared.f32 	[%r12+1024], %f1404;
	mov.f32 	%f1405, 0f7F800000;
	or.pred  	%p34, %p27, %p33;
	@%p34 bra 	$L__BB1_24;
	add.s32 	%r101, %r15, %r35;
	mul.wide.s32 	%rd32, %r101, 4;
	add.s64 	%rd33, %rd2, %rd32;
	ld.global.nc.f32 	%f1405, [%rd33];
$L__BB1_24:
	setp.ge.s32 	%p36, %r16, %r47;
	st.shared.f32 	[%r12+2048], %f1405;
	mov.f32 	%f1406, 0f7F800000;
	or.pred  	%p37, %p27, %p36;
	@%p37 bra 	$L__BB1_26;
	add.s32 	%r102, %r17, %r35;
	mul.wide.s32 	%rd34, %r102, 4;
	add.s64 	%rd35, %rd2, %rd34;
	ld.global.nc.f32 	%f1406, [%rd35];
$L__BB1_26:
	setp.ge.s32 	%p39, %r18, %r47;
	st.shared.f32 	[%r12+3072], %f1406;
	mov.f32 	%f1407, 0f7F800000;
	or.pred  	%p40, %p27, %p39;
	@%p40 bra 	$L__BB1_28;
	add.s32 	%r103, %r19, %r35;
	mul.wide.s32 	%rd36, %r103, 4;
	add.s64 	%rd37, %rd2, %rd36;
	ld.global.nc.f32 	%f1407, [%rd37];
$L__BB1_28:
	setp.ge.s32 	%p42, %r20, %r47;
	st.shared.f32 	[%r12+4096], %f1407;
	mov.f32 	%f1408, 0f7F800000;
	or.pred  	%p43, %p27, %p42;
	@%p43 bra 	$L__BB1_30;
	add.s32 	%r104, %r21, %r35;
	mul.wide.s32 	%rd38, %r104, 4;
	add.s64 	%rd39, %rd2, %rd38;
	ld.global.nc.f32 	%f1408, [%rd39];
$L__BB1_30:
	setp.ge.s32 	%p45, %r106, %r47;
	st.shared.f32 	[%r12+5120], %f1408;
	mov.f32 	%f1409, 0f7F800000;
	or.pred  	%p46, %p27, %p45;
	@%p46 bra 	$L__BB1_32;
	add.s32 	%r107, %r22, %r35;
	mul.wide.s32 	%rd40, %r107, 4;
	add.s64 	%rd41, %rd2, %rd40;
	ld.global.nc.f32 	%f1409, [%rd41];
$L__BB1_32:
	setp.ge.s32 	%p48, %r23, %r47;
	st.shared.f32 	[%r12+6144], %f1409;
	mov.f32 	%f1410, 0f7F800000;
	or.pred  	%p49, %p27, %p48;
	@%p49 bra 	$L__BB1_34;
	add.s32 	%r108, %r24, %r35;
	mul.wide.s32 	%rd42, %r108, 4;
	add.s64 	%rd43, %rd2, %rd42;
	ld.global.nc.f32 	%f1410, [%rd43];
$L__BB1_34:
	st.shared.f32 	[%r12+7168], %f1410;
	bar.sync 	0;
	ld.shared.f32 	%f99, [%r25];
	ld.shared.f32 	%f100, [%r25+4];
	ld.shared.f32 	%f101, [%r25+8];
	ld.shared.f32 	%f102, [%r25+12];
	ld.shared.f32 	%f103, [%r26];
	ld.shared.f32 	%f104, [%r26+128];
	ld.shared.f32 	%f105, [%r26+256];
	ld.shared.f32 	%f106, [%r26+384];
	add.f32 	%f107, %f99, %f103;
	min.f32 	%f108, %f1370, %f107;
	add.f32 	%f109, %f99, %f104;
	min.f32 	%f110, %f1366, %f109;
	add.f32 	%f111, %f99, %f105;
	min.f32 	%f112, %f1371, %f111;
	add.f32 	%f113, %f99, %f106;
	min.f32 	%f114, %f1375, %f113;
	add.f32 	%f115, %f100, %f103;
	min.f32 	%f116, %f1369, %f115;
	add.f32 	%f117, %f100, %f104;
	min.f32 	%f118, %f1365, %f117;
	add.f32 	%f119, %f100, %f105;
	min.f32 	%f120, %f1372, %f119;
	add.f32 	%f121, %f100, %f106;
	min.f32 	%f122, %f1376, %f121;
	add.f32 	%f123, %f101, %f103;
	min.f32 	%f124, %f1368, %f123;
	add.f32 	%f125, %f101, %f104;
	min.f32 	%f126, %f1364, %f125;
	add.f32 	%f127, %f101, %f105;
	min.f32 	%f128, %f1373, %f127;
	add.f32 	%f129, %f101, %f106;
	min.f32 	%f130, %f1377, %f129;
	add.f32 	%f131, %f102, %f103;
	min.f32 	%f132, %f1367, %f131;
	add.f32 	%f133, %f102, %f104;
	min.f32 	%f134, %f1363, %f133;
	add.f32 	%f135, %f102, %f105;
	min.f32 	%f136, %f1374, %f135;
	add.f32 	%f137, %f102, %f106;
	min.f32 	%f138, %f1378, %f137;
	ld.shared.f32 	%f139, [%r25+256];
	ld.shared.f32 	%f140, [%r25+260];
	ld.shared.f32 	%f141, [%r25+264];
	ld.shared.f32 	%f142, [%r25+268];
	ld.shared.f32 	%f143, [%r26+4];
	ld.shared.f32 	%f144, [%r26+132];
	ld.shared.f32 	%f145, [%r26+260];
	ld.shared.f32 	%f146, [%r26+388];
	add.f32 	%f147, %f139, %f143;
	min.f32 	%f148, %f108, %f147;
	add.f32 	%f149, %f139, %f144;
	min.f32 	%f150, %f110, %f149;
	add.f32 	%f151, %f139, %f145;
	min.f32 	%f152, %f112, %f151;
	add.f32 	%f153, %f139, %f146;
	min.f32 	%f154, %f114, %f153;
	add.f32 	%f155, %f140, %f143;
	min.f32 	%f156, %f116, %f155;
	add.f32 	%f157, %f140, %f144;
	min.f32 	%f158, %f118, %f157;
	add.f32 	%f159, %f140, %f145;
	min.f32 	%f160, %f120, %f159;
	add.f32 	%f161, %f140, %f146;
	min.f32 	%f162, %f122, %f161;
	add.f32 	%f163, %f141, %f143;
	min.f32 	%f164, %f124, %f163;
	add.f32 	%f165, %f141, %f144;
	min.f32 	%f166, %f126, %f165;
	add.f32 	%f167, %f141, %f145;
	min.f32 	%f168, %f128, %f167;
	add.f32 	%f169, %f141, %f146;
	min.f32 	%f170, %f130, %f169;
	add.f32 	%f171, %f142, %f143;
	min.f32 	%f172, %f132, %f171;
	add.f32 	%f173, %f142, %f144;
	min.f32 	%f174, %f134, %f173;
	add.f32 	%f175, %f142, %f145;
	min.f32 	%f176, %f136, %f175;
	add.f32 	%f177, %f142, %f146;
	min.f32 	%f178, %f138, %f177;
	ld.shared.f32 	%f179, [%r25+512];
	ld.shared.f32 	%f180, [%r25+516];
	ld.shared.f32 	%f181, [%r25+520];
	ld.shared.f32 	%f182, [%r25+524];
	ld.shared.f32 	%f183, [%r26+8];
	ld.shared.f32 	%f184, [%r26+136];
	ld.shared.f32 	%f185, [%r26+264];
	ld.shared.f32 	%f186, [%r26+392];
	add.f32 	%f187, %f179, %f183;
	min.f32 	%f188, %f148, %f187;
	add.f32 	%f189, %f179, %f184;
	min.f32 	%f190, %f150, %f189;
	add.f32 	%f191, %f179, %f185;
	min.f32 	%f192, %f152, %f191;
	add.f32 	%f193, %f179, %f186;
	min.f32 	%f194, %f154, %f193;
	add.f32 	%f195, %f180, %f183;
	min.f32 	%f196, %f156, %f195;
	add.f32 	%f197, %f180, %f184;
	min.f32 	%f198, %f158, %f197;
	add.f32 	%f199, %f180, %f185;
	min.f32 	%f200, %f160, %f199;
	add.f32 	%f201, %f180, %f186;
	min.f32 	%f202, %f162, %f201;
	add.f32 	%f203, %f181, %f183;
	min.f32 	%f204, %f164, %f203;
	add.f32 	%f205, %f181, %f184;
	min.f32 	%f206, %f166, %f205;
	add.f32 	%f207, %f181, %f185;
	min.f32 	%f208, %f168, %f207;
	add.f32 	%f209, %f181, %f186;
	min.f32 	%f210, %f170, %f209;
	add.f32 	%f211, %f182, %f183;
	min.f32 	%f212, %f172, %f211;
	add.f32 	%f213, %f182, %f184;
	min.f32 	%f214, %f174, %f213;
	add.f32 	%f215, %f182, %f185;
	min.f32 	%f216, %f176, %f215;
	add.f32 	%f217, %f182, %f186;
	min.f32 	%f218, %f178, %f217;
	ld.shared.f32 	%f219, [%r25+768];
	ld.shared.f32 	%f220, [%r25+772];
	ld.shared.f32 	%f221, [%r25+776];
	ld.shared.f32 	%f222, [%r25+780];
	ld.shared.f32 	%f223, [%r26+12];
	ld.shared.f32 	%f224, [%r26+140];
	ld.shared.f32 	%f225, [%r26+268];
	ld.shared.f32 	%f226, [%r26+396];
	add.f32 	%f227, %f219, %f223;
	min.f32 	%f228, %f188, %f227;
	add.f32 	%f229, %f219, %f224;
	min.f32 	%f230, %f190, %f229;
	add.f32 	%f231, %f219, %f225;
	min.f32 	%f232, %f192, %f231;
	add.f32 	%f233, %f219, %f226;
	min.f32 	%f234, %f194, %f233;
	add.f32 	%f235, %f220, %f223;
	min.f32 	%f236, %f196, %f235;
	add.f32 	%f237, %f220, %f224;
	min.f32 	%f238, %f198, %f237;
	add.f32 	%f239, %f220, %f225;
	min.f32 	%f240, %f200, %f239;
	add.f32 	%f241, %f220, %f226;
	min.f32 	%f242, %f202, %f241;
	add.f32 	%f243, %f221, %f223;
	min.f32 	%f244, %f204, %f243;
	add.f32 	%f245, %f221, %f224;
	min.f32 	%f246, %f206, %f245;
	add.f32 	%f247, %f221, %f225;
	min.f32 	%f248, %f208, %f247;
	add.f32 	%f249, %f221, %f226;
	min.f32 	%f250, %f210, %f249;
	add.f32 	%f251, %f222, %f223;
	min.f32 	%f252, %f212, %f251;
	add.f32 	%f253, %f222, %f224;
	min.f32 	%f254, %f214, %f253;
	add.f32 	%f255, %f222, %f225;
	min.f32 	%f256, %f216, %f255;
	add.f32 	%f257, %f222, %f226;
	min.f32 	%f258, %f218, %f257;
	ld.shared.f32 	%f259, [%r25+1024];
	ld.shared.f32 	%f260, [%r25+1028];
	ld.shared.f32 	%f261, [%r25+1032];
	ld.shared.f32 	%f262, [%r25+1036];
	ld.shared.f32 	%f263, [%r26+16];
	ld.shared.f32 	%f264, [%r26+144];
	ld.shared.f32 	%f265, [%r26+272];
	ld.shared.f32 	%f266, [%r26+400];
	add.f32 	%f267, %f259, %f263;
	min.f32 	%f268, %f228, %f267;
	add.f32 	%f269, %f259, %f264;
	min.f32 	%f270, %f230, %f269;
	add.f32 	%f271, %f259, %f265;
	min.f32 	%f272, %f232, %f271;
	add.f32 	%f273, %f259, %f266;
	min.f32 	%f274, %f234, %f273;
	add.f32 	%f275, %f260, %f263;
	min.f32 	%f276, %f236, %f275;
	add.f32 	%f277, %f260, %f264;
	min.f32 	%f278, %f238, %f277;
	add.f32 	%f279, %f260, %f265;
	min.f32 	%f280, %f240, %f279;
	add.f32 	%f281, %f260, %f266;
	min.f32 	%f282, %f242, %f281;
	add.f32 	%f283, %f261, %f263;
	min.f32 	%f284, %f244, %f283;
	add.f32 	%f285, %f261, %f264;
	min.f32 	%f286, %f246, %f285;
	add.f32 	%f287, %f261, %f265;
	min.f32 	%f288, %f248, %f287;
	add.f32 	%f289, %f261, %f266;
	min.f32 	%f290, %f250, %f289;
	add.f32 	%f291, %f262, %f263;
	min.f32 	%f292, %f252, %f291;
	add.f32 	%f293, %f262, %f264;
	min.f32 	%f294, %f254, %f293;
	add.f32 	%f295, %f262, %f265;
	min.f32 	%f296, %f256, %f295;
	add.f32 	%f297, %f262, %f266;
	min.f32 	%f298, %f258, %f297;
	ld.shared.f32 	%f299, [%r25+1280];
	ld.shared.f32 	%f300, [%r25+1284];
	ld.shared.f32 	%f301, [%r25+1288];
	ld.shared.f32 	%f302, [%r25+1292];
	ld.shared.f32 	%f303, [%r26+20];
	ld.shared.f32 	%f304, [%r26+148];
	ld.shared.f32 	%f305, [%r26+276];
	ld.shared.f32 	%f306, [%r26+404];
	add.f32 	%f307, %f299, %f303;
	min.f32 	%f308, %f268, %f307;
	add.f32 	%f309, %f299, %f304;
	min.f32 	%f310, %f270, %f309;
	add.f32 	%f311, %f299, %f305;
	min.f32 	%f312, %f272, %f311;
	add.f32 	%f313, %f299, %f306;
	min.f32 	%f314, %f274, %f313;
	add.f32 	%f315, %f300, %f303;
	min.f32 	%f316, %f276, %f315;
	add.f32 	%f317, %f300, %f304;
	min.f32 	%f318, %f278, %f317;
	add.f32 	%f319, %f300, %f305;
	min.f32 	%f320, %f280, %f319;
	add.f32 	%f321, %f300, %f306;
	min.f32 	%f322, %f282, %f321;
	add.f32 	%f323, %f301, %f303;
	min.f32 	%f324, %f284, %f323;
	add.f32 	%f325, %f301, %f304;
	min.f32 	%f326, %f286, %f325;
	add.f32 	%f327, %f301, %f305;
	min.f32 	%f328, %f288, %f327;
	add.f32 	%f329, %f301, %f306;
	min.f32 	%f330, %f290, %f329;
	add.f32 	%f331, %f302, %f303;
	min.f32 	%f332, %f292, %f331;
	add.f32 	%f333, %f302, %f304;
	min.f32 	%f334, %f294, %f333;
	add.f32 	%f335, %f302, %f305;
	min.f32 	%f336, %f296, %f335;
	add.f32 	%f337, %f302, %f306;
	min.f32 	%f338, %f298, %f337;
	ld.shared.f32 	%f339, [%r25+1536];
	ld.shared.f32 	%f340, [%r25+1540];
	ld.shared.f32 	%f341, [%r25+1544];
	ld.shared.f32 	%f342, [%r25+1548];
	ld.shared.f32 	%f343, [%r26+24];
	ld.shared.f32 	%f344, [%r26+152];
	ld.shared.f32 	%f345, [%r26+280];
	ld.shared.f32 	%f346, [%r26+408];
	add.f32 	%f347, %f339, %f343;
	min.f32 	%f348, %f308, %f347;
	add.f32 	%f349, %f339, %f344;
	min.f32 	%f350, %f310, %f349;
	add.f32 	%f351, %f339, %f345;
	min.f32 	%f352, %f312, %f351;
	add.f32 	%f353, %f339, %f346;
	min.f32 	%f354, %f314, %f353;
	add.f32 	%f355, %f340, %f343;
	min.f32 	%f356, %f316, %f355;
	add.f32 	%f357, %f340, %f344;
	min.f32 	%f358, %f318, %f357;
	add.f32 	%f359, %f340, %f345;
	min.f32 	%f360, %f320, %f359;
	add.f32 	%f361, %f340, %f346;
	min.f32 	%f362, %f322, %f361;
	add.f32 	%f363, %f341, %f343;
	min.f32 	%f364, %f324, %f363;
	add.f32 	%f365, %f341, %f344;
	min.f32 	%f366, %f326, %f365;
	add.f32 	%f367, %f341, %f345;
	min.f32 	%f368, %f328, %f367;
	add.f32 	%f369, %f341, %f346;
	min.f32 	%f370, %f330, %f369;
	add.f32 	%f371, %f342, %f343;
	min.f32 	%f372, %f332, %f371;
	add.f32 	%f373, %f342, %f344;
	min.f32 	%f374, %f334, %f373;
	add.f32 	%f375, %f342, %f345;
	min.f32 	%f376, %f336, %f375;
	add.f32 	%f377, %f342, %f346;
	min.f32 	%f378, %f338, %f377;
	ld.shared.f32 	%f379, [%r25+1792];
	ld.shared.f32 	%f380, [%r25+1796];
	ld.shared.f32 	%f381, [%r25+1800];
	ld.shared.f32 	%f382, [%r25+1804];
	ld.shared.f32 	%f383, [%r26+28];
	ld.shared.f32 	%f384, [%r26+156];
	ld.shared.f32 	%f385, [%r26+284];
	ld.shared.f32 	%f386, [%r26+412];
	add.f32 	%f387, %f379, %f383;
	min.f32 	%f388, %f348, %f387;
	add.f32 	%f389, %f379, %f384;
	min.f32 	%f390, %f350, %f389;
	add.f32 	%f391, %f379, %f385;
	min.f32 	%f392, %f352, %f391;
	add.f32 	%f393, %f379, %f386;
	min.f32 	%f394, %f354, %f393;
	add.f32 	%f395, %f380, %f383;
	min.f32 	%f396, %f356, %f395;
	add.f32 	%f397, %f380, %f384;
	min.f32 	%f398, %f358, %f397;
	add.f32 	%f399, %f380, %f385;
	min.f32 	%f400, %f360, %f399;
	add.f32 	%f401, %f380, %f386;
	min.f32 	%f402, %f362, %f401;
	add.f32 	%f403, %f381, %f383;
	min.f32 	%f404, %f364, %f403;
	add.f32 	%f405, %f381, %f384;
	min.f32 	%f406, %f366, %f405;
	add.f32 	%f407, %f381, %f385;
	min.f32 	%f408, %f368, %f407;
	add.f32 	%f409, %f381, %f386;
	min.f32 	%f410, %f370, %f409;
	add.f32 	%f411, %f382, %f383;
	min.f32 	%f412, %f372, %f411;
	add.f32 	%f413, %f382, %f384;
	min.f32 	%f414, %f374, %f413;
	add.f32 	%f415, %f382, %f385;
	min.f32 	%f416, %f376, %f415;
	add.f32 	%f417, %f382, %f386;
	min.f32 	%f418, %f378, %f417;
	ld.shared.f32 	%f419, [%r25+2048];
	ld.shared.f32 	%f420, [%r25+2052];
	ld.shared.f32 	%f421, [%r25+2056];
	ld.shared.f32 	%f422, [%r25+2060];
	ld.shared.f32 	%f423, [%r26+32];
	ld.shared.f32 	%f424, [%r26+160];
	ld.shared.f32 	%f425, [%r26+288];
	ld.shared.f32 	%f426, [%r26+416];
	add.f32 	%f427, %f419, %f423;
	min.f32 	%f428, %f388, %f427;
	add.f32 	%f429, %f419, %f424;
	min.f32 	%f430, %f390, %f429;
	add.f32 	%f431, %f419, %f425;
	min.f32 	%f432, %f392, %f431;
	add.f32 	%f433, %f419, %f426;
	min.f32 	%f434, %f394, %f433;
	add.f32 	%f435, %f420, %f423;
	min.f32 	%f436, %f396, %f435;
	add.f32 	%f437, %f420, %f424;
	min.f32 	%f438, %f398, %f437;
	add.f32 	%f439, %f420, %f425;
	min.f32 	%f440, %f400, %f439;
	add.f32 	%f441, %f420, %f426;
	min.f32 	%f442, %f402, %f441;
	add.f32 	%f443, %f421, %f423;
	min.f32 	%f444, %f404, %f443;
	add.f32 	%f445, %f421, %f424;
	min.f32 	%f446, %f406, %f445;
	add.f32 	%f447, %f421, %f425;
	min.f32 	%f448, %f408, %f447;
	add.f32 	%f449, %f421, %f426;
	min.f32 	%f450, %f410, %f449;
	add.f32 	%f451, %f422, %f423;
	min.f32 	%f452, %f412, %f451;
	add.f32 	%f453, %f422, %f424;
	min.f32 	%f454, %f414, %f453;
	add.f32 	%f455, %f422, %f425;
	min.f32 	%f456, %f416, %f455;
	add.f32 	%f457, %f422, %f426;
	min.f32 	%f458, %f418, %f457;
	ld.shared.f32 	%f459, [%r25+2304];
	ld.shared.f32 	%f460, [%r25+2308];
	ld.shared.f32 	%f461, [%r25+2312];
	ld.shared.f32 	%f462, [%r25+2316];
	ld.shared.f32 	%f463, [%r26+36];
	ld.shared.f32 	%f464, [%r26+164];
	ld.shared.f32 	%f465, [%r26+292];
	ld.shared.f32 	%f466, [%r26+420];
	add.f32 	%f467, %f459, %f463;
	min.f32 	%f468, %f428, %f467;
	add.f32 	%f469, %f459, %f464;
	min.f32 	%f470, %f430, %f469;
	add.f32 	%f471, %f459, %f465;
	min.f32 	%f472, %f432, %f471;
	add.f32 	%f473, %f459, %f466;
	min.f32 	%f474, %f434, %f473;
	add.f32 	%f475, %f460, %f463;
	min.f32 	%f476, %f436, %f475;
	add.f32 	%f477, %f460, %f464;
	min.f32 	%f478, %f438, %f477;
	add.f32 	%f479, %f460, %f465;
	min.f32 	%f480, %f440, %f479;
	add.f32 	%f481, %f460, %f466;
	min.f32 	%f482, %f442, %f481;
	add.f32 	%f483, %f461, %f463;
	min.f32 	%f484, %f444, %f483;
	add.f32 	%f485, %f461, %f464;
	min.f32 	%f486, %f446, %f485;
	add.f32 	%f487, %f461, %f465;
	min.f32 	%f488, %f448, %f487;
	add.f32 	%f489, %f461, %f466;
	min.f32 	%f490, %f450, %f489;
	add.f32 	%f491, %f462, %f463;
	min.f32 	%f492, %f452, %f491;
	add.f32 	%f493, %f462, %f464;
	min.f32 	%f494, %f454, %f493;
	add.f32 	%f495, %f462, %f465;
	min.f32 	%f496, %f456, %f495;
	add.f32 	%f497, %f462, %f466;
	min.f32 	%f498, %f458, %f497;
	ld.shared.f32 	%f499, [%r25+2560];
	ld.shared.f32 	%f500, [%r25+2564];
	ld.shared.f32 	%f501, [%r25+2568];
	ld.shared.f32 	%f502, [%r25+2572];
	ld.shared.f32 	%f503, [%r26+40];
	ld.shared.f32 	%f504, [%r26+168];
	ld.shared.f32 	%f505, [%r26+296];
	ld.shared.f32 	%f506, [%r26+424];
	add.f32 	%f507, %f499, %f503;
	min.f32 	%f508, %f468, %f507;
	add.f32 	%f509, %f499, %f504;
	min.f32 	%f510, %f470, %f509;
	add.f32 	%f511, %f499, %f505;
	min.f32 	%f512, %f472, %f511;
	add.f32 	%f513, %f499, %f506;
	min.f32 	%f514, %f474, %f513;
	add.f32 	%f515, %f500, %f503;
	min.f32 	%f516, %f476, %f515;
	add.f32 	%f517, %f500, %f504;
	min.f32 	%f518, %f478, %f517;
	add.f32 	%f519, %f500, %f505;
	min.f32 	%f520, %f480, %f519;
	add.f32 	%f521, %f500, %f506;
	min.f32 	%f522, %f482, %f521;
	add.f32 	%f523, %f501, %f503;
	min.f32 	%f524, %f484, %f523;
	add.f32 	%f525, %f501, %f504;
	min.f32 	%f526, %f486, %f525;
	add.f32 	%f527, %f501, %f505;
	min.f32 	%f528, %f488, %f527;
	add.f32 	%f529, %f501, %f506;
	min.f32 	%f530, %f490, %f529;
	add.f32 	%f531, %f502, %f503;
	min.f32 	%f532, %f492, %f531;
	add.f32 	%f533, %f502, %f504;
	min.f32 	%f534, %f494, %f533;
	add.f32 	%f535, %f502, %f505;
	min.f32 	%f536, %f496, %f535;
	add.f32 	%f537, %f502, %f506;
	min.f32 	%f538, %f498, %f537;
	ld.shared.f32 	%f539, [%r25+2816];
	ld.shared.f32 	%f540, [%r25+2820];
	ld.shared.f32 	%f541, [%r25+2824];
	ld.shared.f32 	%f542, [%r25+2828];
	ld.shared.f32 	%f543, [%r26+44];
	ld.shared.f32 	%f544, [%r26+172];
	ld.shared.f32 	%f545, [%r26+300];
	ld.shared.f32 	%f546, [%r26+428];
	add.f32 	%f547, %f539, %f543;
	min.f32 	%f548, %f508, %f547;
	add.f32 	%f549, %f539, %f544;
	min.f32 	%f550, %f510, %f549;
	add.f32 	%f551, %f539, %f545;
	min.f32 	%f552, %f512, %f551;
	add.f32 	%f553, %f539, %f546;
	min.f32 	%f554, %f514, %f553;
	add.f32 	%f555, %f540, %f543;
	min.f32 	%f556, %f516, %f555;
	add.f32 	%f557, %f540, %f544;
	min.f32 	%f558, %f518, %f557;
	add.f32 	%f559, %f540, %f545;
	min.f32 	%f560, %f520, %f559;
	add.f32 	%f561, %f540, %f546;
	min.f32 	%f562, %f522, %f561;
	add.f32 	%f563, %f541, %f543;
	min.f32 	%f564, %f524, %f563;
	add.f32 	%f565, %f541, %f544;
	min.f32 	%f566, %f526, %f565;
	add.f32 	%f567, %f541, %f545;
	min.f32 	%f568, %f528, %f567;
	add.f32 	%f569, %f541, %f546;
	min.f32 	%f570, %f530, %f569;
	add.f32 	%f571, %f542, %f543;
	min.f32 	%f572, %f532, %f571;
	add.f32 	%f573, %f542, %f544;
	min.f32 	%f574, %f534, %f573;
	add.f32 	%f575, %f542, %f545;
	min.f32 	%f576, %f536, %f575;
	add.f32 	%f577, %f542, %f546;
	min.f32 	%f578, %f538, %f577;
	ld.shared.f32 	%f579, [%r25+3072];
	ld.shared.f32 	%f580, [%r25+3076];
	ld.shared.f32 	%f581, [%r25+3080];
	ld.shared.f32 	%f582, [%r25+3084];
	ld.shared.f32 	%f583, [%r26+48];
	ld.shared.f32 	%f584, [%r26+176];
	ld.shared.f32 	%f585, [%r26+304];
	ld.shared.f32 	%f586, [%r26+432];
	add.f32 	%f587, %f579, %f583;
	min.f32 	%f588, %f548, %f587;
	add.f32 	%f589, %f579, %f584;
	min.f32 	%f590, %f550, %f589;
	add.f32 	%f591, %f579, %f585;
	min.f32 	%f592, %f552, %f591;
	add.f32 	%f593, %f579, %f586;
	min.f32 	%f594, %f554, %f593;
	add.f32 	%f595, %f580, %f583;
	min.f32 	%f596, %f556, %f595;
	add.f32 	%f597, %f580, %f584;
	min.f32 	%f598, %f558, %f597;
	add.f32 	%f599, %f580, %f585;
	min.f32 	%f600, %f560, %f599;
	add.f32 	%f601, %f580, %f586;
	min.f32 	%f602, %f562, %f601;
	add.f32 	%f603, %f581, %f583;
	min.f32 	%f604, %f564, %f603;
	add.f32 	%f605, %f581, %f584;
	min.f32 	%f606, %f566, %f605;
	add.f32 	%f607, %f581, %f585;
	min.f32 	%f608, %f568, %f607;
	add.f32 	%f609, %f581, %f586;
	min.f32 	%f610, %f570, %f609;
	add.f32 	%f611, %f582, %f583;
	min.f32 	%f612, %f572, %f611;
	add.f32 	%f613, %f582, %f584;
	min.f32 	%f614, %f574, %f613;
	add.f32 	%f615, %f582, %f585;
	min.f32 	%f616, %f576, %f615;
	add.f32 	%f617, %f582, %f586;
	min.f32 	%f618, %f578, %f617;
	ld.shared.f32 	%f619, [%r25+3328];
	ld.shared.f32 	%f620, [%r25+3332];
	ld.shared.f32 	%f621, [%r25+3336];
	ld.shared.f32 	%f622, [%r25+3340];
	ld.shared.f32 	%f623, [%r26+52];
	ld.shared.f32 	%f624, [%r26+180];
	ld.shared.f32 	%f625, [%r26+308];
	ld.shared.f32 	%f626, [%r26+436];
	add.f32 	%f627, %f619, %f623;
	min.f32 	%f628, %f588, %f627;
	add.f32 	%f629, %f619, %f624;
	min.f32 	%f630, %f590, %f629;
	add.f32 	%f631, %f619, %f625;
	min.f32 	%f632, %f592, %f631;
	add.f32 	%f633, %f619, %f626;
	min.f32 	%f634, %f594, %f633;
	add.f32 	%f635, %f620, %f623;
	min.f32 	%f636, %f596, %f635;
	add.f32 	%f637, %f620, %f624;
	min.f32 	%f638, %f598, %f637;
	add.f32 	%f639, %f620, %f625;
	min.f32 	%f640, %f600, %f639;
	add.f32 	%f641, %f620, %f626;
	min.f32 	%f642, %f602, %f641;
	add.f32 	%f643, %f621, %f623;
	min.f32 	%f644, %f604, %f643;
	add.f32 	%f645, %f621, %f624;
	min.f32 	%f646, %f606, %f645;
	add.f32 	%f647, %f621, %f625;
	min.f32 	%f648, %f608, %f647;
	add.f32 	%f649, %f621, %f626;
	min.f32 	%f650, %f610, %f649;
	add.f32 	%f651, %f622, %f623;
	min.f32 	%f652, %f612, %f651;
	add.f32 	%f653, %f622, %f624;
	min.f32 	%f654, %f614, %f653;
	add.f32 	%f655, %f622, %f625;
	min.f32 	%f656, %f616, %f655;
	add.f32 	%f657, %f622, %f626;
	min.f32 	%f658, %f618, %f657;
	ld.shared.f32 	%f659, [%r25+3584];
	ld.shared.f32 	%f660, [%r25+3588];
	ld.shared.f32 	%f661, [%r25+3592];
	ld.shared.f32 	%f662, [%r25+3596];
	ld.shared.f32 	%f663, [%r26+56];
	ld.shared.f32 	%f664, [%r26+184];
	ld.shared.f32 	%f665, [%r26+312];
	ld.shared.f32 	%f666, [%r26+440];
	add.f32 	%f667, %f659, %f663;
	min.f32 	%f668, %f628, %f667;
	add.f32 	%f669, %f659, %f664;
	min.f32 	%f670, %f630, %f669;
	add.f32 	%f671, %f659, %f665;
	min.f32 	%f672, %f632, %f671;
	add.f32 	%f673, %f659, %f666;
	min.f32 	%f674, %f634, %f673;
	add.f32 	%f675, %f660, %f663;
	min.f32 	%f676, %f636, %f675;
	add.f32 	%f677, %f660, %f664;
	min.f32 	%f678, %f638, %f677;
	add.f32 	%f679, %f660, %f665;
	min.f32 	%f680, %f640, %f679;
	add.f32 	%f681, %f660, %f666;
	min.f32 	%f682, %f642, %f681;
	add.f32 	%f683, %f661, %f663;
	min.f32 	%f684, %f644, %f683;
	add.f32 	%f685, %f661, %f664;
	min.f32 	%f686, %f646, %f685;
	add.f32 	%f687, %f661, %f665;
	min.f32 	%f688, %f648, %f687;
	add.f32 	%f689, %f661, %f666;
	min.f32 	%f690, %f650, %f689;
	add.f32 	%f691, %f662, %f663;
	min.f32 	%f692, %f652, %f691;
	add.f32 	%f693, %f662, %f664;
	min.f32 	%f694, %f654, %f693;
	add.f32 	%f695, %f662, %f665;
	min.f32 	%f696, %f656, %f695;
	add.f32 	%f697, %f662, %f666;
	min.f32 	%f698, %f658, %f697;
	ld.shared.f32 	%f699, [%r25+3840];
	ld.shared.f32 	%f700, [%r25+3844];
	ld.shared.f32 	%f701, [%r25+3848];
	ld.shared.f32 	%f702, [%r25+3852];
	ld.shared.f32 	%f703, [%r26+60];
	ld.shared.f32 	%f704, [%r26+188];
	ld.shared.f32 	%f705, [%r26+316];
	ld.shared.f32 	%f706, [%r26+444];
	add.f32 	%f707, %f699, %f703;
	min.f32 	%f708, %f668, %f707;
	add.f32 	%f709, %f699, %f704;
	min.f32 	%f710, %f670, %f709;
	add.f32 	%f711, %f699, %f705;
	min.f32 	%f712, %f672, %f711;
	add.f32 	%f713, %f699, %f706;
	min.f32 	%f714, %f674, %f713;
	add.f32 	%f715, %f700, %f703;
	min.f32 	%f716, %f676, %f715;
	add.f32 	%f717, %f700, %f704;
	min.f32 	%f718, %f678, %f717;
	add.f32 	%f719, %f700, %f705;
	min.f32 	%f720, %f680, %f719;
	add.f32 	%f721, %f700, %f706;
	min.f32 	%f722, %f682, %f721;
	add.f32 	%f723, %f701, %f703;
	min.f32 	%f724, %f684, %f723;
	add.f32 	%f725, %f701, %f704;
	min.f32 	%f726, %f686, %f725;
	add.f32 	%f727, %f701, %f705;
	min.f32 	%f728, %f688, %f727;
	add.f32 	%f729, %f701, %f706;
	min.f32 	%f730, %f690, %f729;
	add.f32 	%f731, %f702, %f703;
	min.f32 	%f732, %f692, %f731;
	add.f32 	%f733, %f702, %f704;
	min.f32 	%f734, %f694, %f733;
	add.f32 	%f735, %f702, %f705;
	min.f32 	%f736, %f696, %f735;
	add.f32 	%f737, %f702, %f706;
	min.f32 	%f738, %f698, %f737;
	ld.shared.f32 	%f739, [%r25+4096];
	ld.shared.f32 	%f740, [%r25+4100];
	ld.shared.f32 	%f741, [%r25+4104];
	ld.shared.f32 	%f742, [%r25+4108];
	ld.shared.f32 	%f743, [%r26+64];
	ld.shared.f32 	%f744, [%r26+192];
	ld.shared.f32 	%f745, [%r26+320];
	ld.shared.f32 	%f746, [%r26+448];
	add.f32 	%f747, %f739, %f743;
	min.f32 	%f748, %f708, %f747;
	add.f32 	%f749, %f739, %f744;
	min.f32 	%f750, %f710, %f749;
	add.f32 	%f751, %f739, %f745;
	min.f32 	%f752, %f712, %f751;
	add.f32 	%f753, %f739, %f746;
	min.f32 	%f754, %f714, %f753;
	add.f32 	%f755, %f740, %f743;
	min.f32 	%f756, %f716, %f755;
	add.f32 	%f757, %f740, %f744;
	min.f32 	%f758, %f718, %f757;
	add.f32 	%f759, %f740, %f745;
	min.f32 	%f760, %f720, %f759;
	add.f32 	%f761, %f740, %f746;
	min.f32 	%f762, %f722, %f761;
	add.f32 	%f763, %f741, %f743;
	min.f32 	%f764, %f724, %f763;
	add.f32 	%f765, %f741, %f744;
	min.f32 	%f766, %f726, %f765;
	add.f32 	%f767, %f741, %f745;
	min.f32 	%f768, %f728, %f767;
	add.f32 	%f769, %f741, %f746;
	min.f32 	%f770, %f730, %f769;
	add.f32 	%f771, %f742, %f743;
	min.f32 	%f772, %f732, %f771;
	add.f32 	%f773, %f742, %f744;
	min.f32 	%f774, %f734, %f773;
	add.f32 	%f775, %f742, %f745;
	min.f32 	%f776, %f736, %f775;
	add.f32 	%f777, %f742, %f746;
	min.f32 	%f778, %f738, %f777;
	ld.shared.f32 	%f779, [%r25+4352];
	ld.shared.f32 	%f780, [%r25+4356];
	ld.shared.f32 	%f781, [%r25+4360];
	ld.shared.f32 	%f782, [%r25+4364];
	ld.shared.f32 	%f783, [%r26+68];
	ld.shared.f32 	%f784, [%r26+196];
	ld.shared.f32 	%f785, [%r26+324];
	ld.shared.f32 	%f786, [%r26+452];
	add.f32 	%f787, %f779, %f783;
	min.f32 	%f788, %f748, %f787;
	add.f32 	%f789, %f779, %f784;
	min.f32 	%f790, %f750, %f789;
	add.f32 	%f791, %f779, %f785;
	min.f32 	%f792, %f752, %f791;
	add.f32 	%f793, %f779, %f786;
	min.f32 	%f794, %f754, %f793;
	add.f32 	%f795, %f780, %f783;
	min.f32 	%f796, %f756, %f795;
	add.f32 	%f797, %f780, %f784;
	min.f32 	%f798, %f758, %f797;
	add.f32 	%f799, %f780, %f785;
	min.f32 	%f800, %f760, %f799;
	add.f32 	%f801, %f780, %f786;
	min.f32 	%f802, %f762, %f801;
	add.f32 	%f803, %f781, %f783;
	min.f32 	%f804, %f764, %f803;
	add.f32 	%f805, %f781, %f784;
	min.f32 	%f806, %f766, %f805;
	add.f32 	%f807, %f781, %f785;
	min.f32 	%f808, %f768, %f807;
	add.f32 	%f809, %f781, %f786;
	min.f32 	%f810, %f770, %f809;
	add.f32 	%f811, %f782, %f783;
	min.f32 	%f812, %f772, %f811;
	add.f32 	%f813, %f782, %f784;
	min.f32 	%f814, %f774, %f813;
	add.f32 	%f815, %f782, %f785;
	min.f32 	%f816, %f776, %f815;
	add.f32 	%f817, %f782, %f786;
	min.f32 	%f818, %f778, %f817;
	ld.shared.f32 	%f819, [%r25+4608];
	ld.shared.f32 	%f820, [%r25+4612];
	ld.shared.f32 	%f821, [%r25+4616];
	ld.shared.f32 	%f822, [%r25+4620];
	ld.shared.f32 	%f823, [%r26+72];
	ld.shared.f32 	%f824, [%r26+200];
	ld.shared.f32 	%f825, [%r26+328];
	ld.shared.f32 	%f826, [%r26+456];
	add.f32 	%f827, %f819, %f823;
	min.f32 	%f828, %f788, %f827;
	add.f32 	%f829, %f819, %f824;
	min.f32 	%f830, %f790, %f829;
	add.f32 	%f831, %f819, %f825;
	min.f32 	%f832, %f792, %f831;
	add.f32 	%f833, %f819, %f826;
	min.f32 	%f834, %f794, %f833;
	add.f32 	%f835, %f820, %f823;
	min.f32 	%f836, %f796, %f835;
	add.f32 	%f837, %f820, %f824;
	min.f32 	%f838, %f798, %f837;
	add.f32 	%f839, %f820, %f825;
	min.f32 	%f840, %f800, %f839;
	add.f32 	%f841, %f820, %f826;
	min.f32 	%f842, %f802, %f841;
	add.f32 	%f843, %f821, %f823;
	min.f32 	%f844, %f804, %f843;
	add.f32 	%f845, %f821, %f824;
	min.f32 	%f846, %f806, %f845;
	add.f32 	%f847, %f821, %f825;
	min.f32 	%f848, %f808, %f847;
	add.f32 	%f849, %f821, %f826;
	min.f32 	%f850, %f810, %f849;
	add.f32 	%f851, %f822, %f823;
	min.f32 	%f852, %f812, %f851;
	add.f32 	%f853, %f822, %f824;
	min.f32 	%f854, %f814, %f853;
	add.f32 	%f855, %f822, %f825;
	min.f32 	%f856, %f816, %f855;
	add.f32 	%f857, %f822, %f826;
	min.f32 	%f858, %f818, %f857;
	ld.shared.f32 	%f859, [%r25+4864];
	ld.shared.f32 	%f860, [%r25+4868];
	ld.shared.f32 	%f861, [%r25+4872];
	ld.shared.f32 	%f862, [%r25+4876];
	ld.shared.f32 	%f863, [%r26+76];
	ld.shared.f32 	%f864, [%r26+204];
	ld.shared.f32 	%f865, [%r26+332];
	ld.shared.f32 	%f866, [%r26+460];
	add.f32 	%f867, %f859, %f863;
	min.f32 	%f868, %f828, %f867;
	add.f32 	%f869, %f859, %f864;
	min.f32 	%f870, %f830, %f869;
	add.f32 	%f871, %f859, %f865;
	min.f32 	%f872, %f832, %f871;
	add.f32 	%f873, %f859, %f866;
	min.f32 	%f874, %f834, %f873;
	add.f32 	%f875, %f860, %f863;
	min.f32 	%f876, %f836, %f875;
	add.f32 	%f877, %f860, %f864;
	min.f32 	%f878, %f838, %f877;
	add.f32 	%f879, %f860, %f865;
	min.f32 	%f880, %f840, %f879;
	add.f32 	%f881, %f860, %f866;
	min.f32 	%f882, %f842, %f881;
	add.f32 	%f883, %f861, %f863;
	min.f32 	%f884, %f844, %f883;
	add.f32 	%f885, %f861, %f864;
	min.f32 	%f886, %f846, %f885;
	add.f32 	%f887, %f861, %f865;
	min.f32 	%f888, %f848, %f887;
	add.f32 	%f889, %f861, %f866;
	min.f32 	%f890, %f850, %f889;
	add.f32 	%f891, %f862, %f863;
	min.f32 	%f892, %f852, %f891;
	add.f32 	%f893, %f862, %f864;
	min.f32 	%f894, %f854, %f893;
	add.f32 	%f895, %f862, %f865;
	min.f32 	%f896, %f856, %f895;
	add.f32 	%f897, %f862, %f866;
	min.f32 	%f898, %f858, %f897;
	ld.shared.f32 	%f899, [%r25+5120];
	ld.shared.f32 	%f900, [%r25+5124];
	ld.shared.f32 	%f901, [%r25+5128];
	ld.shared.f32 	%f902, [%r25+5132];
	ld.shared.f32 	%f903, [%r26+80];
	ld.shared.f32 	%f904, [%r26+208];
	ld.shared.f32 	%f905, [%r26+336];
	ld.shared.f32 	%f906, [%r26+464];
	add.f32 	%f907, %f899, %f903;
	min.f32 	%f908, %f868, %f907;
	add.f32 	%f909, %f899, %f904;
	min.f32 	%f910, %f870, %f909;
	add.f32 	%f911, %f899, %f905;
	min.f32 	%f912, %f872, %f911;
	add.f32 	%f913, %f899, %f906;
	min.f32 	%f914, %f874, %f913;
	add.f32 	%f915, %f900, %f903;
	min.f32 	%f916, %f876, %f915;
	add.f32 	%f917, %f900, %f904;
	min.f32 	%f918, %f878, %f917;
	add.f32 	%f919, %f900, %f905;
	min.f32 	%f920, %f880, %f919;
	add.f32 	%f921, %f900, %f906;
	min.f32 	%f922, %f882, %f921;
	add.f32 	%f923, %f901, %f903;
	min.f32 	%f924, %f884, %f923;
	add.f32 	%f925, %f901, %f904;
	min.f32 	%f926, %f886, %f925;
	add.f32 	%f927, %f901, %f905;
	min.f32 	%f928, %f888, %f927;
	add.f32 	%f929, %f901, %f906;
	min.f32 	%f930, %f890, %f929;
	add.f32 	%f931, %f902, %f903;
	min.f32 	%f932, %f892, %f931;
	add.f32 	%f933, %f902, %f904;
	min.f32 	%f934, %f894, %f933;
	add.f32 	%f935, %f902, %f905;
	min.f32 	%f936, %f896, %f935;
	add.f32 	%f937, %f902, %f906;
	min.f32 	%f938, %f898, %f937;
	ld.shared.f32 	%f939, [%r25+5376];
	ld.shared.f32 	%f940, [%r25+5380];
	ld.shared.f32 	%f941, [%r25+5384];
	ld.shared.f32 	%f942, [%r25+5388];
	ld.shared.f32 	%f943, [%r26+84];
	ld.shared.f32 	%f944, [%r26+212];
	ld.shared.f32 	%f945, [%r26+340];
	ld.shared.f32 	%f946, [%r26+468];
	add.f32 	%f947, %f939, %f943;
	min.f32 	%f948, %f908, %f947;
	add.f32 	%f949, %f939, %f944;
	min.f32 	%f950, %f910, %f949;
	add.f32 	%f951, %f939, %f945;
	min.f32 	%f952, %f912, %f951;
	add.f32 	%f953, %f939, %f946;
	min.f32 	%f954, %f914, %f953;
	add.f32 	%f955, %f940, %f943;
	min.f32 	%f956, %f916, %f955;
	add.f32 	%f957, %f940, %f944;
	min.f32 	%f958, %f918, %f957;
	add.f32 	%f959, %f940, %f945;
	min.f32 	%f960, %f920, %f959;
	add.f32 	%f961, %f940, %f946;
	min.f32 	%f962, %f922, %f961;
	add.f32 	%f963, %f941, %f943;
	min.f32 	%f964, %f924, %f963;
	add.f32 	%f965, %f941, %f944;
	min.f32 	%f966, %f926, %f965;
	add.f32 	%f967, %f941, %f945;
	min.f32 	%f968, %f928, %f967;
	add.f32 	%f969, %f941, %f946;
	min.f32 	%f970, %f930, %f969;
	add.f32 	%f971, %f942, %f943;
	min.f32 	%f972, %f932, %f971;
	add.f32 	%f973, %f942, %f944;
	min.f32 	%f974, %f934, %f973;
	add.f32 	%f975, %f942, %f945;
	min.f32 	%f976, %f936, %f975;
	add.f32 	%f977, %f942, %f946;
	min.f32 	%f978, %f938, %f977;
	ld.shared.f32 	%f979, [%r25+5632];
	ld.shared.f32 	%f980, [%r25+5636];
	ld.shared.f32 	%f981, [%r25+5640];
	ld.shared.f32 	%f982, [%r25+5644];
	ld.shared.f32 	%f983, [%r26+88];
	ld.shared.f32 	%f984, [%r26+216];
	ld.shared.f32 	%f985, [%r26+344];
	ld.shared.f32 	%f986, [%r26+472];
	add.f32 	%f987, %f979, %f983;
	min.f32 	%f988, %f948, %f987;
	add.f32 	%f989, %f979, %f984;
	min.f32 	%f990, %f950, %f989;
	add.f32 	%f991, %f979, %f985;
	min.f32 	%f992, %f952, %f991;
	add.f32 	%f993, %f979, %f986;
	min.f32 	%f994, %f954, %f993;
	add.f32 	%f995, %f980, %f983;
	min.f32 	%f996, %f956, %f995;
	add.f32 	%f997, %f980, %f984;
	min.f32 	%f998, %f958, %f997;
	add.f32 	%f999, %f980, %f985;
	min.f32 	%f1000, %f960, %f999;
	add.f32 	%f1001, %f980, %f986;
	min.f32 	%f1002, %f962, %f1001;
	add.f32 	%f1003, %f981, %f983;
	min.f32 	%f1004, %f964, %f1003;
	add.f32 	%f1005, %f981, %f984;
	min.f32 	%f1006, %f966, %f1005;
	add.f32 	%f1007, %f981, %f985;
	min.f32 	%f1008, %f968, %f1007;
	add.f32 	%f1009, %f981, %f986;
	min.f32 	%f1010, %f970, %f1009;
	add.f32 	%f1011, %f982, %f983;
	min.f32 	%f1012, %f972, %f1011;
	add.f32 	%f1013, %f982, %f984;
	min.f32 	%f1014, %f974, %f1013;
	add.f32 	%f1015, %f982, %f985;
	min.f32 	%f1016, %f976, %f1015;
	add.f32 	%f1017, %f982, %f986;
	min.f32 	%f1018, %f978, %f1017;
	ld.shared.f32 	%f1019, [%r25+5888];
	ld.shared.f32 	%f1020, [%r25+5892];
	ld.shared.f32 	%f1021, [%r25+5896];
	ld.shared.f32 	%f1022, [%r25+5900];
	ld.shared.f32 	%f1023, [%r26+92];
	ld.shared.f32 	%f1024, [%r26+220];
	ld.shared.f32 	%f1025, [%r26+348];
	ld.shared.f32 	%f1026, [%r26+476];
	add.f32 	%f1027, %f1019, %f1023;
	min.f32 	%f1028, %f988, %f1027;
	add.f32 	%f1029, %f1019, %f1024;
	min.f32 	%f1030, %f990, %f1029;
	add.f32 	%f1031, %f1019, %f1025;
	min.f32 	%f1032, %f992, %f1031;
	add.f32 	%f1033, %f1019, %f1026;
	min.f32 	%f1034, %f994, %f1033;
	add.f32 	%f1035, %f1020, %f1023;
	min.f32 	%f1036, %f996, %f1035;
	add.f32 	%f1037, %f1020, %f1024;
	min.f32 	%f1038, %f998, %f1037;
	add.f32 	%f1039, %f1020, %f1025;
	min.f32 	%f1040, %f1000, %f1039;
	add.f32 	%f1041, %f1020, %f1026;
	min.f32 	%f1042, %f1002, %f1041;
	add.f32 	%f1043, %f1021, %f1023;
	min.f32 	%f1044, %f1004, %f1043;
	add.f32 	%f1045, %f1021, %f1024;
	min.f32 	%f1046, %f1006, %f1045;
	add.f32 	%f1047, %f1021, %f1025;
	min.f32 	%f1048, %f1008, %f1047;
	add.f32 	%f1049, %f1021, %f1026;
	min.f32 	%f1050, %f1010, %f1049;
	add.f32 	%f1051, %f1022, %f1023;
	min.f32 	%f1052, %f1012, %f1051;
	add.f32 	%f1053, %f1022, %f1024;
	min.f32 	%f1054, %f1014, %f1053;
	add.f32 	%f1055, %f1022, %f1025;
	min.f32 	%f1056, %f1016, %f1055;
	add.f32 	%f1057, %f1022, %f1026;
	min.f32 	%f1058, %f1018, %f1057;
	ld.shared.f32 	%f1059, [%r25+6144];
	ld.shared.f32 	%f1060, [%r25+6148];
	ld.shared.f32 	%f1061, [%r25+6152];
	ld.shared.f32 	%f1062, [%r25+6156];
	ld.shared.f32 	%f1063, [%r26+96];
	ld.shared.f32 	%f1064, [%r26+224];
	ld.shared.f32 	%f1065, [%r26+352];
	ld.shared.f32 	%f1066, [%r26+480];
	add.f32 	%f1067, %f1059, %f1063;
	min.f32 	%f1068, %f1028, %f1067;
	add.f32 	%f1069, %f1059, %f1064;
	min.f32 	%f1070, %f1030, %f1069;
	add.f32 	%f1071, %f1059, %f1065;
	min.f32 	%f1072, %f1032, %f1071;
	add.f32 	%f1073, %f1059, %f1066;
	min.f32 	%f1074, %f1034, %f1073;
	add.f32 	%f1075, %f1060, %f1063;
	min.f32 	%f1076, %f1036, %f1075;
	add.f32 	%f1077, %f1060, %f1064;
	min.f32 	%f1078, %f1038, %f1077;
	add.f32 	%f1079, %f1060, %f1065;
	min.f32 	%f1080, %f1040, %f1079;
	add.f32 	%f1081, %f1060, %f1066;
	min.f32 	%f1082, %f1042, %f1081;
	add.f32 	%f1083, %f1061, %f1063;
	min.f32 	%f1084, %f1044, %f1083;
	add.f32 	%f1085, %f1061, %f1064;
	min.f32 	%f1086, %f1046, %f1085;
	add.f32 	%f1087, %f1061, %f1065;
	min.f32 	%f1088, %f1048, %f1087;
	add.f32 	%f1089, %f1061, %f1066;
	min.f32 	%f1090, %f1050, %f1089;
	add.f32 	%f1091, %f1062, %f1063;
	min.f32 	%f1092, %f1052, %f1091;
	add.f32 	%f1093, %f1062, %f1064;
	min.f32 	%f1094, %f1054, %f1093;
	add.f32 	%f1095, %f1062, %f1065;
	min.f32 	%f1096, %f1056, %f1095;
	add.f32 	%f1097, %f1062, %f1066;
	min.f32 	%f1098, %f1058, %f1097;
	ld.shared.f32 	%f1099, [%r25+6400];
	ld.shared.f32 	%f1100, [%r25+6404];
	ld.shared.f32 	%f1101, [%r25+6408];
	ld.shared.f32 	%f1102, [%r25+6412];
	ld.shared.f32 	%f1103, [%r26+100];
	ld.shared.f32 	%f1104, [%r26+228];
	ld.shared.f32 	%f1105, [%r26+356];
	ld.shared.f32 	%f1106, [%r26+484];
	add.f32 	%f1107, %f1099, %f1103;
	min.f32 	%f1108, %f1068, %f1107;
	add.f32 	%f1109, %f1099, %f1104;
	min.f32 	%f1110, %f1070, %f1109;
	add.f32 	%f1111, %f1099, %f1105;
	min.f32 	%f1112, %f1072, %f1111;
	add.f32 	%f1113, %f1099, %f1106;
	min.f32 	%f1114, %f1074, %f1113;
	add.f32 	%f1115, %f1100, %f1103;
	min.f32 	%f1116, %f1076, %f1115;
	add.f32 	%f1117, %f1100, %f1104;
	min.f32 	%f1118, %f1078, %f1117;
	add.f32 	%f1119, %f1100, %f1105;
	min.f32 	%f1120, %f1080, %f1119;
	add.f32 	%f1121, %f1100, %f1106;
	min.f32 	%f1122, %f1082, %f1121;
	add.f32 	%f1123, %f1101, %f1103;
	min.f32 	%f1124, %f1084, %f1123;
	add.f32 	%f1125, %f1101, %f1104;
	min.f32 	%f1126, %f1086, %f1125;
	add.f32 	%f1127, %f1101, %f1105;
	min.f32 	%f1128, %f1088, %f1127;
	add.f32 	%f1129, %f1101, %f1106;
	min.f32 	%f1130, %f1090, %f1129;
	add.f32 	%f1131, %f1102, %f1103;
	min.f32 	%f1132, %f1092, %f1131;
	add.f32 	%f1133, %f1102, %f1104;
	min.f32 	%f1134, %f1094, %f1133;
	add.f32 	%f1135, %f1102, %f1105;
	min.f32 	%f1136, %f1096, %f1135;
	add.f32 	%f1137, %f1102, %f1106;
	min.f32 	%f1138, %f1098, %f1137;
	ld.shared.f32 	%f1139, [%r25+6656];
	ld.shared.f32 	%f1140, [%r25+6660];
	ld.shared.f32 	%f1141, [%r25+6664];
	ld.shared.f32 	%f1142, [%r25+6668];
	ld.shared.f32 	%f1143, [%r26+104];
	ld.shared.f32 	%f1144, [%r26+232];
	ld.shared.f32 	%f1145, [%r26+360];
	ld.shared.f32 	%f1146, [%r26+488];
	add.f32 	%f1147, %f1139, %f1143;
	min.f32 	%f1148, %f1108, %f1147;
	add.f32 	%f1149, %f1139, %f1144;
	min.f32 	%f1150, %f1110, %f1149;
	add.f32 	%f1151, %f1139, %f1145;
	min.f32 	%f1152, %f1112, %f1151;
	add.f32 	%f1153, %f1139, %f1146;
	min.f32 	%f1154, %f1114, %f1153;
	add.f32 	%f1155, %f1140, %f1143;
	min.f32 	%f1156, %f1116, %f1155;
	add.f32 	%f1157, %f1140, %f1144;
	min.f32 	%f1158, %f1118, %f1157;
	add.f32 	%f1159, %f1140, %f1145;
	min.f32 	%f1160, %f1120, %f1159;
	add.f32 	%f1161, %f1140, %f1146;
	min.f32 	%f1162, %f1122, %f1161;
	add.f32 	%f1163, %f1141, %f1143;
	min.f32 	%f1164, %f1124, %f1163;
	add.f32 	%f1165, %f1141, %f1144;
	min.f32 	%f1166, %f1126, %f1165;
	add.f32 	%f1167, %f1141, %f1145;
	min.f32 	%f1168, %f1128, %f1167;
	add.f32 	%f1169, %f1141, %f1146;
	min.f32 	%f1170, %f1130, %f1169;
	add.f32 	%f1171, %f1142, %f1143;
	min.f32 	%f1172, %f1132, %f1171;
	add.f32 	%f1173, %f1142, %f1144;
	min.f32 	%f1174, %f1134, %f1173;
	add.f32 	%f1175, %f1142, %f1145;
	min.f32 	%f1176, %f1136, %f1175;
	add.f32 	%f1177, %f1142, %f1146;
	min.f32 	%f1178, %f1138, %f1177;
	ld.shared.f32 	%f1179, [%r25+6912];
	ld.shared.f32 	%f1180, [%r25+6916];
	ld.shared.f32 	%f1181, [%r25+6920];
	ld.shared.f32 	%f1182, [%r25+6924];
	ld.shared.f32 	%f1183, [%r26+108];
	ld.shared.f32 	%f1184, [%r26+236];
	ld.shared.f32 	%f1185, [%r26+364];
	ld.shared.f32 	%f1186, [%r26+492];
	add.f32 	%f1187, %f1179, %f1183;
	min.f32 	%f1188, %f1148, %f1187;
	add.f32 	%f1189, %f1179, %f1184;
	min.f32 	%f1190, %f1150, %f1189;
	add.f32 	%f1191, %f1179, %f1185;
	min.f32 	%f1192, %f1152, %f1191;
	add.f32 	%f1193, %f1179, %f1186;
	min.f32 	%f1194, %f1154, %f1193;
	add.f32 	%f1195, %f1180, %f1183;
	min.f32 	%f1196, %f1156, %f1195;
	add.f32 	%f1197, %f1180, %f1184;
	min.f32 	%f1198, %f1158, %f1197;
	add.f32 	%f1199, %f1180, %f1185;
	min.f32 	%f1200, %f1160, %f1199;
	add.f32 	%f1201, %f1180, %f1186;
	min.f32 	%f1202, %f1162, %f1201;
	add.f32 	%f1203, %f1181, %f1183;
	min.f32 	%f1204, %f1164, %f1203;
	add.f32 	%f1205, %f1181, %f1184;
	min.f32 	%f1206, %f1166, %f1205;
	add.f32 	%f1207, %f1181, %f1185;
	min.f32 	%f1208, %f1168, %f1207;
	add.f32 	%f1209, %f1181, %f1186;
	min.f32 	%f1210, %f1170, %f1209;
	add.f32 	%f1211, %f1182, %f1183;
	min.f32 	%f1212, %f1172, %f1211;
	add.f32 	%f1213, %f1182, %f1184;
	min.f32 	%f1214, %f1174, %f1213;
	add.f32 	%f1215, %f1182, %f1185;
	min.f32 	%f1216, %f1176, %f1215;
	add.f32 	%f1217, %f1182, %f1186;
	min.f32 	%f1218, %f1178, %f1217;
	ld.shared.f32 	%f1219, [%r25+7168];
	ld.shared.f32 	%f1220, [%r25+7172];
	ld.shared.f32 	%f1221, [%r25+7176];
	ld.shared.f32 	%f1222, [%r25+7180];
	ld.shared.f32 	%f1223, [%r26+112];
	ld.shared.f32 	%f1224, [%r26+240];
	ld.shared.f32 	%f1225, [%r26+368];
	ld.shared.f32 	%f1226, [%r26+496];
	add.f32 	%f1227, %f1219, %f1223;
	min.f32 	%f1228, %f1188, %f1227;
	add.f32 	%f1229, %f1219, %f1224;
	min.f32 	%f1230, %f1190, %f1229;
	add.f32 	%f1231, %f1219, %f1225;
	min.f32 	%f1232, %f1192, %f1231;
	add.f32 	%f1233, %f1219, %f1226;
	min.f32 	%f1234, %f1194, %f1233;
	add.f32 	%f1235, %f1220, %f1223;
	min.f32 	%f1236, %f1196, %f1235;
	add.f32 	%f1237, %f1220, %f1224;
	min.f32 	%f1238, %f1198, %f1237;
	add.f32 	%f1239, %f1220, %f1225;
	min.f32 	%f1240, %f1200, %f1239;
	add.f32 	%f1241, %f1220, %f1226;
	min.f32 	%f1242, %f1202, %f1241;
	add.f32 	%f1243, %f1221, %f1223;
	min.f32 	%f1244, %f1204, %f1243;
	add.f32 	%f1245, %f1221, %f1224;
	min.f32 	%f1246, %f1206, %f1245;
	add.f32 	%f1247, %f1221, %f1225;
	min.f32 	%f1248, %f1208, %f1247;
	add.f32 	%f1249, %f1221, %f1226;
	min.f32 	%f1250, %f1210, %f1249;
	add.f32 	%f1251, %f1222, %f1223;
	min.f32 	%f1252, %f1212, %f1251;
	add.f32 	%f1253, %f1222, %f1224;
	min.f32 	%f1254, %f1214, %f1253;
	add.f32 	%f1255, %f1222, %f1225;
	min.f32 	%f1256, %f1216, %f1255;
	add.f32 	%f1257, %f1222, %f1226;
	min.f32 	%f1258, %f1218, %f1257;
	ld.shared.f32 	%f1259, [%r25+7424];
	ld.shared.f32 	%f1260, [%r25+7428];
	ld.shared.f32 	%f1261, [%r25+7432];
	ld.shared.f32 	%f1262, [%r25+7436];
	ld.shared.f32 	%f1263, [%r26+116];
	ld.shared.f32 	%f1264, [%r26+244];
	ld.shared.f32 	%f1265, [%r26+372];
	ld.shared.f32 	%f1266, [%r26+500];
	add.f32 	%f1267, %f1259, %f1263;
	min.f32 	%f1268, %f1228, %f1267;
	add.f32 	%f1269, %f1259, %f1264;
	min.f32 	%f1270, %f1230, %f1269;
	add.f32 	%f1271, %f1259, %f1265;
	min.f32 	%f1272, %f1232, %f1271;
	add.f32 	%f1273, %f1259, %f1266;
	min.f32 	%f1274, %f1234, %f1273;
	add.f32 	%f1275, %f1260, %f1263;
	min.f32 	%f1276, %f1236, %f1275;
	add.f32 	%f1277, %f1260, %f1264;
	min.f32 	%f1278, %f1238, %f1277;
	add.f32 	%f1279, %f1260, %f1265;
	min.f32 	%f1280, %f1240, %f1279;
	add.f32 	%f1281, %f1260, %f1266;
	min.f32 	%f1282, %f1242, %f1281;
	add.f32 	%f1283, %f1261, %f1263;
	min.f32 	%f1284, %f1244, %f1283;
	add.f32 	%f1285, %f1261, %f1264;
	min.f32 	%f1286, %f1246, %f1285;
	add.f32 	%f1287, %f1261, %f1265;
	min.f32 	%f1288, %f1248, %f1287;
	add.f32 	%f1289, %f1261, %f1266;
	min.f32 	%f1290, %f1250, %f1289;
	add.f32 	%f1291, %f1262, %f1263;
	min.f32 	%f1292, %f1252, %f1291;
	add.f32 	%f1293, %f1262, %f1264;
	min.f32 	%f1294, %f1254, %f1293;
	add.f32 	%f1295, %f1262, %f1265;
	min.f32 	%f1296, %f1256, %f1295;
	add.f32 	%f1297, %f1262, %f1266;
	min.f32 	%f1298, %f1258, %f1297;
	ld.shared.f32 	%f1299, [%r25+7680];
	ld.shared.f32 	%f1300, [%r25+7684];
	ld.shared.f32 	%f1301, [%r25+7688];
	ld.shared.f32 	%f1302, [%r25+7692];
	ld.shared.f32 	%f1303, [%r26+120];
	ld.shared.f32 	%f1304, [%r26+248];
	ld.shared.f32 	%f1305, [%r26+376];
	ld.shared.f32 	%f1306, [%r26+504];
	add.f32 	%f1307, %f1299, %f1303;
	min.f32 	%f1308, %f1268, %f1307;
	add.f32 	%f1309, %f1299, %f1304;
	min.f32 	%f1310, %f1270, %f1309;
	add.f32 	%f1311, %f1299, %f1305;
	min.f32 	%f1312, %f1272, %f1311;
	add.f32 	%f1313, %f1299, %f1306;
	min.f32 	%f1314, %f1274, %f1313;
	add.f32 	%f1315, %f1300, %f1303;
	min.f32 	%f1316, %f1276, %f1315;
	add.f32 	%f1317, %f1300, %f1304;
	min.f32 	%f1318, %f1278, %f1317;
	add.f32 	%f1319, %f1300, %f1305;
	min.f32 	%f1320, %f1280, %f1319;
	add.f32 	%f1321, %f1300, %f1306;
	min.f32 	%f1322, %f1282, %f1321;
	add.f32 	%f1323, %f1301, %f1303;
	min.f32 	%f1324, %f1284, %f1323;
	add.f32 	%f1325, %f1301, %f1304;
	min.f32 	%f1326, %f1286, %f1325;
	add.f32 	%f1327, %f1301, %f1305;
	min.f32 	%f1328, %f1288, %f1327;
	add.f32 	%f1329, %f1301, %f1306;
	min.f32 	%f1330, %f1290, %f1329;
	add.f32 	%f1331, %f1302, %f1303;
	min.f32 	%f1332, %f1292, %f1331;
	add.f32 	%f1333, %f1302, %f1304;
	min.f32 	%f1334, %f1294, %f1333;
	add.f32 	%f1335, %f1302, %f1305;
	min.f32 	%f1336, %f1296, %f1335;
	add.f32 	%f1337, %f1302, %f1306;
	min.f32 	%f1338, %f1298, %f1337;
	ld.shared.f32 	%f1339, [%r25+7936];
	ld.shared.f32 	%f1340, [%r25+7940];
	ld.shared.f32 	%f1341, [%r25+7944];
	ld.shared.f32 	%f1342, [%r25+7948];
	ld.shared.f32 	%f1343, [%r26+124];
	ld.shared.f32 	%f1344, [%r26+252];
	ld.shared.f32 	%f1345, [%r26+380];
	ld.shared.f32 	%f1346, [%r26+508];
	add.f32 	%f1347, %f1339, %f1343;
	min.f32 	%f1370, %f1308, %f1347;
	add.f32 	%f1348, %f1339, %f1344;
	min.f32 	%f1366, %f1310, %f1348;
	add.f32 	%f1349, %f1339, %f1345;
	min.f32 	%f1371, %f1312, %f1349;
	add.f32 	%f1350, %f1339, %f1346;
	min.f32 	%f1375, %f1314, %f1350;
	add.f32 	%f1351, %f1340, %f1343;
	min.f32 	%f1369, %f1316, %f1351;
	add.f32 	%f1352, %f1340, %f1344;
	min.f32 	%f1365, %f1318, %f1352;
	add.f32 	%f1353, %f1340, %f1345;
	min.f32 	%f1372, %f1320, %f1353;
	add.f32 	%f1354, %f1340, %f1346;
	min.f32 	%f1376, %f1322, %f1354;
	add.f32 	%f1355, %f1341, %f1343;
	min.f32 	%f1368, %f1324, %f1355;
	add.f32 	%f1356, %f1341, %f1344;
	min.f32 	%f1364, %f1326, %f1356;
	add.f32 	%f1357, %f1341, %f1345;
	min.f32 	%f1373, %f1328, %f1357;
	add.f32 	%f1358, %f1341, %f1346;
	min.f32 	%f1377, %f1330, %f1358;
	add.f32 	%f1359, %f1342, %f1343;
	min.f32 	%f1367, %f1332, %f1359;
	add.f32 	%f1360, %f1342, %f1344;
	min.f32 	%f1363, %f1334, %f1360;
	add.f32 	%f1361, %f1342, %f1345;
	min.f32 	%f1374, %f1336, %f1361;
	add.f32 	%f1362, %f1342, %f1346;
	min.f32 	%f1378, %f1338, %f1362;
	bar.sync 	0;
	add.s32 	%r126, %r126, 32;
	add.s32 	%r125, %r125, 32;
	add.s32 	%r124, %r124, 32;
	add.s32 	%r39, %r123, 32;
	add.s32 	%r109, %r123, 16;
	setp.lt.s32 	%p50, %r109, %r48;
	mov.u32 	%r123, %r39;
	@%p50 bra 	$L__BB1_2;
$L__BB1_35:
	shl.b32 	%r110, %r1, 6;
	shl.b32 	%r111, %r4, 2;
	add.s32 	%r33, %r110, %r111;
	shl.b32 	%r112, %r2, 6;
	shl.b32 	%r113, %r3, 2;
	add.s32 	%r114, %r112, %r113;
	setp.lt.s32 	%p51, %r33, %r46;
	setp.lt.s32 	%p52, %r114, %r47;
	and.pred  	%p53, %p51, %p52;
	@%p53 bra 	$L__BB1_36;
	bra.uni 	$L__BB1_37;
$L__BB1_36:
	mad.lo.s32 	%r115, %r114, %r46, %r33;
	mul.wide.s32 	%rd44, %r115, 4;
	add.s64 	%rd45, %rd3, %rd44;
	st.global.f32 	[%rd45], %f1370;
$L__BB1_37:
	setp.ge.s32 	%p54, %r33, %r46;
	add.s32 	%r40, %r114, 1;
	setp.ge.s32 	%p55, %r40, %r47;
	or.pred  	%p56, %p54, %p55;
	@%p56 bra 	$L__BB1_39;
	mad.lo.s32 	%r116, %r40, %r46, %r33;
	mul.wide.s32 	%rd46, %r116, 4;
	add.s64 	%rd47, %rd3, %rd46;
	st.global.f32 	[%rd47], %f1366;
$L__BB1_39:
	setp.ge.s32 	%p57, %r33, %r46;
	add.s32 	%r41, %r114, 2;
	setp.ge.s32 	%p58, %r41, %r47;
	or.pred  	%p59, %p57, %p58;
	@%p59 bra 	$L__BB1_41;
	mad.lo.s32 	%r117, %r41, %r46, %r33;
	mul.wide.s32 	%rd48, %r117, 4;
	add.s64 	%rd49, %rd3, %rd48;
	st.global.f32 	[%rd49], %f1371;
$L__BB1_41:
	setp.ge.s32 	%p60, %r33, %r46;
	add.s32 	%r42, %r114, 3;
	setp.ge.s32 	%p61, %r42, %r47;
	or.pred  	%p62, %p60, %p61;
	@%p62 bra 	$L__BB1_43;
	mad.lo.s32 	%r118, %r42, %r46, %r33;
	mul.wide.s32 	%rd50, %r118, 4;
	add.s64 	%rd51, %rd3, %rd50;
	st.global.f32 	[%rd51], %f1375;
$L__BB1_43:
	setp.ge.s32 	%p63, %r114, %r47;
	add.s32 	%r43, %r33, 1;
	setp.ge.s32 	%p64, %r43, %r46;
	mul.lo.s32 	%r119, %r114, %r46;
	cvt.s64.s32 	%rd4, %r33;
	cvt.s64.s32 	%rd52, %r119;
	add.s64 	%rd53, %rd52, %rd4;
	shl.b64 	%rd54, %rd53, 2;
	add.s64 	%rd5, %rd3, %rd54;
	or.pred  	%p65, %p64, %p63;
	@%p65 bra 	$L__BB1_45;
	st.global.f32 	[%rd5+4], %f1369;
$L__BB1_45:
	setp.ge.s32 	%p66, %r43, %r46;
	setp.ge.s32 	%p67, %r40, %r47;
	mul.lo.s32 	%r120, %r40, %r46;
	cvt.s64.s32 	%rd55, %r120;
	add.s64 	%rd56, %rd55, %rd4;
	shl.b64 	%rd57, %rd56, 2;
	add.s64 	%rd6, %rd3, %rd57;
	or.pred  	%p68, %p66, %p67;
	@%p68 bra 	$L__BB1_47;
	st.global.f32 	[%rd6+4], %f1365;
$L__BB1_47:
	setp.ge.s32 	%p69, %r43, %r46;
	setp.ge.s32 	%p70, %r41, %r47;
	mul.lo.s32 	%r121, %r41, %r46;
	cvt.s64.s32 	%rd58, %r121;
	add.s64 	%rd59, %rd58, %rd4;
	shl.b64 	%rd60, %rd59, 2;
	add.s64 	%rd7, %rd3, %rd60;
	or.pred  	%p71, %p69, %p70;
	@%p71 bra 	$L__BB1_49;
	st.global.f32 	[%rd7+4], %f1372;
$L__BB1_49:
	setp.ge.s32 	%p72, %r43, %r46;
	setp.ge.s32 	%p73, %r42, %r47;
	mul.lo.s32 	%r122, %r42, %r46;
	cvt.s64.s32 	%rd61, %r122;
	add.s64 	%rd62, %rd61, %rd4;
	shl.b64 	%rd63, %rd62, 2;
	add.s64 	%rd8, %rd3, %rd63;
	or.pred  	%p74, %p72, %p73;
	@%p74 bra 	$L__BB1_51;
	st.global.f32 	[%rd8+4], %f1376;
$L__BB1_51:
	setp.ge.s32 	%p75, %r114, %r47;
	add.s32 	%r44, %r33, 2;
	setp.ge.s32 	%p76, %r44, %r46;
	or.pred  	%p77, %p76, %p75;
	@%p77 bra 	$L__BB1_53;
	st.global.f32 	[%rd5+8], %f1368;
$L__BB1_53:
	setp.ge.s32 	%p78, %r44, %r46;
	setp.ge.s32 	%p79, %r40, %r47;
	or.pred  	%p80, %p78, %p79;
	@%p80 bra 	$L__BB1_55;
	st.global.f32 	[%rd6+8], %f1364;
$L__BB1_55:
	setp.ge.s32 	%p81, %r44, %r46;
	setp.ge.s32 	%p82, %r41, %r47;
	or.pred  	%p83, %p81, %p82;
	@%p83 bra 	$L__BB1_57;
	st.global.f32 	[%rd7+8], %f1373;
$L__BB1_57:
	setp.ge.s32 	%p84, %r44, %r46;
	setp.ge.s32 	%p85, %r42, %r47;
	or.pred  	%p86, %p84, %p85;
	@%p86 bra 	$L__BB1_59;
	st.global.f32 	[%rd8+8], %f1377;
$L__BB1_59:
	setp.ge.s32 	%p87, %r114, %r47;
	add.s32 	%r45, %r33, 3;
	setp.ge.s32 	%p88, %r45, %r46;
	or.pred  	%p89, %p88, %p87;
	@%p89 bra 	$L__BB1_61;
	st.global.f32 	[%rd5+12], %f1367;
$L__BB1_61:
	setp.ge.s32 	%p90, %r45, %r46;
	setp.ge.s32 	%p91, %r40, %r47;
	or.pred  	%p92, %p90, %p91;
	@%p92 bra 	$L__BB1_63;
	st.global.f32 	[%rd6+12], %f1363;
$L__BB1_63:
	setp.ge.s32 	%p93, %r45, %r46;
	setp.ge.s32 	%p94, %r41, %r47;
	or.pred  	%p95, %p93, %p94;
	@%p95 bra 	$L__BB1_65;
	st.global.f32 	[%rd7+12], %f1374;
$L__BB1_65:
	setp.ge.s32 	%p96, %r45, %r46;
	setp.ge.s32 	%p97, %r42, %r47;
	or.pred  	%p98, %p96, %p97;
	@%p98 bra 	$L__BB1_67;
	st.global.f32 	[%rd8+12], %f1378;
$L__BB1_67:
	ret;

}
	// .globl	tropical_maxmul_f32_nn
.visible .entry tropical_maxmul_f32_nn(
	.param .u64 .ptr .align 1 tropical_maxmul_f32_nn_param_0,
	.param .u64 .ptr .align 1 tropical_maxmul_f32_nn_param_1,
	.param .u64 .ptr .align 1 tropical_maxmul_f32_nn_param_2,
	.param .u32 tropical_maxmul_f32_nn_param_3,
	.param .u32 tropical_maxmul_f32_nn_param_4,
	.param .u32 tropical_maxmul_f32_nn_param_5
)
{
	.reg .pred 	%p<99>;
	.reg .b32 	%r<127>;
	.reg .b32 	%f<1411>;
	.reg .b64 	%rd<64>;
	// demoted variable
	.shared .align 4 .b8 _ZZ22tropical_maxmul_f32_nnE2As[8192];
	// demoted variable
	.shared .align 4 .b8 _ZZ22tropical_maxmul_f32_nnE2Bs[8192];
	ld.param.u64 	%rd9, [tropical_maxmul_f32_nn_param_0];
	ld.param.u64 	%rd10, [tropical_maxmul_f32_nn_param_1];
	ld.param.u64 	%rd11, [tropical_maxmul_f32_nn_param_2];
	ld.param.u32 	%r46, [tropical_maxmul_f32_nn_param_3];
	ld.param.u32 	%r47, [tropical_maxmul_f32_nn_param_4];
	ld.param.u32 	%r48, [tropical_maxmul_f32_nn_param_5];
	cvta.to.global.u64 	%rd1, %rd9;
	cvta.to.global.u64 	%rd2, %rd10;
	cvta.to.global.u64 	%rd3, %rd11;
	add.s32 	%r49, %r46, 63;
	shr.s32 	%r50, %r49, 31;
	shr.u32 	%r51, %r50, 26;
	add.s32 	%r52, %r49, %r51;
	shr.s32 	%r53, %r52, 6;
	mov.u32 	%r54, %ctaid.x;
	div.u32 	%r2, %r54, %r53;
	mul.lo.s32 	%r55, %r2, %r53;
	sub.s32 	%r1, %r54, %r55;
	mov.u32 	%r3, %tid.y;
	shl.b32 	%r56, %r3, 4;
	mov.u32 	%r4, %tid.x;
	add.s32 	%r5, %r56, %r4;
	shr.u32 	%r6, %r5, 6;
	and.b32  	%r7, %r5, 31;
	setp.lt.s32 	%p1, %r48, 1;
	mov.f32 	%f1363, 0f00000000;
	mov.f32 	%f1364, %f1363;
	mov.f32 	%f1365, %f1363;
	mov.f32 	%f1366, %f1363;
	mov.f32 	%f1367, %f1363;
	mov.f32 	%f1368, %f1363;
	mov.f32 	%f1369, %f1363;
	mov.f32 	%f1370, %f1363;
	mov.f32 	%f1371, %f1363;
	mov.f32 	%f1372, %f1363;
	mov.f32 	%f1373, %f1363;
	mov.f32 	%f1374, %f1363;
	mov.f32 	%f1375, %f1363;
	mov.f32 	%f1376, %f1363;
	mov.f32 	%f1377, %f1363;
	mov.f32 	%f1378, %f1363;
	@%p1 bra 	$L__BB2_35;
	shr.u32 	%r59, %r5, 5;
	and.b32  	%r60, %r5, 63;
	shl.b32 	%r61, %r1, 6;
	or.b32  	%r8, %r61, %r60;
	shl.b32 	%r62, %r2, 6;
	add.s32 	%r9, %r62, %r59;
	shl.b32 	%r63, %r5, 2;
	mov.u32 	%r64, _ZZ22tropical_maxmul_f32_nnE2As;
	add.s32 	%r10, %r64, %r63;
	mul.lo.s32 	%r11, %r9, %r48;
	and.b32  	%r65, %r5, 32736;
	or.b32  	%r66, %r65, %r7;
	shl.b32 	%r67, %r66, 2;
	mov.u32 	%r68, _ZZ22tropical_maxmul_f32_nnE2Bs;
	add.s32 	%r12, %r68, %r67;
	shl.b32 	%r69, %r48, 3;
	add.s32 	%r13, %r11, %r69;
	add.s32 	%r14, %r9, 16;
	shl.b32 	%r70, %r48, 4;
	add.s32 	%r15, %r70, %r11;
	add.s32 	%r16, %r9, 24;
	add.s32 	%r17, %r15, %r69;
	add.s32 	%r18, %r9, 32;
	shl.b32 	%r71, %r48, 5;
	add.s32 	%r19, %r71, %r11;
	add.s32 	%r20, %r9, 40;
	add.s32 	%r21, %r19, %r69;
	add.s32 	%r22, %r70, %r19;
	add.s32 	%r23, %r9, 56;
	add.s32 	%r24, %r22, %r69;
	shl.b32 	%r72, %r4, 4;
	add.s32 	%r25, %r64, %r72;
	shl.b32 	%r73, %r3, 9;
	add.s32 	%r26, %r68, %r73;
	add.s32 	%r125, %r6, 16;
	mov.b32 	%r126, 0;
	mov.f32 	%f1363, 0f00000000;
	mov.b32 	%r123, 16;
	add.s32 	%r99, %r9, 8;
	add.s32 	%r106, %r9, 48;
	mov.u32 	%r124, %r7;
$L__BB2_2:
	setp.lt.s32 	%p2, %r8, %r46;
	add.s32 	%r32, %r6, %r126;
	add.s32 	%r74, %r125, -16;
	setp.lt.s32 	%p3, %r74, %r48;
	and.pred  	%p4, %p2, %p3;
	mov.f32 	%f1395, 0f00000000;
	@%p4 bra 	$L__BB2_3;
	bra.uni 	$L__BB2_4;
$L__BB2_3:
	mad.lo.s32 	%r75, %r32, %r46, %r8;
	mul.wide.s32 	%rd12, %r75, 4;
	add.s64 	%rd13, %rd1, %rd12;
	ld.global.nc.f32 	%f1395, [%rd13];
$L__BB2_4:
	setp.ge.s32 	%p5, %r8, %r46;
	st.shared.f32 	[%r10], %f1395;
	add.s32 	%r76, %r125, -12;
	setp.ge.s32 	%p6, %r76, %r48;
	mov.f32 	%f1396, 0f00000000;
	or.pred  	%p7, %p5, %p6;
	@%p7 bra 	$L__BB2_6;
	add.s32 	%r77, %r32, 4;
	mad.lo.s32 	%r78, %r77, %r46, %r8;
	mul.wide.s32 	%rd14, %r78, 4;
	add.s64 	%rd15, %rd1, %rd14;
	ld.global.nc.f32 	%f1396, [%rd15];
$L__BB2_6:
	st.shared.f32 	[%r10+1024], %f1396;
	add.s32 	%r79, %r125, -8;
	setp.ge.s32 	%p9, %r79, %r48;
	mov.f32 	%f1397, 0f00000000;
	or.pred  	%p10, %p5, %p9;
	@%p10 bra 	$L__BB2_8;
	add.s32 	%r80, %r32, 8;
	mad.lo.s32 	%r81, %r80, %r46, %r8;
	mul.wide.s32 	%rd16, %r81, 4;
	add.s64 	%rd17, %rd1, %rd16;
	ld.global.nc.f32 	%f1397, [%rd17];
$L__BB2_8:
	st.shared.f32 	[%r10+2048], %f1397;
	add.s32 	%r82, %r125, -4;
	setp.ge.s32 	%p12, %r82, %r48;
	mov.f32 	%f1398, 0f00000000;
	or.pred  	%p13, %p5, %p12;
	@%p13 bra 	$L__BB2_10;
	add.s32 	%r83, %r32, 12;
	mad.lo.s32 	%r84, %r83, %r46, %r8;
	mul.wide.s32 	%rd18, %r84, 4;
	add.s64 	%rd19, %rd1, %rd18;
	ld.global.nc.f32 	%f1398, [%rd19];
$L__BB2_10:
	st.shared.f32 	[%r10+3072], %f1398;
	setp.ge.s32 	%p15, %r125, %r48;
	mov.f32 	%f1399, 0f00000000;
	or.pred  	%p16, %p5, %p15;
	@%p16 bra 	$L__BB2_12;
	add.s32 	%r85, %r32, 16;
	mad.lo.s32 	%r86, %r85, %r46, %r8;
	mul.wide.s32 	%rd20, %r86, 4;
	add.s64 	%rd21, %rd1, %rd20;
	ld.global.nc.f32 	%f1399, [%rd21];
$L__BB2_12:
	st.shared.f32 	[%r10+4096], %f1399;
	add.s32 	%r87, %r125, 4;
	setp.ge.s32 	%p18, %r87, %r48;
	mov.f32 	%f1400, 0f00000000;
	or.pred  	%p19, %p5, %p18;
	@%p19 bra 	$L__BB2_14;
	add.s32 	%r88, %r32, 20;
	mad.lo.s32 	%r89, %r88, %r46, %r8;
	mul.wide.s32 	%rd22, %r89, 4;
	add.s64 	%rd23, %rd1, %rd22;
	ld.global.nc.f32 	%f1400, [%rd23];
$L__BB2_14:
	st.shared.f32 	[%r10+5120], %f1400;
	add.s32 	%r90, %r125, 8;
	setp.ge.s32 	%p21, %r90, %r48;
	mov.f32 	%f1401, 0f00000000;
	or.pred  	%p22, %p5, %p21;
	@%p22 bra 	$L__BB2_16;
	add.s32 	%r91, %r32, 24;
	mad.lo.s32 	%r92, %r91, %r46, %r8;
	mul.wide.s32 	%rd24, %r92, 4;
	add.s64 	%rd25, %rd1, %rd24;
	ld.global.nc.f32 	%f1401, [%rd25];
$L__BB2_16:
	st.shared.f32 	[%r10+6144], %f1401;
	add.s32 	%r93, %r125, 12;
	setp.ge.s32 	%p24, %r93, %r48;
	mov.f32 	%f1402, 0f00000000;
	or.pred  	%p25, %p5, %p24;
	@%p25 bra 	$L__BB2_18;
	add.s32 	%r94, %r32, 28;
	mad.lo.s32 	%r95, %r94, %r46, %r8;
	mul.wide.s32 	%rd26, %r95, 4;
	add.s64 	%rd27, %rd1, %rd26;
	ld.global.nc.f32 	%f1402, [%rd27];
$L__BB2_18:
	setp.ge.s32 	%p26, %r9, %r47;
	st.shared.f32 	[%r10+7168], %f1402;
	add.s32 	%r35, %r126, %r7;
	setp.ge.s32 	%p27, %r124, %r48;
	mov.f32 	%f1403, 0f00000000;
	or.pred  	%p28, %p27, %p26;
	@%p28 bra 	$L__BB2_20;
	add.s32 	%r97, %r11, %r35;
	mul.wide.u32 	%rd28, %r97, 4;
	add.s64 	%rd29, %rd2, %rd28;
	ld.global.nc.f32 	%f1403, [%rd29];
$L__BB2_20:
	setp.ge.s32 	%p30, %r99, %r47;
	st.shared.f32 	[%r12], %f1403;
	mov.f32 	%f1404, 0f00000000;
	or.pred  	%p31, %p27, %p30;
	@%p31 bra 	$L__BB2_22;
	add.s32 	%r100, %r13, %r35;
	mul.wide.s32 	%rd30, %r100, 4;
	add.s64 	%rd31, %rd2, %rd30;
	ld.global.nc.f32 	%f1404, [%rd31];
$L__BB2_22:
	setp.ge.s32 	%p33, %r14, %r47;
	st.shared.f32 	[%r12+1024], %f1404;
	mov.f32 	%f1405, 0f00000000;
	or.pred  	%p34, %p27, %p33;
	@%p34 bra 	$L__BB2_24;
	add.s32 	%r101, %r15, %r35;
	mul.wide.s32 	%rd32, %r101, 4;
	add.s64 	%rd33, %rd2, %rd32;
	ld.global.nc.f32 	%f1405, [%rd33];
$L__BB2_24:
	setp.ge.s32 	%p36, %r16, %r47;
	st.shared.f32 	[%r12+2048], %f1405;
	mov.f32 	%f1406, 0f00000000;
	or.pred  	%p37, %p27, %p36;
	@%p37 bra 	$L__BB2_26;
	add.s32 	%r102, %r17, %r35;
	mul.wide.s32 	%rd34, %r102, 4;
	add.s64 	%rd35, %rd2, %rd34;
	ld.global.nc.f32 	%f1406, [%rd35];
$L__BB2_26:
	setp.ge.s32 	%p39, %r18, %r47;
	st.shared.f32 	[%r12+3072], %f1406;
	mov.f32 	%f1407, 0f00000000;
	or.pred  	%p40, %p27, %p39;
	@%p40 bra 	$L__BB2_28;
	add.s32 	%r103, %r19, %r35;
	mul.wide.s32 	%rd36, %r103, 4;
	add.s64 	%rd37, %rd2, %rd36;
	ld.global.nc.f32 	%f1407, [%rd37];
$L__BB2_28:
	setp.ge.s32 	%p42, %r20, %r47;
	st.shared.f32 	[%r12+4096], %f1407;
	mov.f32 	%f1408, 0f00000000;
	or.pred  	%p43, %p27, %p42;
	@%p43 bra 	$L__BB2_30;
	add.s32 	%r104, %r21, %r35;
	mul.wide.s32 	%rd38, %r104, 4;
	add.s64 	%rd39, %rd2, %rd38;
	ld.global.nc.f32 	%f1408, [%rd39];
$L__BB2_30:
	setp.ge.s32 	%p45, %r106, %r47;
	st.shared.f32 	[%r12+5120], %f1408;
	mov.f32 	%f1409, 0f00000000;
	or.pred  	%p46, %p27, %p45;
	@%p46 bra 	$L__BB2_32;
	add.s32 	%r107, %r22, %r35;
	mul.wide.s32 	%rd40, %r107, 4;
	add.s64 	%rd41, %rd2, %rd40;
	ld.global.nc.f32 	%f1409, [%rd41];
$L__BB2_32:
	setp.ge.s32 	%p48, %r23, %r47;
	st.shared.f32 	[%r12+6144], %f1409;
	mov.f32 	%f1410, 0f00000000;
	or.pred  	%p49, %p27, %p48;
	@%p49 bra 	$L__BB2_34;
	add.s32 	%r108, %r24, %r35;
	mul.wide.s32 	%rd42, %r108, 4;
	add.s64 	%rd43, %rd2, %rd42;
	ld.global.nc.f32 	%f1410, [%rd43];
$L__BB2_34:
	st.shared.f32 	[%r12+7168], %f1410;
	bar.sync 	0;
	ld.shared.f32 	%f99, [%r25];
	ld.shared.f32 	%f100, [%r25+4];
	ld.shared.f32 	%f101, [%r25+8];
	ld.shared.f32 	%f102, [%r25+12];
	ld.shared.f32 	%f103, [%r26];
	ld.shared.f32 	%f104, [%r26+128];
	ld.shared.f32 	%f105, [%r26+256];
	ld.shared.f32 	%f106, [%r26+384];
	mul.f32 	%f107, %f99, %f103;
	max.f32 	%f108, %f1370, %f107;
	mul.f32 	%f109, %f99, %f104;
	max.f32 	%f110, %f1366, %f109;
	mul.f32 	%f111, %f99, %f105;
	max.f32 	%f112, %f1371, %f111;
	mul.f32 	%f113, %f99, %f106;
	max.f32 	%f114, %f1375, %f113;
	mul.f32 	%f115, %f100, %f103;
	max.f32 	%f116, %f1369, %f115;
	mul.f32 	%f117, %f100, %f104;
	max.f32 	%f118, %f1365, %f117;
	mul.f32 	%f119, %f100, %f105;
	max.f32 	%f120, %f1372, %f119;
	mul.f32 	%f121, %f100, %f106;
	max.f32 	%f122, %f1376, %f121;
	mul.f32 	%f123, %f101, %f103;
	max.f32 	%f124, %f1368, %f123;
	mul.f32 	%f125, %f101, %f104;
	max.f32 	%f126, %f1364, %f125;
	mul.f32 	%f127, %f101, %f105;
	max.f32 	%f128, %f1373, %f127;
	mul.f32 	%f129, %f101, %f106;
	max.f32 	%f130, %f1377, %f129;
	mul.f32 	%f131, %f102, %f103;
	max.f32 	%f132, %f1367, %f131;
	mul.f32 	%f133, %f102, %f104;
	max.f32 	%f134, %f1363, %f133;
	mul.f32 	%f135, %f102, %f105;
	max.f32 	%f136, %f1374, %f135;
	mul.f32 	%f137, %f102, %f106;
	max.f32 	%f138, %f1378, %f137;
	ld.shared.f32 	%f139, [%r25+256];
	ld.shared.f32 	%f140, [%r25+260];
	ld.shared.f32 	%f141, [%r25+264];
	ld.shared.f32 	%f142, [%r25+268];
	ld.shared.f32 	%f143, [%r26+4];
	ld.shared.f32 	%f144, [%r26+132];
	ld.shared.f32 	%f145, [%r26+260];
	ld.shared.f32 	%f146, [%r26+388];
	mul.f32 	%f147, %f139, %f143;
	max.f32 	%f148, %f108, %f147;
	mul.f32 	%f149, %f139, %f144;
	max.f32 	%f150, %f110, %f149;
	mul.f32 	%f151, %f139, %f145;
	max.f32 	%f152, %f112, %f151;
	mul.f32 	%f153, %f139, %f146;
	max.f32 	%f154, %f114, %f153;
	mul.f32 	%f155, %f140, %f143;
	max.f32 	%f156, %f116, %f155;
	mul.f32 	%f157, %f140, %f144;
	max.f32 	%f158, %f118, %f157;
	mul.f32 	%f159, %f140, %f145;
	max.f32 	%f160, %f120, %f159;
	mul.f32 	%f161, %f140, %f146;
	max.f32 	%f162, %f122, %f161;
	mul.f32 	%f163, %f141, %f143;
	max.f32 	%f164, %f124, %f163;
	mul.f32 	%f165, %f141, %f144;
	max.f32 	%f166, %f126, %f165;
	mul.f32 	%f167, %f141, %f145;
	max.f32 	%f168, %f128, %f167;
	mul.f32 	%f169, %f141, %f146;
	max.f32 	%f170, %f130, %f169;
	mul.f32 	%f171, %f142, %f143;
	max.f32 	%f172, %f132, %f171;
	mul.f32 	%f173, %f142, %f144;
	max.f32 	%f174, %f134, %f173;
	mul.f32 	%f175, %f142, %f145;
	max.f32 	%f176, %f136, %f175;
	mul.f32 	%f177, %f142, %f146;
	max.f32 	%f178, %f138, %f177;
	ld.shared.f32 	%f179, [%r25+512];
	ld.shared.f32 	%f180, [%r25+516];
	ld.shared.f32 	%f181, [%r25+520];
	ld.shared.f32 	%f182, [%r25+524];
	ld.shared.f32 	%f183, [%r26+8];
	ld.shared.f32 	%f184, [%r26+136];
	ld.shared.f32 	%f185, [%r26+264];
	ld.shared.f32 	%f186, [%r26+392];
	mul.f32 	%f187, %f179, %f183;
	max.f32 	%f188, %f148, %f187;
	mul.f32 	%f189, %f179, %f184;
	max.f32 	%f190, %f150, %f189;
	mul.f32 	%f191, %f179, %f185;
	max.f32 	%f192, %f152, %f191;
	mul.f32 	%f193, %f179, %f186;
	max.f32 	%f194, %f154, %f193;
	mul.f32 	%f195, %f180, %f183;
	max.f32 	%f196, %f156, %f195;
	mul.f32 	%f197, %f180, %f184;
	max.f32 	%f198, %f158, %f197;
	mul.f32 	%f199, %f180, %f185;
	max.f32 	%f200, %f160, %f199;
	mul.f32 	%f201, %f180, %f186;
	max.f32 	%f202, %f162, %f201;
	mul.f32 	%f203, %f181, %f183;
	max.f32 	%f204, %f164, %f203;
	mul.f32 	%f205, %f181, %f184;
	max.f32 	%f206, %f166, %f205;
	mul.f32 	%f207, %f181, %f185;
	max.f32 	%f208, %f168, %f207;
	mul.f32 	%f209, %f181, %f186;
	max.f32 	%f210, %f170, %f209;
	mul.f32 	%f211, %f182, %f183;
	max.f32 	%f212, %f172, %f211;
	mul.f32 	%f213, %f182, %f184;
	max.f32 	%f214, %f174, %f213;
	mul.f32 	%f215, %f182, %f185;
	max.f32 	%f216, %f176, %f215;
	mul.f32 	%f217, %f182, %f186;
	max.f32 	%f218, %f178, %f217;
	ld.shared.f32 	%f219, [%r25+768];
	ld.shared.f32 	%f220, [%r25+772];
	ld.shared.f32 	%f221, [%r25+776];
	ld.shared.f32 	%f222, [%r25+780];
	ld.shared.f32 	%f223, [%r26+12];
	ld.shared.f32 	%f224, [%r26+140];
	ld.shared.f32 	%f225, [%r26+268];
	ld.shared.f32 	%f226, [%r26+396];
	mul.f32 	%f227, %f219, %f223;
	max.f32 	%f228, %f188, %f227;
	mul.f32 	%f229, %f219, %f224;
	max.f32 	%f230, %f190, %f229;
	mul.f32 	%f231, %f219, %f225;
	max.f32 	%f232, %f192, %f231;
	mul.f32 	%f233, %f219, %f226;
	max.f32 	%f234, %f194, %f233;
	mul.f32 	%f235, %f220, %f223;
	max.f32 	%f236, %f196, %f235;
	mul.f32 	%f237, %f220, %f224;
	max.f32 	%f238, %f198, %f237;
	mul.f32 	%f239, %f220, %f225;
	max.f32 	%f240, %f200, %f239;
	mul.f32 	%f241, %f220, %f226;
	max.f32 	%f242, %f202, %f241;
	mul.f32 	%f243, %f221, %f223;
	max.f32 	%f244, %f204, %f243;
	mul.f32 	%f245, %f221, %f224;
	max.f32 	%f246, %f206, %f245;
	mul.f32 	%f247, %f221, %f225;
	max.f32 	%f248, %f208, %f247;
	mul.f32 	%f249, %f221, %f226;
	max.f32 	%f250, %f210, %f249;
	mul.f32 	%f251, %f222, %f223;
	max.f32 	%f252, %f212, %f251;
	mul.f32 	%f253, %f222, %f224;
	max.f32 	%f254, %f214, %f253;
	mul.f32 	%f255, %f222, %f225;
	max.f32 	%f256, %f216, %f255;
	mul.f32 	%f257, %f222, %f226;
	max.f32 	%f258, %f218, %f257;
	ld.shared.f32 	%f259, [%r25+1024];
	ld.shared.f32 	%f260, [%r25+1028];
	ld.shared.f32 	%f261, [%r25+1032];
	ld.shared.f32 	%f262, [%r25+1036];
	ld.shared.f32 	%f263, [%r26+16];
	ld.shared.f32 	%f264, [%r26+144];
	ld.shared.f32 	%f265, [%r26+272];
	ld.shared.f32 	%f266, [%r26+400];
	mul.f32 	%f267, %f259, %f263;
	max.f32 	%f268, %f228, %f267;
	mul.f32 	%f269, %f259, %f264;
	max.f32 	%f270, %f230, %f269;
	mul.f32 	%f271, %f259, %f265;
	max.f32 	%f272, %f232, %f271;
	mul.f32 	%f273, %f259, %f266;
	max.f32 	%f274, %f234, %f273;
	mul.f32 	%f275, %f260, %f263;
	max.f32 	%f276, %f236, %f275;
	mul.f32 	%f277, %f260, %f264;
	max.f32 	%f278, %f238, %f277;
	mul.f32 	%f279, %f260, %f265;
	max.f32 	%f280, %f240, %f279;
	mul.f32 	%f281, %f260, %f266;
	max.f32 	%f282, %f242, %f281;
	mul.f32 	%f283, %f261, %f263;
	max.f32 	%f284, %f244, %f283;
	mul.f32 	%f285, %f261, %f264;
	max.f32 	%f286, %f246, %f285;
	mul.f32 	%f287, %f261, %f265;
	max.f32 	%f288, %f248, %f287;
	mul.f32 	%f289, %f261, %f266;
	max.f32 	%f290, %f250, %f289;
	mul.f32 	%f291, %f262, %f263;
	max.f32 	%f292, %f252, %f291;
	mul.f32 	%f293, %f262, %f264;
	max.f32 	%f294, %f254, %f293;
	mul.f32 	%f295, %f262, %f265;
	max.f32 	%f296, %f256, %f295;
	mul.f32 	%f297, %f262, %f266;
	max.f32 	%f298, %f258, %f297;
	ld.shared.f32 	%f299, [%r25+1280];
	ld.shared.f32 	%f300, [%r25+1284];
	ld.shared.f32 	%f301, [%r25+1288];
	ld.shared.f32 	%f302, [%r25+1292];
	ld.shared.f32 	%f303, [%r26+20];
	ld.shared.f32 	%f304, [%r26+148];
	ld.shared.f32 	%f305, [%r26+276];
	ld.shared.f32 	%f306, [%r26+404];
	mul.f32 	%f307, %f299, %f303;
	max.f32 	%f308, %f268, %f307;
	mul.f32 	%f309, %f299, %f304;
	max.f32 	%f310, %f270, %f309;
	mul.f32 	%f311, %f299, %f305;
	max.f32 	%f312, %f272, %f311;
	mul.f32 	%f313, %f299, %f306;
	max.f32 	%f314, %f274, %f313;
	mul.f32 	%f315, %f300, %f303;
	max.f32 	%f316, %f276, %f315;
	mul.f32 	%f317, %f300, %f304;
	max.f32 	%f318, %f278, %f317;
	mul.f32 	%f319, %f300, %f305;
	max.f32 	%f320, %f280, %f319;
	mul.f32 	%f321, %f300, %f306;
	max.f32 	%f322, %f282, %f321;
	mul.f32 	%f323, %f301, %f303;
	max.f32 	%f324, %f284, %f323;
	mul.f32 	%f325, %f301, %f304;
	max.f32 	%f326, %f286, %f325;
	mul.f32 	%f327, %f301, %f305;
	max.f32 	%f328, %f288, %f327;
	mul.f32 	%f329, %f301, %f306;
	max.f32 	%f330, %f290, %f329;
	mul.f32 	%f331, %f302, %f303;
	max.f32 	%f332, %f292, %f331;
	mul.f32 	%f333, %f302, %f304;
	max.f32 	%f334, %f294, %f333;
	mul.f32 	%f335, %f302, %f305;
	max.f32 	%f336, %f296, %f335;
	mul.f32 	%f337, %f302, %f306;
	max.f32 	%f338, %f298, %f337;
	ld.shared.f32 	%f339, [%r25+1536];
	ld.shared.f32 	%f340, [%r25+1540];
	ld.shared.f32 	%f341, [%r25+1544];
	ld.shared.f32 	%f342, [%r25+1548];
	ld.shared.f32 	%f343, [%r26+24];
	ld.shared.f32 	%f344, [%r26+152];
	ld.shared.f32 	%f345, [%r26+280];
	ld.shared.f32 	%f346, [%r26+408];
	mul.f32 	%f347, %f339, %f343;
	max.f32 	%f348, %f308, %f347;
	mul.f32 	%f349, %f339, %f344;
	max.f32 	%f350, %f310, %f349;
	mul.f32 	%f351, %f339, %f345;
	max.f32 	%f352, %f312, %f351;
	mul.f32 	%f353, %f339, %f346;
	max.f32 	%f354, %f314, %f353;
	mul.f32 	%f355, %f340, %f343;
	max.f32 	%f356, %f316, %f355;
	mul.f32 	%f357, %f340, %f344;
	max.f32 	%f358, %f318, %f357;
	mul.f32 	%f359, %f340, %f345;
	max.f32 	%f360, %f320, %f359;
	mul.f32 	%f361, %f340, %f346;
	max.f32 	%f362, %f322, %f361;
	mul.f32 	%f363, %f341, %f343;
	max.f32 	%f364, %f324, %f363;
	mul.f32 	%f365, %f341, %f344;
	max.f32 	%f366, %f326, %f365;
	mul.f32 	%f367, %f341, %f345;
	max.f32 	%f368, %f328, %f367;
	mul.f32 	%f369, %f341, %f346;
	max.f32 	%f370, %f330, %f369;
	mul.f32 	%f371, %f342, %f343;
	max.f32 	%f372, %f332, %f371;
	mul.f32 	%f373, %f342, %f344;
	max.f32 	%f374, %f334, %f373;
	mul.f32 	%f375, %f342, %f345;
	max.f32 	%f376, %f336, %f375;
	mul.f32 	%f377, %f342, %f346;
	max.f32 	%f378, %f338, %f377;
	ld.shared.f32 	%f379, [%r25+1792];
	ld.shared.f32 	%f380, [%r25+1796];
	ld.shared.f32 	%f381, [%r25+1800];
	ld.shared.f32 	%f382, [%r25+1804];
	ld.shared.f32 	%f383, [%r26+28];
	ld.shared.f32 	%f384, [%r26+156];
	ld.shared.f32 	%f385, [%r26+284];
	ld.shared.f32 	%f386, [%r26+412];
	mul.f32 	%f387, %f379, %f383;
	max.f32 	%f388, %f348, %f387;
	mul.f32 	%f389, %f379, %f384;
	max.f32 	%f390, %f350, %f389;
	mul.f32 	%f391, %f379, %f385;
	max.f32 	%f392, %f352, %f391;
	mul.f32 	%f393, %f379, %f386;
	max.f32 	%f394, %f354, %f393;
	mul.f32 	%f395, %f380, %f383;
	max.f32 	%f396, %f356, %f395;
	mul.f32 	%f397, %f380, %f384;
	max.f32 	%f398, %f358, %f397;
	mul.f32 	%f399, %f380, %f385;
	max.f32 	%f400, %f360, %f399;
	mul.f32 	%f401, %f380, %f386;
	max.f32 	%f402, %f362, %f401;
	mul.f32 	%f403, %f381, %f383;
	max.f32 	%f404, %f364, %f403;
	mul.f32 	%f405, %f381, %f384;
	max.f32 	%f406, %f366, %f405;
	mul.f32 	%f407, %f381, %f385;
	max.f32 	%f408, %f368, %f407;
	mul.f32 	%f409, %f381, %f386;
	max.f32 	%f410, %f370, %f409;
	mul.f32 	%f411, %f382, %f383;
	max.f32 	%f412, %f372, %f411;
	mul.f32 	%f413, %f382, %f384;
	max.f32 	%f414, %f374, %f413;
	mul.f32 	%f415, %f382, %f385;
	max.f32 	%f416, %f376, %f415;
	mul.f32 	%f417, %f382, %f386;
	max.f32 	%f418, %f378, %f417;
	ld.shared.f32 	%f419, [%r25+2048];
	ld.shared.f32 	%f420, [%r25+2052];
	ld.shared.f32 	%f421, [%r25+2056];
	ld.shared.f32 	%f422, [%r25+2060];
	ld.shared.f32 	%f423, [%r26+32];
	ld.shared.f32 	%f424, [%r26+160];
	ld.shared.f32 	%f425, [%r26+288];
	ld.shared.f32 	%f426, [%r26+416];
	mul.f32 	%f427, %f419, %f423;
	max.f32 	%f428, %f388, %f427;
	mul.f32 	%f429, %f419, %f424;
	max.f32 	%f430, %f390, %f429;
	mul.f32 	%f431, %f419, %f425;
	max.f32 	%f432, %f392, %f431;
	mul.f32 	%f433, %f419, %f426;
	max.f32 	%f434, %f394, %f433;
	mul.f32 	%f435, %f420, %f423;
	max.f32 	%f436, %f396, %f435;
	mul.f32 	%f437, %f420, %f424;
	max.f32 	%f438, %f398, %f437;
	mul.f32 	%f439, %f420, %f425;
	max.f32 	%f440, %f400, %f439;
	mul.f32 	%f441, %f420, %f426;
	max.f32 	%f442, %f402, %f441;
	mul.f32 	%f443, %f421, %f423;
	max.f32 	%f444, %f404, %f443;
	mul.f32 	%f445, %f421, %f424;
	max.f32 	%f446, %f406, %f445;
	mul.f32 	%f447, %f421, %f425;
	max.f32 	%f448, %f408, %f447;
	mul.f32 	%f449, %f421, %f426;
	max.f32 	%f450, %f410, %f449;
	mul.f32 	%f451, %f422, %f423;
	max.f32 	%f452, %f412, %f451;
	mul.f32 	%f453, %f422, %f424;
	max.f32 	%f454, %f414, %f453;
	mul.f32 	%f455, %f422, %f425;
	max.f32 	%f456, %f416, %f455;
	mul.f32 	%f457, %f422, %f426;
	max.f32 	%f458, %f418, %f457;
	ld.shared.f32 	%f459, [%r25+2304];
	ld.shared.f32 	%f460, [%r25+2308];
	ld.shared.f32 	%f461, [%r25+2312];
	ld.shared.f32 	%f462, [%r25+2316];
	ld.shared.f32 	%f463, [%r26+36];
	ld.shared.f32 	%f464, [%r26+164];
	ld.shared.f32 	%f465, [%r26+292];
	ld.shared.f32 	%f466, [%r26+420];
	mul.f32 	%f467, %f459, %f463;
	max.f32 	%f468, %f428, %f467;
	mul.f32 	%f469, %f459, %f464;
	max.f32 	%f470, %f430, %f469;
	mul.f32 	%f471, %f459, %f465;
	max.f32 	%f472, %f432, %f471;
	mul.f32 	%f473, %f459, %f466;
	max.f32 	%f474, %f434, %f473;
	mul.f32 	%f475, %f460, %f463;
	max.f32 	%f476, %f436, %f475;
	mul.f32 	%f477, %f460, %f464;
	max.f32 	%f478, %f438, %f477;
	mul.f32 	%f479, %f460, %f465;
	max.f32 	%f480, %f440, %f479;
	mul.f32 	%f481, %f460, %f466;
	max.f32 	%f482, %f442, %f481;
	mul.f32 	%f483, %f461, %f463;
	max.f32 	%f484, %f444, %f483;
	mul.f32 	%f485, %f461, %f464;
	max.f32 	%f486, %f446, %f485;
	mul.f32 	%f487, %f461, %f465;
	max.f32 	%f488, %f448, %f487;
	mul.f32 	%f489, %f461, %f466;
	max.f32 	%f490, %f450, %f489;
	mul.f32 	%f491, %f462, %f463;
	max.f32 	%f492, %f452, %f491;
	mul.f32 	%f493, %f462, %f464;
	max.f32 	%f494, %f454, %f493;
	mul.f32 	%f495, %f462, %f465;
	max.f32 	%f496, %f456, %f495;
	mul.f32 	%f497, %f462, %f466;
	max.f32 	%f498, %f458, %f497;
	ld.shared.f32 	%f499, [%r25+2560];
	ld.shared.f32 	%f500, [%r25+2564];
	ld.shared.f32 	%f501, [%r25+2568];
	ld.shared.f32 	%f502, [%r25+2572];
	ld.shared.f32 	%f503, [%r26+40];
	ld.shared.f32 	%f504, [%r26+168];
	ld.shared.f32 	%f505, [%r26+296];
	ld.shared.f32 	%f506, [%r26+424];
	mul.f32 	%f507, %f499, %f503;
	max.f32 	%f508, %f468, %f507;
	mul.f32 	%f509, %f499, %f504;
	max.f32 	%f510, %f470, %f509;
	mul.f32 	%f511, %f499, %f505;
	max.f32 	%f512, %f472, %f511;
	mul.f32 	%f513, %f499, %f506;
	max.f32 	%f514, %f474, %f513;
	mul.f32 	%f515, %f500, %f503;
	max.f32 	%f516, %f476, %f515;
	mul.f32 	%f517, %f500, %f504;
	max.f32 	%f518, %f478, %f517;
	mul.f32 	%f519, %f500, %f505;
	max.f32 	%f520, %f480, %f519;
	mul.f32 	%f521, %f500, %f506;
	max.f32 	%f522, %f482, %f521;
	mul.f32 	%f523, %f501, %f503;
	max.f32 	%f524, %f484, %f523;
	mul.f32 	%f525, %f501, %f504;
	max.f32 	%f526, %f486, %f525;
	mul.f32 	%f527, %f501, %f505;
	max.f32 	%f528, %f488, %f527;
	mul.f32 	%f529, %f501, %f506;
	max.f32 	%f530, %f490, %f529;
	mul.f32 	%f531, %f502, %f503;
	max.f32 	%f532, %f492, %f531;
	mul.f32 	%f533, %f502, %f504;
	max.f32 	%f534, %f494, %f533;
	mul.f32 	%f535, %f502, %f505;
	max.f32 	%f536, %f496, %f535;
	mul.f32 	%f537, %f502, %f506;
	max.f32 	%f538, %f498, %f537;
	ld.shared.f32 	%f539, [%r25+2816];
	ld.shared.f32 	%f540, [%r25+2820];
	ld.shared.f32 	%f541, [%r25+2824];
	ld.shared.f32 	%f542, [%r25+2828];
	ld.shared.f32 	%f543, [%r26+44];
	ld.shared.f32 	%f544, [%r26+172];
	ld.shared.f32 	%f545, [%r26+300];
	ld.shared.f32 	%f546, [%r26+428];
	mul.f32 	%f547, %f539, %f543;
	max.f32 	%f548, %f508, %f547;
	mul.f32 	%f549, %f539, %f544;
	max.f32 	%f550, %f510, %f549;
	mul.f32 	%f551, %f539, %f545;
	max.f32 	%f552, %f512, %f551;
	mul.f32 	%f553, %f539, %f546;
	max.f32 	%f554, %f514, %f553;
	mul.f32 	%f555, %f540, %f543;
	max.f32 	%f556, %f516, %f555;
	mul.f32 	%f557, %f540, %f544;
	max.f32 	%f558, %f518, %f557;
	mul.f32 	%f559, %f540, %f545;
	max.f32 	%f560, %f520, %f559;
	mul.f32 	%f561, %f540, %f546;
	max.f32 	%f562, %f522, %f561;
	mul.f32 	%f563, %f541, %f543;
	max.f32 	%f564, %f524, %f563;
	mul.f32 	%f565, %f541, %f544;
	max.f32 	%f566, %f526, %f565;
	mul.f32 	%f567, %f541, %f545;
	max.f32 	%f568, %f528, %f567;
	mul.f32 	%f569, %f541, %f546;
	max.f32 	%f570, %f530, %f569;
	mul.f32 	%f571, %f542, %f543;
	max.f32 	%f572, %f532, %f571;
	mul.f32 	%f573, %f542, %f544;
	max.f32 	%f574, %f534, %f573;
	mul.f32 	%f575, %f542, %f545;
	max.f32 	%f576, %f536, %f575;
	mul.f32 	%f577, %f542, %f546;
	max.f32 	%f578, %f538, %f577;
	ld.shared.f32 	%f579, [%r25+3072];
	ld.shared.f32 	%f580, [%r25+3076];
	ld.shared.f32 	%f581, [%r25+3080];
	ld.shared.f32 	%f582, [%r25+3084];
	ld.shared.f32 	%f583, [%r26+48];
	ld.shared.f32 	%f584, [%r26+176];
	ld.shared.f32 	%f585, [%r26+304];
	ld.shared.f32 	%f586, [%r26+432];
	mul.f32 	%f587, %f579, %f583;
	max.f32 	%f588, %f548, %f587;
	mul.f32 	%f589, %f579, %f584;
	max.f32 	%f590, %f550, %f589;
	mul.f32 	%f591, %f579, %f585;
	max.f32 	%f592, %f552, %f591;
	mul.f32 	%f593, %f579, %f586;
	max.f32 	%f594, %f554, %f593;
	mul.f32 	%f595, %f580, %f583;
	max.f32 	%f596, %f556, %f595;
	mul.f32 	%f597, %f580, %f584;
	max.f32 	%f598, %f558, %f597;
	mul.f32 	%f599, %f580, %f585;
	max.f32 	%f600, %f560, %f599;
	mul.f32 	%f601, %f580, %f586;
	max.f32 	%f602, %f562, %f601;
	mul.f32 	%f603, %f581, %f583;
	max.f32 	%f604, %f564, %f603;
	mul.f32 	%f605, %f581, %f584;
	max.f32 	%f606, %f566, %f605;
	mul.f32 	%f607, %f581, %f585;
	max.f32 	%f608, %f568, %f607;
	mul.f32 	%f609, %f581, %f586;
	max.f32 	%f610, %f570, %f609;
	mul.f32 	%f611, %f582, %f583;
	max.f32 	%f612, %f572, %f611;
	mul.f32 	%f613, %f582, %f584;
	max.f32 	%f614, %f574, %f613;
	mul.f32 	%f615, %f582, %f585;
	max.f32 	%f616, %f576, %f615;
	mul.f32 	%f617, %f582, %f586;
	max.f32 	%f618, %f578, %f617;
	ld.shared.f32 	%f619, [%r25+3328];
	ld.shared.f32 	%f620, [%r25+3332];
	ld.shared.f32 	%f621, [%r25+3336];
	ld.shared.f32 	%f622, [%r25+3340];
	ld.shared.f32 	%f623, [%r26+52];
	ld.shared.f32 	%f624, [%r26+180];
	ld.shared.f32 	%f625, [%r26+308];
	ld.shared.f32 	%f626, [%r26+436];
	mul.f32 	%f627, %f619, %f623;
	max.f32 	%f628, %f588, %f627;
	mul.f32 	%f629, %f619, %f624;
	max.f32 	%f630, %f590, %f629;
	mul.f32 	%f631, %f619, %f625;
	max.f32 	%f632, %f592, %f631;
	mul.f32 	%f633, %f619, %f626;
	max.f32 	%f634, %f594, %f633;
	mul.f32 	%f635, %f620, %f623;
	max.f32 	%f636, %f596, %f635;
	mul.f32 	%f637, %f620, %f624;
	max.f32 	%f638, %f598, %f637;
	mul.f32 	%f639, %f620, %f625;
	max.f32 	%f640, %f600, %f639;
	mul.f32 	%f641, %f620, %f626;
	max.f32 	%f642, %f602, %f641;
	mul.f32 	%f643, %f621, %f623;
	max.f32 	%f644, %f604, %f643;
	mul.f32 	%f645, %f621, %f624;
	max.f32 	%f646, %f606, %f645;
	mul.f32 	%f647, %f621, %f625;
	max.f32 	%f648, %f608, %f647;
	mul.f32 	%f649, %f621, %f626;
	max.f32 	%f650, %f610, %f649;
	mul.f32 	%f651, %f622, %f623;
	max.f32 	%f652, %f612, %f651;
	mul.f32 	%f653, %f622, %f624;
	max.f32 	%f654, %f614, %f653;
	mul.f32 	%f655, %f622, %f625;
	max.f32 	%f656, %f616, %f655;
	mul.f32 	%f657, %f622, %f626;
	max.f32 	%f658, %f618, %f657;
	ld.shared.f32 	%f659, [%r25+3584];
	ld.shared.f32 	%f660, [%r25+3588];
	ld.shared.f32 	%f661, [%r25+3592];
	ld.shared.f32 	%f662, [%r25+3596];
	ld.shared.f32 	%f663, [%r26+56];
	ld.shared.f32 	%f664, [%r26+184];
	ld.shared.f32 	%f665, [%r26+312];
	ld.shared.f32 	%f666, [%r26+440];
	mul.f32 	%f667, %f659, %f663;
	max.f32 	%f668, %f628, %f667;
	mul.f32 	%f669, %f659, %f664;
	max.f32 	%f670, %f630, %f669;
	mul.f32 	%f671, %f659, %f665;
	max.f32 	%f672, %f632, %f671;
	mul.f32 	%f673, %f659, %f666;
	max.f32 	%f674, %f634, %f673;
	mul.f32 	%f675, %f660, %f663;
	max.f32 	%f676, %f636, %f675;
	mul.f32 	%f677, %f660, %f664;
	max.f32 	%f678, %f638, %f677;
	mul.f32 	%f679, %f660, %f665;
	max.f32 	%f680, %f640, %f679;
	mul.f32 	%f681, %f660, %f666;
	max.f32 	%f682, %f642, %f681;
	mul.f32 	%f683, %f661, %f663;
	max.f32 	%f684, %f644, %f683;
	mul.f32 	%f685, %f661, %f664;
	max.f32 	%f686, %f646, %f685;
	mul.f32 	%f687, %f661, %f665;
	max.f32 	%f688, %f648, %f687;
	mul.f32 	%f689, %f661, %f666;
	max.f32 	%f690, %f650, %f689;
	mul.f32 	%f691, %f662, %f663;
	max.f32 	%f692, %f652, %f691;
	mul.f32 	%f693, %f662, %f664;
	max.f32 	%f694, %f654, %f693;
	mul.f32 	%f695, %f662, %f665;
	max.f32 	%f696, %f656, %f695;
	mul.f32 	%f697, %f662, %f666;
	max.f32 	%f698, %f658, %f697;
	ld.shared.f32 	%f699, [%r25+3840];
	ld.shared.f32 	%f700, [%r25+3844];
	ld.shared.f32 	%f701, [%r25+3848];
	ld.shared.f32 	%f702, [%r25+3852];
	ld.shared.f32 	%f703, [%r26+60];
	ld.shared.f32 	%f704, [%r26+188];
	ld.shared.f32 	%f705, [%r26+316];
	ld.shared.f32 	%f706, [%r26+444];
	mul.f32 	%f707, %f699, %f703;
	max.f32 	%f708, %f668, %f707;
	mul.f32 	%f709, %f699, %f704;
	max.f32 	%f710, %f670, %f709;
	mul.f32 	%f711, %f699, %f705;
	max.f32 	%f712, %f672, %f711;
	mul.f32 	%f713, %f699, %f706;
	max.f32 	%f714, %f674, %f713;
	mul.f32 	%f715, %f700, %f703;
	max.f32 	%f716, %f676, %f715;
	mul.f32 	%f717, %f700, %f704;
	max.f32 	%f718, %f678, %f717;
	mul.f32 	%f719, %f700, %f705;
	max.f32 	%f720, %f680, %f719;
	mul.f32 	%f721, %f700, %f706;
	max.f32 	%f722, %f682, %f721;
	mul.f32 	%f723, %f701, %f703;
	max.f32 	%f724, %f684, %f723;
	mul.f32 	%f725, %f701, %f704;
	max.f32 	%f726, %f686, %f725;
	mul.f32 	%f727, %f701, %f705;
	max.f32 	%f728, %f688, %f727;
	mul.f32 	%f729, %f701, %f706;
	max.f32 	%f730, %f690, %f729;
	mul.f32 	%f731, %f702, %f703;
	max.f32 	%f732, %f692, %f731;
	mul.f32 	%f733, %f702, %f704;
	max.f32 	%f734, %f694, %f733;
	mul.f32 	%f735, %f702, %f705;
	max.f32 	%f736, %f696, %f735;
	mul.f32 	%f737, %f702, %f706;
	max.f32 	%f738, %f698, %f737;
	ld.shared.f32 	%f739, [%r25+4096];
	ld.shared.f32 	%f740, [%r25+4100];
	ld.shared.f32 	%f741, [%r25+4104];
	ld.shared.f32 	%f742, [%r25+4108];
	ld.shared.f32 	%f743, [%r26+64];
	ld.shared.f32 	%f744, [%r26+192];
	ld.shared.f32 	%f745, [%r26+320];
	ld.shared.f32 	%f746, [%r26+448];
	mul.f32 	%f747, %f739, %f743;
	max.f32 	%f748, %f708, %f747;
	mul.f32 	%f749, %f739, %f744;
	max.f32 	%f750, %f710, %f749;
	mul.f32 	%f751, %f739, %f745;
	max.f32 	%f752, %f712, %f751;
	mul.f32 	%f753, %f739, %f746;
	max.f32 	%f754, %f714, %f753;
	mul.f32 	%f755, %f740, %f743;
	max.f32 	%f756, %f716, %f755;
	mul.f32 	%f757, %f740, %f744;
	max.f32 	%f758, %f718, %f757;
	mul.f32 	%f759, %f740, %f745;
	max.f32 	%f760, %f720, %f759;
	mul.f32 	%f761, %f740, %f746;
	max.f32 	%f762, %f722, %f761;
	mul.f32 	%f763, %f741, %f743;
	max.f32 	%f764, %f724, %f763;
	mul.f32 	%f765, %f741, %f744;
	max.f32 	%f766, %f726, %f765;
	mul.f32 	%f767, %f741, %f745;
	max.f32 	%f768, %f728, %f767;
	mul.f32 	%f769, %f741, %f746;
	max.f32 	%f770, %f730, %f769;
	mul.f32 	%f771, %f742, %f743;
	max.f32 	%f772, %f732, %f771;
	mul.f32 	%f773, %f742, %f744;
	max.f32 	%f774, %f734, %f773;
	mul.f32 	%f775, %f742, %f745;
	max.f32 	%f776, %f736, %f775;
	mul.f32 	%f777, %f742, %f746;
	max.f32 	%f778, %f738, %f777;
	ld.shared.f32 	%f779, [%r25+4352];
	ld.shared.f32 	%f780, [%r25+4356];
	ld.shared.f32 	%f781, [%r25+4360];
	ld.shared.f32 	%f782, [%r25+4364];
	ld.shared.f32 	%f783, [%r26+68];
	ld.shared.f32 	%f784, [%r26+196];
	ld.shared.f32 	%f785, [%r26+324];
	ld.shared.f32 	%f786, [%r26+452];
	mul.f32 	%f787, %f779, %f783;
	max.f32 	%f788, %f748, %f787;
	mul.f32 	%f789, %f779, %f784;
	max.f32 	%f790, %f750, %f789;
	mul.f32 	%f791, %f779, %f785;
	max.f32 	%f792, %f752, %f791;
	mul.f32 	%f793, %f779, %f786;
	max.f32 	%f794, %f754, %f793;
	mul.f32 	%f795, %f780, %f783;
	max.f32 	%f796, %f756, %f795;
	mul.f32 	%f797, %f780, %f784;
	max.f32 	%f798, %f758, %f797;
	mul.f32 	%f799, %f780, %f785;
	max.f32 	%f800, %f760, %f799;
	mul.f32 	%f801, %f780, %f786;
	max.f32 	%f802, %f762, %f801;
	mul.f32 	%f803, %f781, %f783;
	max.f32 	%f804, %f764, %f803;
	mul.f32 	%f805, %f781, %f784;
	max.f32 	%f806, %f766, %f805;
	mul.f32 	%f807, %f781, %f785;
	max.f32 	%f808, %f768, %f807;
	mul.f32 	%f809, %f781, %f786;
	max.f32 	%f810, %f770, %f809;
	mul.f32 	%f811, %f782, %f783;
	max.f32 	%f812, %f772, %f811;
	mul.f32 	%f813, %f782, %f784;
	max.f32 	%f814, %f774, %f813;
	mul.f32 	%f815, %f782, %f785;
	max.f32 	%f816, %f776, %f815;
	mul.f32 	%f817, %f782, %f786;
	max.f32 	%f818, %f778, %f817;
	ld.shared.f32 	%f819, [%r25+4608];
	ld.shared.f32 	%f820, [%r25+4612];
	ld.shared.f32 	%f821, [%r25+4616];
	ld.shared.f32 	%f822, [%r25+4620];
	ld.shared.f32 	%f823, [%r26+72];
	ld.shared.f32 	%f824, [%r26+200];
	ld.shared.f32 	%f825, [%r26+328];
	ld.shared.f32 	%f826, [%r26+456];
	mul.f32 	%f827, %f819, %f823;
	max.f32 	%f828, %f788, %f827;
	mul.f32 	%f829, %f819, %f824;
	max.f32 	%f830, %f790, %f829;
	mul.f32 	%f831, %f819, %f825;
	max.f32 	%f832, %f792, %f831;
	mul.f32 	%f833, %f819, %f826;
	max.f32 	%f834, %f794, %f833;
	mul.f32 	%f835, %f820, %f823;
	max.f32 	%f836, %f796, %f835;
	mul.f32 	%f837, %f820, %f824;
	max.f32 	%f838, %f798, %f837;
	mul.f32 	%f839, %f820, %f825;
	max.f32 	%f840, %f800, %f839;
	mul.f32 	%f841, %f820, %f826;
	max.f32 	%f842, %f802, %f841;
	mul.f32 	%f843, %f821, %f823;
	max.f32 	%f844, %f804, %f843;
	mul.f32 	%f845, %f821, %f824;
	max.f32 	%f846, %f806, %f845;
	mul.f32 	%f847, %f821, %f825;
	max.f32 	%f848, %f808, %f847;
	mul.f32 	%f849, %f821, %f826;
	max.f32 	%f850, %f810, %f849;
	mul.f32 	%f851, %f822, %f823;
	max.f32 	%f852, %f812, %f851;
	mul.f32 	%f853, %f822, %f824;
	max.f32 	%f854, %f814, %f853;
	mul.f32 	%f855, %f822, %f825;
	max.f32 	%f856, %f816, %f855;
	mul.f32 	%f857, %f822, %f826;
	max.f32 	%f858, %f818, %f857;
	ld.shared.f32 	%f859, [%r25+4864];
	ld.shared.f32 	%f860, [%r25+4868];
	ld.shared.f32 	%f861, [%r25+4872];
	ld.shared.f32 	%f862, [%r25+4876];
	ld.shared.f32 	%f863, [%r26+76];
	ld.shared.f32 	%f864, [%r26+204];
	ld.shared.f32 	%f865, [%r26+332];
	ld.shared.f32 	%f866, [%r26+460];
	mul.f32 	%f867, %f859, %f863;
	max.f32 	%f868, %f828, %f867;
	mul.f32 	%f869, %f859, %f864;
	max.f32 	%f870, %f830, %f869;
	mul.f32 	%f871, %f859, %f865;
	max.f32 	%f872, %f832, %f871;
	mul.f32 	%f873, %f859, %f866;
	max.f32 	%f874, %f834, %f873;
	mul.f32 	%f875, %f860, %f863;
	max.f32 	%f876, %f836, %f875;
	mul.f32 	%f877, %f860, %f864;
	max.f32 	%f878, %f838, %f877;
	mul.f32 	%f879, %f860, %f865;
	max.f32 	%f880, %f840, %f879;
	mul.f32 	%f881, %f860, %f866;
	max.f32 	%f882, %f842, %f881;
	mul.f32 	%f883, %f861, %f863;
	max.f32 	%f884, %f844, %f883;
	mul.f32 	%f885, %f861, %f864;
	max.f32 	%f886, %f846, %f885;
	mul.f32 	%f887, %f861, %f865;
	max.f32 	%f888, %f848, %f887;
	mul.f32 	%f889, %f861, %f866;
	max.f32 	%f890, %f850, %f889;
	mul.f32 	%f891, %f862, %f863;
	max.f32 	%f892, %f852, %f891;
	mul.f32 	%f893, %f862, %f864;
	max.f32 	%f894, %f854, %f893;
	mul.f32 	%f895, %f862, %f865;
	max.f32 	%f896, %f856, %f895;
	mul.f32 	%f897, %f862, %f866;
	max.f32 	%f898, %f858, %f897;
	ld.shared.f32 	%f899, [%r25+5120];
	ld.shared.f32 	%f900, [%r25+5124];
	ld.shared.f32 	%f901, [%r25+5128];
	ld.shared.f32 	%f902, [%r25+5132];
	ld.shared.f32 	%f903, [%r26+80];
	ld.shared.f32 	%f904, [%r26+208];
	ld.shared.f32 	%f905, [%r26+336];
	ld.shared.f32 	%f906, [%r26+464];
	mul.f32 	%f907, %f899, %f903;
	max.f32 	%f908, %f868, %f907;
	mul.f32 	%f909, %f899, %f904;
	max.f32 	%f910, %f870, %f909;
	mul.f32 	%f911, %f899, %f905;
	max.f32 	%f912, %f872, %f911;
	mul.f32 	%f913, %f899, %f906;
	max.f32 	%f914, %f874, %f913;
	mul.f32 	%f915, %f900, %f903;
	max.f32 	%f916, %f876, %f915;
	mul.f32 	%f917, %f900, %f904;
	max.f32 	%f918, %f878, %f917;
	mul.f32 	%f919, %f900, %f905;
	max.f32 	%f920, %f880, %f919;
	mul.f32 	%f921, %f900, %f906;
	max.f32 	%f922, %f882, %f921;
	mul.f32 	%f923, %f901, %f903;
	max.f32 	%f924, %f884, %f923;
	mul.f32 	%f925, %f901, %f904;
	max.f32 	%f926, %f886, %f925;
	mul.f32 	%f927, %f901, %f905;
	max.f32 	%f928, %f888, %f927;
	mul.f32 	%f929, %f901, %f906;
	max.f32 	%f930, %f890, %f929;
	mul.f32 	%f931, %f902, %f903;
	max.f32 	%f932, %f892, %f931;
	mul.f32 	%f933, %f902, %f904;
	max.f32 	%f934, %f894, %f933;
	mul.f32 	%f935, %f902, %f905;
	max.f32 	%f936, %f896, %f935;
	mul.f32 	%f937, %f902, %f906;
	max.f32 	%f938, %f898, %f937;
	ld.shared.f32 	%f939, [%r25+5376];
	ld.shared.f32 	%f940, [%r25+5380];
	ld.shared.f32 	%f941, [%r25+5384];
	ld.shared.f32 	%f942, [%r25+5388];
	ld.shared.f32 	%f943, [%r26+84];
	ld.shared.f32 	%f944, [%r26+212];
	ld.shared.f32 	%f945, [%r26+340];
	ld.shared.f32 	%f946, [%r26+468];
	mul.f32 	%f947, %f939, %f943;
	max.f32 	%f948, %f908, %f947;
	mul.f32 	%f949, %f939, %f944;
	max.f32 	%f950, %f910, %f949;
	mul.f32 	%f951, %f939, %f945;
	max.f32 	%f952, %f912, %f951;
	mul.f32 	%f953, %f939, %f946;
	max.f32 	%f954, %f914, %f953;
	mul.f32 	%f955, %f940, %f943;
	max.f32 	%f956, %f916, %f955;
	mul.f32 	%f957, %f940, %f944;
	max.f32 	%f958, %f918, %f957;
	mul.f32 	%f959, %f940, %f945;
	max.f32 	%f960, %f920, %f959;
	mul.f32 	%f961, %f940, %f946;
	max.f32 	%f962, %f922, %f961;
	mul.f32 	%f963, %f941, %f943;
	max.f32 	%f964, %f924, %f963;
	mul.f32 	%f965, %f941, %f944;
	max.f32 	%f966, %f926, %f965;
	mul.f32 	%f967, %f941, %f945;
	max.f32 	%f968, %f928, %f967;
	mul.f32 	%f969, %f941, %f946;
	max.f32 	%f970, %f930, %f969;
	mul.f32 	%f971, %f942, %f943;
	max.f32 	%f972, %f932, %f971;
	mul.f32 	%f973, %f942, %f944;
	max.f32 	%f974, %f934, %f973;
	mul.f32 	%f975, %f942, %f945;
	max.f32 	%f976, %f936, %f975;
	mul.f32 	%f977, %f942, %f946;
	max.f32 	%f978, %f938, %f977;
	ld.shared.f32 	%f979, [%r25+5632];
	ld.shared.f32 	%f980, [%r25+5636];
	ld.shared.f32 	%f981, [%r25+5640];
	ld.shared.f32 	%f982, [%r25+5644];
	ld.shared.f32 	%f983, [%r26+88];
	ld.shared.f32 	%f984, [%r26+216];
	ld.shared.f32 	%f985, [%r26+344];
	ld.shared.f32 	%f986, [%r26+472];
	mul.f32 	%f987, %f979, %f983;
	max.f32 	%f988, %f948, %f987;
	mul.f32 	%f989, %f979, %f984;
	max.f32 	%f990, %f950, %f989;
	mul.f32 	%f991, %f979, %f985;
	max.f32 	%f992, %f952, %f991;
	mul.f32 	%f993, %f979, %f986;
	max.f32 	%f994, %f954, %f993;
	mul.f32 	%f995, %f980, %f983;
	max.f32 	%f996, %f956, %f995;
	mul.f32 	%f997, %f980, %f984;
	max.f32 	%f998, %f958, %f997;
	mul.f32 	%f999, %f980, %f985;
	max.f32 	%f1000, %f960, %f999;
	mul.f32 	%f1001, %f980, %f986;
	max.f32 	%f1002, %f962, %f1001;
	mul.f32 	%f1003, %f981, %f983;
	max.f32 	%f1004, %f964, %f1003;
	mul.f32 	%f1005, %f981, %f984;
	max.f32 	%f1006, %f966, %f1005;
	mul.f32 	%f1007, %f981, %f985;
	max.f32 	%f1008, %f968, %f1007;
	mul.f32 	%f1009, %f981, %f986;
	max.f32 	%f1010, %f970, %f1009;
	mul.f32 	%f1011, %f982, %f983;
	max.f32 	%f1012, %f972, %f1011;
	mul.f32 	%f1013, %f982, %f984;
	max.f32 	%f1014, %f974, %f1013;
	mul.f32 	%f1015, %f982, %f985;
	max.f32 	%f1016, %f976, %f1015;
	mul.f32 	%f1017, %f982, %f986;
	max.f32 	%f1018, %f978, %f1017;
	ld.shared.f32 	%f1019, [%r25+5888];
	ld.shared.f32 	%f1020, [%r25+5892];
	ld.shared.f32 	%f1021, [%r25+5896];
	ld.shared.f32 	%f1022, [%r25+5900];
	ld.shared.f32 	%f1023, [%r26+92];
	ld.shared.f32 	%f1024, [%r26+220];
	ld.shared.f32 	%f1025, [%r26+348];
	ld.shared.f32 	%f1026, [%r26+476];
	mul.f32 	%f1027, %f1019, %f1023;
	max.f32 	%f1028, %f988, %f1027;
	mul.f32 	%f1029, %f1019, %f1024;
	max.f32 	%f1030, %f990, %f1029;
	mul.f32 	%f1031, %f1019, %f1025;
	max.f32 	%f1032, %f992, %f1031;
	mul.f32 	%f1033, %f1019, %f1026;
	max.f32 	%f1034, %f994, %f1033;
	mul.f32 	%f1035, %f1020, %f1023;
	max.f32 	%f1036, %f996, %f1035;
	mul.f32 	%f1037, %f1020, %f1024;
	max.f32 	%f1038, %f998, %f1037;
	mul.f32 	%f1039, %f1020, %f1025;
	max.f32 	%f1040, %f1000, %f1039;
	mul.f32 	%f1041, %f1020, %f1026;
	max.f32 	%f1042, %f1002, %f1041;
	mul.f32 	%f1043, %f1021, %f1023;
	max.f32 	%f1044, %f1004, %f1043;
	mul.f32 	%f1045, %f1021, %f1024;
	max.f32 	%f1046, %f1006, %f1045;
	mul.f32 	%f1047, %f1021, %f1025;
	max.f32 	%f1048, %f1008, %f1047;
	mul.f32 	%f1049, %f1021, %f1026;
	max.f32 	%f1050, %f1010, %f1049;
	mul.f32 	%f1051, %f1022, %f1023;
	max.f32 	%f1052, %f1012, %f1051;
	mul.f32 	%f1053, %f1022, %f1024;
	max.f32 	%f1054, %f1014, %f1053;
	mul.f32 	%f1055, %f1022, %f1025;
	max.f32 	%f1056, %f1016, %f1055;
	mul.f32 	%f1057, %f1022, %f1026;
	max.f32 	%f1058, %f1018, %f1057;
	ld.shared.f32 	%f1059, [%r25+6144];
	ld.shared.f32 	%f1060, [%r25+6148];
	ld.shared.f32 	%f1061, [%r25+6152];
	ld.shared.f32 	%f1062, [%r25+6156];
	ld.shared.f32 	%f1063, [%r26+96];
	ld.shared.f32 	%f1064, [%r26+224];
	ld.shared.f32 	%f1065, [%r26+352];
	ld.shared.f32 	%f1066, [%r26+480];
	mul.f32 	%f1067, %f1059, %f1063;
	max.f32 	%f1068, %f1028, %f1067;
	mul.f32 	%f1069, %f1059, %f1064;
	max.f32 	%f1070, %f1030, %f1069;
	mul.f32 	%f1071, %f1059, %f1065;
	max.f32 	%f1072, %f1032, %f1071;
	mul.f32 	%f1073, %f1059, %f1066;
	max.f32 	%f1074, %f1034, %f1073;
	mul.f32 	%f1075, %f1060, %f1063;
	max.f32 	%f1076, %f1036, %f1075;
	mul.f32 	%f1077, %f1060, %f1064;
	max.f32 	%f1078, %f1038, %f1077;
	mul.f32 	%f1079, %f1060, %f1065;
	max.f32 	%f1080, %f1040, %f1079;
	mul.f32 	%f1081, %f1060, %f1066;
	max.f32 	%f1082, %f1042, %f1081;
	mul.f32 	%f1083, %f1061, %f1063;
	max.f32 	%f1084, %f1044, %f1083;
	mul.f32 	%f1085, %f1061, %f1064;
	max.f32 	%f1086, %f1046, %f1085;
	mul.f32 	%f1087, %f1061, %f1065;
	max.f32 	%f1088, %f1048, %f1087;
	mul.f32 	%f1089, %f1061, %f1066;
	max.f32 	%f1090, %f1050, %f1089;
	mul.f32 	%f1091, %f1062, %f1063;
	max.f32 	%f1092, %f1052, %f1091;
	mul.f32 	%f1093, %f1062, %f1064;
	max.f32 	%f1094, %f1054, %f1093;
	mul.f32 	%f1095, %f1062, %f1065;
	max.f32 	%f1096, %f1056, %f1095;
	mul.f32 	%f1097, %f1062, %f1066;
	max.f32 	%f1098, %f1058, %f1097;
	ld.shared.f32 	%f1099, [%r25+6400];
	ld.shared.f32 	%f1100, [%r25+6404];
	ld.shared.f32 	%f1101, [%r25+6408];
	ld.shared.f32 	%f1102, [%r25+6412];
	ld.shared.f32 	%f1103, [%r26+100];
	ld.shared.f32 	%f1104, [%r26+228];
	ld.shared.f32 	%f1105, [%r26+356];
	ld.shared.f32 	%f1106, [%r26+484];
	mul.f32 	%f1107, %f1099, %f1103;
	max.f32 	%f1108, %f1068, %f1107;
	mul.f32 	%f1109, %f1099, %f1104;
	max.f32 	%f1110, %f1070, %f1109;
	mul.f32 	%f1111, %f1099, %f1105;
	max.f32 	%f1112, %f1072, %f1111;
	mul.f32 	%f1113, %f1099, %f1106;
	max.f32 	%f1114, %f1074, %f1113;
	mul.f32 	%f1115, %f1100, %f1103;
	max.f32 	%f1116, %f1076, %f1115;
	mul.f32 	%f1117, %f1100, %f1104;
	max.f32 	%f1118, %f1078, %f1117;
	mul.f32 	%f1119, %f1100, %f1105;
	max.f32 	%f1120, %f1080, %f1119;
	mul.f32 	%f1121, %f1100, %f1106;
	max.f32 	%f1122, %f1082, %f1121;
	mul.f32 	%f1123, %f1101, %f1103;
	max.f32 	%f1124, %f1084, %f1123;
	mul.f32 	%f1125, %f1101, %f1104;
	max.f32 	%f1126, %f1086, %f1125;
	mul.f32 	%f1127, %f1101, %f1105;
	max.f32 	%f1128, %f1088, %f1127;
	mul.f32 	%f1129, %f1101, %f1106;
	max.f32 	%f1130, %f1090, %f1129;
	mul.f32 	%f1131, %f1102, %f1103;
	max.f32 	%f1132, %f1092, %f1131;
	mul.f32 	%f1133, %f1102, %f1104;
	max.f32 	%f1134, %f1094, %f1133;
	mul.f32 	%f1135, %f1102, %f1105;
	max.f32 	%f1136, %f1096, %f1135;
	mul.f32 	%f1137, %f1102, %f1106;
	max.f32 	%f1138, %f1098, %f1137;
	ld.shared.f32 	%f1139, [%r25+6656];
	ld.shared.f32 	%f1140, [%r25+6660];
	ld.shared.f32 	%f1141, [%r25+6664];
	ld.shared.f32 	%f1142, [%r25+6668];
	ld.shared.f32 	%f1143, [%r26+104];
	ld.shared.f32 	%f1144, [%r26+232];
	ld.shared.f32 	%f1145, [%r26+360];
	ld.shared.f32 	%f1146, [%r26+488];
	mul.f32 	%f1147, %f1139, %f1143;
	max.f32 	%f1148, %f1108, %f1147;
	mul.f32 	%f1149, %f1139, %f1144;
	max.f32 	%f1150, %f1110, %f1149;
	mul.f32 	%f1151, %f1139, %f1145;
	max.f32 	%f1152, %f1112, %f1151;
	mul.f32 	%f1153, %f1139, %f1146;
	max.f32 	%f1154, %f1114, %f1153;
	mul.f32 	%f1155, %f1140, %f1143;
	max.f32 	%f1156, %f1116, %f1155;
	mul.f32 	%f1157, %f1140, %f1144;
	max.f32 	%f1158, %f1118, %f1157;
	mul.f32 	%f1159, %f1140, %f1145;
	max.f32 	%f1160, %f1120, %f1159;
	mul.f32 	%f1161, %f1140, %f1146;
	max.f32 	%f1162, %f1122, %f1161;
	mul.f32 	%f1163, %f1141, %f1143;
	max.f32 	%f1164, %f1124, %f1163;
	mul.f32 	%f1165, %f1141, %f1144;
	max.f32 	%f1166, %f1126, %f1165;
	mul.f32 	%f1167, %f1141, %f1145;
	max.f32 	%f1168, %f1128, %f1167;
	mul.f32 	%f1169, %f1141, %f1146;
	max.f32 	%f1170, %f1130, %f1169;
	mul.f32 	%f1171, %f1142, %f1143;
	max.f32 	%f1172, %f1132, %f1171;
	mul.f32 	%f1173, %f1142, %f1144;
	max.f32 	%f1174, %f1134, %f1173;
	mul.f32 	%f1175, %f1142, %f1145;
	max.f32 	%f1176, %f1136, %f1175;
	mul.f32 	%f1177, %f1142, %f1146;
	max.f32 	%f1178, %f1138, %f1177;
	ld.shared.f32 	%f1179, [%r25+6912];
	ld.shared.f32 	%f1180, [%r25+6916];
	ld.shared.f32 	%f1181, [%r25+6920];
	ld.shared.f32 	%f1182, [%r25+6924];
	ld.shared.f32 	%f1183, [%r26+108];
	ld.shared.f32 	%f1184, [%r26+236];
	ld.shared.f32 	%f1185, [%r26+364];
	ld.shared.f32 	%f1186, [%r26+492];
	mul.f32 	%f1187, %f1179, %f1183;
	max.f32 	%f1188, %f1148, %f1187;
	mul.f32 	%f1189, %f1179, %f1184;
	max.f32 	%f1190, %f1150, %f1189;
	mul.f32 	%f1191, %f1179, %f1185;
	max.f32 	%f1192, %f1152, %f1191;
	mul.f32 	%f1193, %f1179, %f1186;
	max.f32 	%f1194, %f1154, %f1193;
	mul.f32 	%f1195, %f1180, %f1183;
	max.f32 	%f1196, %f1156, %f1195;
	mul.f32 	%f1197, %f1180, %f1184;
	max.f32 	%f1198, %f1158, %f1197;
	mul.f32 	%f1199, %f1180, %f1185;
	max.f32 	%f1200, %f1160, %f1199;
	mul.f32 	%f1201, %f1180, %f1186;
	max.f32 	%f1202, %f1162, %f1201;
	mul.f32 	%f1203, %f1181, %f1183;
	max.f32 	%f1204, %f1164, %f1203;
	mul.f32 	%f1205, %f1181, %f1184;
	max.f32 	%f1206, %f1166, %f1205;
	mul.f32 	%f1207, %f1181, %f1185;
	max.f32 	%f1208, %f1168, %f1207;
	mul.f32 	%f1209, %f1181, %f1186;
	max.f32 	%f1210, %f1170, %f1209;
	mul.f32 	%f1211, %f1182, %f1183;
	max.f32 	%f1212, %f1172, %f1211;
	mul.f32 	%f1213, %f1182, %f1184;
	max.f32 	%f1214, %f1174, %f1213;
	mul.f32 	%f1215, %f1182, %f1185;
	max.f32 	%f1216, %f1176, %f1215;
	mul.f32 	%f1217, %f1182, %f1186;
	max.f32 	%f1218, %f1178, %f1217;
	ld.shared.f32 	%f1219, [%r25+7168];
	ld.shared.f32 	%f1220, [%r25+7172];
	ld.shared.f32 	%f1221, [%r25+7176];
	ld.shared.f32 	%f1222, [%r25+7180];
	ld.shared.f32 	%f1223, [%r26+112];
	ld.shared.f32 	%f1224, [%r26+240];
	ld.shared.f32 	%f1225, [%r26+368];
	ld.shared.f32 	%f1226, [%r26+496];
	mul.f32 	%f1227, %f1219, %f1223;
	max.f32 	%f1228, %f1188, %f1227;
	mul.f32 	%f1229, %f1219, %f1224;
	max.f32 	%f1230, %f1190, %f1229;
	mul.f32 	%f1231, %f1219, %f1225;
	max.f32 	%f1232, %f1192, %f1231;
	mul.f32 	%f1233, %f1219, %f1226;
	max.f32 	%f1234, %f1194, %f1233;
	mul.f32 	%f1235, %f1220, %f1223;
	max.f32 	%f1236, %f1196, %f1235;
	mul.f32 	%f1237, %f1220, %f1224;
	max.f32 	%f1238, %f1198, %f1237;
	mul.f32 	%f1239, %f1220, %f1225;
	max.f32 	%f1240, %f1200, %f1239;
	mul.f32 	%f1241, %f1220, %f1226;
	max.f32 	%f1242, %f1202, %f1241;
	mul.f32 	%f1243, %f1221, %f1223;
	max.f32 	%f1244, %f1204, %f1243;
	mul.f32 	%f1245, %f1221, %f1224;
	max.f32 	%f1246, %f1206, %f1245;
	mul.f32 	%f1247, %f1221, %f1225;
	max.f32 	%f1248, %f1208, %f1247;
	mul.f32 	%f1249, %f1221, %f1226;
	max.f32 	%f1250, %f1210, %f1249;
	mul.f32 	%f1251, %f1222, %f1223;
	max.f32 	%f1252, %f1212, %f1251;
	mul.f32 	%f1253, %f1222, %f1224;
	max.f32 	%f1254, %f1214, %f1253;
	mul.f32 	%f1255, %f1222, %f1225;
	max.f32 	%f1256, %f1216, %f1255;
	mul.f32 	%f1257, %f1222, %f1226;
	max.f32 	%f1258, %f1218, %f1257;
	ld.shared.f32 	%f1259, [%r25+7424];
	ld.shared.f32 	%f1260, [%r25+7428];
	ld.shared.f32 	%f1261, [%r25+7432];
	ld.shared.f32 	%f1262, [%r25+7436];
	ld.shared.f32 	%f1263, [%r26+116];
	ld.shared.f32 	%f1264, [%r26+244];
	ld.shared.f32 	%f1265, [%r26+372];
	ld.shared.f32 	%f1266, [%r26+500];
	mul.f32 	%f1267, %f1259, %f1263;
	max.f32 	%f1268, %f1228, %f1267;
	mul.f32 	%f1269, %f1259, %f1264;
	max.f32 	%f1270, %f1230, %f1269;
	mul.f32 	%f1271, %f1259, %f1265;
	max.f32 	%f1272, %f1232, %f1271;
	mul.f32 	%f1273, %f1259, %f1266;
	max.f32 	%f1274, %f1234, %f1273;
	mul.f32 	%f1275, %f1260, %f1263;
	max.f32 	%f1276, %f1236, %f1275;
	mul.f32 	%f1277, %f1260, %f1264;
	max.f32 	%f1278, %f1238, %f1277;
	mul.f32 	%f1279, %f1260, %f1265;
	max.f32 	%f1280, %f1240, %f1279;
	mul.f32 	%f1281, %f1260, %f1266;
	max.f32 	%f1282, %f1242, %f1281;
	mul.f32 	%f1283, %f1261, %f1263;
	max.f32 	%f1284, %f1244, %f1283;
	mul.f32 	%f1285, %f1261, %f1264;
	max.f32 	%f1286, %f1246, %f1285;
	mul.f32 	%f1287, %f1261, %f1265;
	max.f32 	%f1288, %f1248, %f1287;
	mul.f32 	%f1289, %f1261, %f1266;
	max.f32 	%f1290, %f1250, %f1289;
	mul.f32 	%f1291, %f1262, %f1263;
	max.f32 	%f1292, %f1252, %f1291;
	mul.f32 	%f1293, %f1262, %f1264;
	max.f32 	%f1294, %f1254, %f1293;
	mul.f32 	%f1295, %f1262, %f1265;
	max.f32 	%f1296, %f1256, %f1295;
	mul.f32 	%f1297, %f1262, %f1266;
	max.f32 	%f1298, %f1258, %f1297;
	ld.shared.f32 	%f1299, [%r25+7680];
	ld.shared.f32 	%f1300, [%r25+7684];
	ld.shared.f32 	%f1301, [%r25+7688];
	ld.shared.f32 	%f1302, [%r25+7692];
	ld.shared.f32 	%f1303, [%r26+120];
	ld.shared.f32 	%f1304, [%r26+248];
	ld.shared.f32 	%f1305, [%r26+376];
	ld.shared.f32 	%f1306, [%r26+504];
	mul.f32 	%f1307, %f1299, %f1303;
	max.f32 	%f1308, %f1268, %f1307;
	mul.f32 	%f1309, %f1299, %f1304;
	max.f32 	%f1310, %f1270, %f1309;
	mul.f32 	%f1311, %f1299, %f1305;
	max.f32 	%f1312, %f1272, %f1311;
	mul.f32 	%f1313, %f1299, %f1306;
	max.f32 	%f1314, %f1274, %f1313;
	mul.f32 	%f1315, %f1300, %f1303;
	max.f32 	%f1316, %f1276, %f1315;
	mul.f32 	%f1317, %f1300, %f1304;
	max.f32 	%f1318, %f1278, %f1317;
	mul.f32 	%f1319, %f1300, %f1305;
	max.f32 	%f1320, %f1280, %f1319;
	mul.f32 	%f1321, %f1300, %f1306;
	max.f32 	%f1322, %f1282, %f1321;
	mul.f32 	%f1323, %f1301, %f1303;
	max.f32 	%f1324, %f1284, %f1323;
	mul.f32 	%f1325, %f1301, %f1304;
	max.f32 	%f1326, %f1286, %f1325;
	mul.f32 	%f1327, %f1301, %f1305;
	max.f32 	%f1328, %f1288, %f1327;
	mul.f32 	%f1329, %f1301, %f1306;
	max.f32 	%f1330, %f1290, %f1329;
	mul.f32 	%f1331, %f1302, %f1303;
	max.f32 	%f1332, %f1292, %f1331;
	mul.f32 	%f1333, %f1302, %f1304;
	max.f32 	%f1334, %f1294, %f1333;
	mul.f32 	%f1335, %f1302, %f1305;
	max.f32 	%f1336, %f1296, %f1335;
	mul.f32 	%f1337, %f1302, %f1306;
	max.f32 	%f1338, %f1298, %f1337;
	ld.shared.f32 	%f1339, [%r25+7936];
	ld.shared.f32 	%f1340, [%r25+7940];
	ld.shared.f32 	%f1341, [%r25+7944];
	ld.shared.f32 	%f1342, [%r25+7948];
	ld.shared.f32 	%f1343, [%r26+124];
	ld.shared.f32 	%f1344, [%r26+252];
	ld.shared.f32 	%f1345, [%r26+380];
	ld.shared.f32 	%f1346, [%r26+508];
	mul.f32 	%f1347, %f1339, %f1343;
	max.f32 	%f1370, %f1308, %f1347;
	mul.f32 	%f1348, %f1339, %f1344;
	max.f32 	%f1366, %f1310, %f1348;
	mul.f32 	%f1349, %f1339, %f1345;
	max.f32 	%f1371, %f1312, %f1349;
	mul.f32 	%f1350, %f1339, %f1346;
	max.f32 	%f1375, %f1314, %f1350;
	mul.f32 	%f1351, %f1340, %f1343;
	max.f32 	%f1369, %f1316, %f1351;
	mul.f32 	%f1352, %f1340, %f1344;
	max.f32 	%f1365, %f1318, %f1352;
	mul.f32 	%f1353, %f1340, %f1345;
	max.f32 	%f1372, %f1320, %f1353;
	mul.f32 	%f1354, %f1340, %f1346;
	max.f32 	%f1376, %f1322, %f1354;
	mul.f32 	%f1355, %f1341, %f1343;
	max.f32 	%f1368, %f1324, %f1355;
	mul.f32 	%f1356, %f1341, %f1344;
	max.f32 	%f1364, %f1326, %f1356;
	mul.f32 	%f1357, %f1341, %f1345;
	max.f32 	%f1373, %f1328, %f1357;
	mul.f32 	%f1358, %f1341, %f1346;
	max.f32 	%f1377, %f1330, %f1358;
	mul.f32 	%f1359, %f1342, %f1343;
	max.f32 	%f1367, %f1332, %f1359;
	mul.f32 	%f1360, %f1342, %f1344;
	max.f32 	%f1363, %f1334, %f1360;
	mul.f32 	%f1361, %f1342, %f1345;
	max.f32 	%f1374, %f1336, %f1361;
	mul.f32 	%f1362, %f1342, %f1346;
	max.f32 	%f1378, %f1338, %f1362;
	bar.sync 	0;
	add.s32 	%r126, %r126, 32;
	add.s32 	%r125, %r125, 32;
	add.s32 	%r124, %r124, 32;
	add.s32 	%r39, %r123, 32;
	add.s32 	%r109, %r123, 16;
	setp.lt.s32 	%p50, %r109, %r48;
	mov.u32 	%r123, %r39;
	@%p50 bra 	$L__BB2_2;
$L__BB2_35:
	shl.b32 	%r110, %r1, 6;
	shl.b32 	%r111, %r4, 2;
	add.s32 	%r33, %r110, %r111;
	shl.b32 	%r112, %r2, 6;
	shl.b32 	%r113, %r3, 2;
	add.s32 	%r114, %r112, %r113;
	setp.lt.s32 	%p51, %r33, %r46;
	setp.lt.s32 	%p52, %r114, %r47;
	and.pred  	%p53, %p51, %p52;
	@%p53 bra 	$L__BB2_36;
	bra.uni 	$L__BB2_37;
$L__BB2_36:
	mad.lo.s32 	%r115, %r114, %r46, %r33;
	mul.wide.s32 	%rd44, %r115, 4;
	add.s64 	%rd45, %rd3, %rd44;
	st.global.f32 	[%rd45], %f1370;
$L__BB2_37:
	setp.ge.s32 	%p54, %r33, %r46;
	add.s32 	%r40, %r114, 1;
	setp.ge.s32 	%p55, %r40, %r47;
	or.pred  	%p56, %p54, %p55;
	@%p56 bra 	$L__BB2_39;
	mad.lo.s32 	%r116, %r40, %r46, %r33;
	mul.wide.s32 	%rd46, %r116, 4;
	add.s64 	%rd47, %rd3, %rd46;
	st.global.f32 	[%rd47], %f1366;
$L__BB2_39:
	setp.ge.s32 	%p57, %r33, %r46;
	add.s32 	%r41, %r114, 2;
	setp.ge.s32 	%p58, %r41, %r47;
	or.pred  	%p59, %p57, %p58;
	@%p59 bra 	$L__BB2_41;
	mad.lo.s32 	%r117, %r41, %r46, %r33;
	mul.wide.s32 	%rd48, %r117, 4;
	add.s64 	%rd49, %rd3, %rd48;
	st.global.f32 	[%rd49], %f1371;
$L__BB2_41:
	setp.ge.s32 	%p60, %r33, %r46;
	add.s32 	%r42, %r114, 3;
	setp.ge.s32 	%p61, %r42, %r47;
	or.pred  	%p62, %p60, %p61;
	@%p62 bra 	$L__BB2_43;
	mad.lo.s32 	%r118, %r42, %r46, %r33;
	mul.wide.s32 	%rd50, %r118, 4;
	add.s64 	%rd51, %rd3, %rd50;
	st.global.f32 	[%rd51], %f1375;
$L__BB2_43:
	setp.ge.s32 	%p63, %r114, %r47;
	add.s32 	%r43, %r33, 1;
	setp.ge.s32 	%p64, %r43, %r46;
	mul.lo.s32 	%r119, %r114, %r46;
	cvt.s64.s32 	%rd4, %r33;
	cvt.s64.s32 	%rd52, %r119;
	add.s64 	%rd53, %rd52, %rd4;
	shl.b64 	%rd54, %rd53, 2;
	add.s64 	%rd5, %rd3, %rd54;
	or.pred  	%p65, %p64, %p63;
	@%p65 bra 	$L__BB2_45;
	st.global.f32 	[%rd5+4], %f1369;
$L__BB2_45:
	setp.ge.s32 	%p66, %r43, %r46;
	setp.ge.s32 	%p67, %r40, %r47;
	mul.lo.s32 	%r120, %r40, %r46;
	cvt.s64.s32 	%rd55, %r120;
	add.s64 	%rd56, %rd55, %rd4;
	shl.b64 	%rd57, %rd56, 2;
	add.s64 	%rd6, %rd3, %rd57;
	or.pred  	%p68, %p66, %p67;
	@%p68 bra 	$L__BB2_47;
	st.global.f32 	[%rd6+4], %f1365;
$L__BB2_47:
	setp.ge.s32 	%p69, %r43, %r46;
	setp.ge.s32 	%p70, %r41, %r47;
	mul.lo.s32 	%r121, %r41, %r46;
	cvt.s64.s32 	%rd58, %r121;
	add.s64 	%rd59, %rd58, %rd4;
	shl.b64 	%rd60, %rd59, 2;
	add.s64 	%rd7, %rd3, %rd60;
	or.pred  	%p71, %p69, %p70;
	@%p71 bra 	$L__BB2_49;
	st.global.f32 	[%rd7+4], %f1372;
$L__BB2_49:
	setp.ge.s32 	%p72, %r43, %r46;
	setp.ge.s32 	%p73, %r42, %r47;
	mul.lo.s32 	%r122, %r42, %r46;
	cvt.s64.s32 	%rd61, %r122;
	add.s64 	%rd62, %rd61, %rd4;
	shl.b64 	%rd63, %rd62, 2;
	add.s64 	%rd8, %rd3, %rd63;
	or.pred  	%p74, %p72, %p73;
	@%p74 bra 	$L__BB2_51;
	st.global.f32 	[%rd8+4], %f1376;
$L__BB2_51:
	setp.ge.s32 	%p75, %r114, %r47;
	add.s32 	%r44, %r33, 2;
	setp.ge.s32 	%p76, %r44, %r46;
	or.pred  	%p77, %p76, %p75;
	@%p77 bra 	$L__BB2_53;
	st.global.f32 	[%rd5+8], %f1368;
$L__BB2_53:
	setp.ge.s32 	%p78, %r44, %r46;
	setp.ge.s32 	%p79, %r40, %r47;
	or.pred  	%p80, %p78, %p79;
	@%p80 bra 	$L__BB2_55;
	st.global.f32 	[%rd6+8], %f1364;
$L__BB2_55:
	setp.ge.s32 	%p81, %r44, %r46;
	setp.ge.s32 	%p82, %r41, %r47;
	or.pred  	%p83, %p81, %p82;
	@%p83 bra 	$L__BB2_57;
	st.global.f32 	[%rd7+8], %f1373;
$L__BB2_57:
	setp.ge.s32 	%p84, %r44, %r46;
	setp.ge.s32 	%p85, %r42, %r47;
	or.pred  	%p86, %p84, %p85;
	@%p86 bra 	$L__BB2_59;
	st.global.f32 	[%rd8+8], %f1377;
$L__BB2_59:
	setp.ge.s32 	%p87, %r114, %r47;
	add.s32 	%r45, %r33, 3;
	setp.ge.s32 	%p88, %r45, %r46;
	or.pred  	%p89, %p88, %p87;
	@%p89 bra 	$L__BB2_61;
	st.global.f32 	[%rd5+12], %f1367;
$L__BB2_61:
	setp.ge.s32 	%p90, %r45, %r46;
	setp.ge.s32 	%p91, %r40, %r47;
	or.pred  	%p92, %p90, %p91;
	@%p92 bra 	$L__BB2_63;
	st.global.f32 	[%rd6+12], %f1363;
$L__BB2_63:
	setp.ge.s32 	%p93, %r45, %r46;
	setp.ge.s32 	%p94, %r41, %r47;
	or.pred  	%p95, %p93, %p94;
	@%p95 bra 	$L__BB2_65;
	st.global.f32 	[%rd7+12], %f1374;
$L__BB2_65:
	setp.ge.s32 	%p96, %r45, %r46;
	setp.ge.s32 	%p97, %r42, %r47;
	or.pred  	%p98, %p96, %p97;
	@%p98 bra 	$L__BB2_67;
	st.global.f32 	[%rd8+12], %f1378;
$L__BB2_67:
	ret;

}
	// .globl	tropical_maxplus_f64_nn
.visible .entry tropical_maxplus_f64_nn(
	.param .u64 .ptr .align 1 tropical_maxplus_f64_nn_param_0,
	.param .u64 .ptr .align 1 tropical_maxplus_f64_nn_param_1,
	.param .u64 .ptr .align 1 tropical_maxplus_f64_nn_param_2,
	.param .u32 tropical_maxplus_f64_nn_param_3,
	.param .u32 tropical_maxplus_f64_nn_param_4,
	.param .u32 tropical_maxplus_f64_nn_param_5
)
{
	.reg .pred 	%p<99>;
	.reg .b32 	%r<141>;
	.reg .b64 	%rd<64>;
	.reg .b64 	%fd<771>;
	// demoted variable
	.shared .align 8 .b8 _ZZ23tropical_maxplus_f64_nnE2As[4096];
	// demoted variable
	.shared .align 8 .b8 _ZZ23tropical_maxplus_f64_nnE2Bs[4096];
	ld.param.u64 	%rd9, [tropical_maxplus_f64_nn_param_0];
	ld.param.u64 	%rd10, [tropical_maxplus_f64_nn_param_1];
	ld.param.u64 	%rd11, [tropical_maxplus_f64_nn_param_2];
	ld.param.u32 	%r38, [tropical_maxplus_f64_nn_param_3];
	ld.param.u32 	%r39, [tropical_maxplus_f64_nn_param_4];
	ld.param.u32 	%r40, [tropical_maxplus_f64_nn_param_5];
	cvta.to.global.u64 	%rd1, %rd9;
	cvta.to.global.u64 	%rd2, %rd10;
	cvta.to.global.u64 	%rd3, %rd11;
	add.s32 	%r41, %r38, 31;
	shr.s32 	%r42, %r41, 31;
	shr.u32 	%r43, %r42, 27;
	add.s32 	%r44, %r41, %r43;
	shr.s32 	%r45, %r44, 5;
	mov.u32 	%r46, %ctaid.x;
	div.u32 	%r2, %r46, %r45;
	mul.lo.s32 	%r47, %r2, %r45;
	sub.s32 	%r1, %r46, %r47;
	mov.u32 	%r3, %tid.y;
	shl.b32 	%r48, %r3, 3;
	mov.u32 	%r4, %tid.x;
	add.s32 	%r5, %r48, %r4;
	shr.u32 	%r6, %r5, 5;
	and.b32  	%r138, %r5, 15;
	setp.lt.s32 	%p1, %r40, 1;
	mov.f64 	%fd723, 0dFFF0000000000000;
	mov.f64 	%fd724, %fd723;
	mov.f64 	%fd725, %fd723;
	mov.f64 	%fd726, %fd723;
	mov.f64 	%fd727, %fd723;
	mov.f64 	%fd728, %fd723;
	mov.f64 	%fd729, %fd723;
	mov.f64 	%fd730, %fd723;
	mov.f64 	%fd731, %fd723;
	mov.f64 	%fd732, %fd723;
	mov.f64 	%fd733, %fd723;
	mov.f64 	%fd734, %fd723;
	mov.f64 	%fd735, %fd723;
	mov.f64 	%fd736, %fd723;
	mov.f64 	%fd737, %fd723;
	mov.f64 	%fd738, %fd723;
	@%p1 bra 	$L__BB3_35;
	shr.u32 	%r51, %r5, 4;
	and.b32  	%r52, %r5, 31;
	shl.b32 	%r53, %r1, 5;
	or.b32  	%r8, %r53, %r52;
	shl.b32 	%r54, %r2, 5;
	add.s32 	%r9, %r54, %r51;
	shl.b32 	%r55, %r5, 3;
	mov.u32 	%r56, _ZZ23tropical_maxplus_f64_nnE2As;
	add.s32 	%r10, %r56, %r55;
	mul.lo.s32 	%r11, %r9, %r40;
	and.b32  	%r57, %r5, 16368;
	or.b32  	%r58, %r57, %r138;
	shl.b32 	%r59, %r58, 3;
	mov.u32 	%r60, _ZZ23tropical_maxplus_f64_nnE2Bs;
	add.s32 	%r12, %r60, %r59;
	shl.b32 	%r61, %r40, 2;
	add.s32 	%r13, %r11, %r61;
	shl.b32 	%r62, %r40, 3;
	add.s32 	%r14, %r62, %r11;
	add.s32 	%r15, %r14, %r61;
	shl.b32 	%r63, %r40, 4;
	add.s32 	%r16, %r63, %r11;
	add.s32 	%r17, %r62, %r16;
	add.s32 	%r18, %r17, %r61;
	add.s32 	%r139, %r6, 8;
	mov.b32 	%r140, 0;
	mov.f64 	%fd723, 0dFFF0000000000000;
	mov.b32 	%r137, 8;
	add.s32 	%r95, %r9, 4;
	add.s32 	%r98, %r9, 8;
	add.s32 	%r101, %r9, 12;
	add.s32 	%r104, %r9, 16;
	add.s32 	%r107, %r9, 20;
	add.s32 	%r112, %r9, 24;
	add.s32 	%r115, %r9, 28;
$L__BB3_2:
	setp.lt.s32 	%p2, %r8, %r38;
	shl.b32 	%r64, %r3, 3;
	add.s32 	%r65, %r64, %r4;
	shr.u32 	%r66, %r65, 5;
	add.s32 	%r24, %r66, %r140;
	add.s32 	%r67, %r139, -8;
	setp.lt.s32 	%p3, %r67, %r40;
	and.pred  	%p4, %p2, %p3;
	mov.f64 	%fd755, 0dFFF0000000000000;
	@%p4 bra 	$L__BB3_3;
	bra.uni 	$L__BB3_4;
$L__BB3_3:
	mad.lo.s32 	%r68, %r24, %r38, %r8;
	mul.wide.s32 	%rd12, %r68, 8;
	add.s64 	%rd13, %rd1, %rd12;
	ld.global.nc.f64 	%fd755, [%rd13];
$L__BB3_4:
	setp.ge.s32 	%p5, %r8, %r38;
	st.shared.f64 	[%r10], %fd755;
	add.s32 	%r69, %r139, -6;
	setp.ge.s32 	%p6, %r69, %r40;
	mov.f64 	%fd756, 0dFFF0000000000000;
	or.pred  	%p7, %p5, %p6;
	@%p7 bra 	$L__BB3_6;
	add.s32 	%r70, %r24, 2;
	mad.lo.s32 	%r71, %r70, %r38, %r8;
	mul.wide.s32 	%rd14, %r71, 8;
	add.s64 	%rd15, %rd1, %rd14;
	ld.global.nc.f64 	%fd756, [%rd15];
$L__BB3_6:
	st.shared.f64 	[%r10+512], %fd756;
	add.s32 	%r72, %r139, -4;
	setp.ge.s32 	%p9, %r72, %r40;
	mov.f64 	%fd757, 0dFFF0000000000000;
	or.pred  	%p10, %p5, %p9;
	@%p10 bra 	$L__BB3_8;
	add.s32 	%r73, %r24, 4;
	mad.lo.s32 	%r74, %r73, %r38, %r8;
	mul.wide.s32 	%rd16, %r74, 8;
	add.s64 	%rd17, %rd1, %rd16;
	ld.global.nc.f64 	%fd757, [%rd17];
$L__BB3_8:
	st.shared.f64 	[%r10+1024], %fd757;
	add.s32 	%r75, %r139, -2;
	setp.ge.s32 	%p12, %r75, %r40;
	mov.f64 	%fd758, 0dFFF0000000000000;
	or.pred  	%p13, %p5, %p12;
	@%p13 bra 	$L__BB3_10;
	add.s32 	%r76, %r24, 6;
	mad.lo.s32 	%r77, %r76, %r38, %r8;
	mul.wide.s32 	%rd18, %r77, 8;
	add.s64 	%rd19, %rd1, %rd18;
	ld.global.nc.f64 	%fd758, [%rd19];
$L__BB3_10:
	st.shared.f64 	[%r10+1536], %fd758;
	setp.ge.s32 	%p15, %r139, %r40;
	mov.f64 	%fd759, 0dFFF0000000000000;
	or.pred  	%p16, %p5, %p15;
	@%p16 bra 	$L__BB3_12;
	add.s32 	%r78, %r24, 8;
	mad.lo.s32 	%r79, %r78, %r38, %r8;
	mul.wide.s32 	%rd20, %r79, 8;
	add.s64 	%rd21, %rd1, %rd20;
	ld.global.nc.f64 	%fd759, [%rd21];
$L__BB3_12:
	st.shared.f64 	[%r10+2048], %fd759;
	add.s32 	%r80, %r139, 2;
	setp.ge.s32 	%p18, %r80, %r40;
	mov.f64 	%fd760, 0dFFF0000000000000;
	or.pred  	%p19, %p5, %p18;
	@%p19 bra 	$L__BB3_14;
	add.s32 	%r81, %r24, 10;
	mad.lo.s32 	%r82, %r81, %r38, %r8;
	mul.wide.s32 	%rd22, %r82, 8;
	add.s64 	%rd23, %rd1, %rd22;
	ld.global.nc.f64 	%fd760, [%rd23];
$L__BB3_14:
	st.shared.f64 	[%r10+2560], %fd760;
	add.s32 	%r83, %r139, 4;
	setp.ge.s32 	%p21, %r83, %r40;
	mov.f64 	%fd761, 0dFFF0000000000000;
	or.pred  	%p22, %p5, %p21;
	@%p22 bra 	$L__BB3_16;
	add.s32 	%r84, %r24, 12;
	mad.lo.s32 	%r85, %r84, %r38, %r8;
	mul.wide.s32 	%rd24, %r85, 8;
	add.s64 	%rd25, %rd1, %rd24;
	ld.global.nc.f64 	%fd761, [%rd25];
$L__BB3_16:
	st.shared.f64 	[%r10+3072], %fd761;
	add.s32 	%r86, %r139, 6;
	setp.ge.s32 	%p24, %r86, %r40;
	mov.f64 	%fd762, 0dFFF0000000000000;
	or.pred  	%p25, %p5, %p24;
	@%p25 bra 	$L__BB3_18;
	add.s32 	%r87, %r24, 14;
	mad.lo.s32 	%r88, %r87, %r38, %r8;
	mul.wide.s32 	%rd26, %r88, 8;
	add.s64 	%rd27, %rd1, %rd26;
	ld.global.nc.f64 	%fd762, [%rd27];
$L__BB3_18:
	setp.ge.s32 	%p26, %r9, %r39;
	st.shared.f64 	[%r10+3584], %fd762;
	and.b32  	%r92, %r65, 15;
	add.s32 	%r27, %r140, %r92;
	setp.ge.s32 	%p27, %r138, %r40;
	mov.f64 	%fd763, 0dFFF0000000000000;
	or.pred  	%p28, %p27, %p26;
	@%p28 bra 	$L__BB3_20;
	add.s32 	%r93, %r11, %r27;
	mul.wide.u32 	%rd28, %r93, 8;
	add.s64 	%rd29, %rd2, %rd28;
	ld.global.nc.f64 	%fd763, [%rd29];
$L__BB3_20:
	setp.ge.s32 	%p30, %r95, %r39;
	st.shared.f64 	[%r12], %fd763;
	mov.f64 	%fd764, 0dFFF0000000000000;
	or.pred  	%p31, %p27, %p30;
	@%p31 bra 	$L__BB3_22;
	add.s32 	%r96, %r13, %r27;
	mul.wide.s32 	%rd30, %r96, 8;
	add.s64 	%rd31, %rd2, %rd30;
	ld.global.nc.f64 	%fd764, [%rd31];
$L__BB3_22:
	setp.ge.s32 	%p33, %r98, %r39;
	st.shared.f64 	[%r12+512], %fd764;
	mov.f64 	%fd765, 0dFFF0000000000000;
	or.pred  	%p34, %p27, %p33;
	@%p34 bra 	$L__BB3_24;
	add.s32 	%r99, %r14, %r27;
	mul.wide.s32 	%rd32, %r99, 8;
	add.s64 	%rd33, %rd2, %rd32;
	ld.global.nc.f64 	%fd765, [%rd33];
$L__BB3_24:
	setp.ge.s32 	%p36, %r101, %r39;
	st.shared.f64 	[%r12+1024], %fd765;
	mov.f64 	%fd766, 0dFFF0000000000000;
	or.pred  	%p37, %p27, %p36;
	@%p37 bra 	$L__BB3_26;
	add.s32 	%r102, %r15, %r27;
	mul.wide.s32 	%rd34, %r102, 8;
	add.s64 	%rd35, %rd2, %rd34;
	ld.global.nc.f64 	%fd766, [%rd35];
$L__BB3_26:
	setp.ge.s32 	%p39, %r104, %r39;
	st.shared.f64 	[%r12+1536], %fd766;
	mov.f64 	%fd767, 0dFFF0000000000000;
	or.pred  	%p40, %p27, %p39;
	@%p40 bra 	$L__BB3_28;
	add.s32 	%r105, %r16, %r27;
	mul.wide.s32 	%rd36, %r105, 8;
	add.s64 	%rd37, %rd2, %rd36;
	ld.global.nc.f64 	%fd767, [%rd37];
$L__BB3_28:
	setp.ge.s32 	%p42, %r107, %r39;
	st.shared.f64 	[%r12+2048], %fd767;
	mov.f64 	%fd768, 0dFFF0000000000000;
	or.pred  	%p43, %p27, %p42;
	@%p43 bra 	$L__BB3_30;
	shl.b32 	%r108, %r40, 2;
	add.s32 	%r109, %r16, %r108;
	add.s32 	%r110, %r109, %r27;
	mul.wide.s32 	%rd38, %r110, 8;
	add.s64 	%rd39, %rd2, %rd38;
	ld.global.nc.f64 	%fd768, [%rd39];
$L__BB3_30:
	setp.ge.s32 	%p45, %r112, %r39;
	st.shared.f64 	[%r12+2560], %fd768;
	mov.f64 	%fd769, 0dFFF0000000000000;
	or.pred  	%p46, %p27, %p45;
	@%p46 bra 	$L__BB3_32;
	add.s32 	%r113, %r17, %r27;
	mul.wide.s32 	%rd40, %r113, 8;
	add.s64 	%rd41, %rd2, %rd40;
	ld.global.nc.f64 	%fd769, [%rd41];
$L__BB3_32:
	setp.ge.s32 	%p48, %r115, %r39;
	st.shared.f64 	[%r12+3072], %fd769;
	mov.f64 	%fd770, 0dFFF0000000000000;
	or.pred  	%p49, %p27, %p48;
	@%p49 bra 	$L__BB3_34;
	add.s32 	%r116, %r18, %r27;
	mul.wide.s32 	%rd42, %r116, 8;
	add.s64 	%rd43, %rd2, %rd42;
	ld.global.nc.f64 	%fd770, [%rd43];
$L__BB3_34:
	st.shared.f64 	[%r12+3584], %fd770;
	bar.sync 	0;
	shl.b32 	%r117, %r4, 5;
	mov.u32 	%r118, _ZZ23tropical_maxplus_f64_nnE2As;
	add.s32 	%r119, %r118, %r117;
	ld.shared.f64 	%fd99, [%r119];
	ld.shared.f64 	%fd100, [%r119+8];
	ld.shared.f64 	%fd101, [%r119+16];
	ld.shared.f64 	%fd102, [%r119+24];
	shl.b32 	%r120, %r3, 9;
	mov.u32 	%r121, _ZZ23tropical_maxplus_f64_nnE2Bs;
	add.s32 	%r122, %r121, %r120;
	ld.shared.f64 	%fd103, [%r122];
	ld.shared.f64 	%fd104, [%r122+128];
	ld.shared.f64 	%fd105, [%r122+256];
	ld.shared.f64 	%fd106, [%r122+384];
	add.f64 	%fd107, %fd99, %fd103;
	max.f64 	%fd108, %fd730, %fd107;
	add.f64 	%fd109, %fd99, %fd104;
	max.f64 	%fd110, %fd726, %fd109;
	add.f64 	%fd111, %fd99, %fd105;
	max.f64 	%fd112, %fd731, %fd111;
	add.f64 	%fd113, %fd99, %fd106;
	max.f64 	%fd114, %fd735, %fd113;
	add.f64 	%fd115, %fd100, %fd103;
	max.f64 	%fd116, %fd729, %fd115;
	add.f64 	%fd117, %fd100, %fd104;
	max.f64 	%fd118, %fd725, %fd117;
	add.f64 	%fd119, %fd100, %fd105;
	max.f64 	%fd120, %fd732, %fd119;
	add.f64 	%fd121, %fd100, %fd106;
	max.f64 	%fd122, %fd736, %fd121;
	add.f64 	%fd123, %fd101, %fd103;
	max.f64 	%fd124, %fd728, %fd123;
	add.f64 	%fd125, %fd101, %fd104;
	max.f64 	%fd126, %fd724, %fd125;
	add.f64 	%fd127, %fd101, %fd105;
	max.f64 	%fd128, %fd733, %fd127;
	add.f64 	%fd129, %fd101, %fd106;
	max.f64 	%fd130, %fd737, %fd129;
	add.f64 	%fd131, %fd102, %fd103;
	max.f64 	%fd132, %fd727, %fd131;
	add.f64 	%fd133, %fd102, %fd104;
	max.f64 	%fd134, %fd723, %fd133;
	add.f64 	%fd135, %fd102, %fd105;
	max.f64 	%fd136, %fd734, %fd135;
	add.f64 	%fd137, %fd102, %fd106;
	max.f64 	%fd138, %fd738, %fd137;
	ld.shared.f64 	%fd139, [%r119+256];
	ld.shared.f64 	%fd140, [%r119+264];
	ld.shared.f64 	%fd141, [%r119+272];
	ld.shared.f64 	%fd142, [%r119+280];
	ld.shared.f64 	%fd143, [%r122+8];
	ld.shared.f64 	%fd144, [%r122+136];
	ld.shared.f64 	%fd145, [%r122+264];
	ld.shared.f64 	%fd146, [%r122+392];
	add.f64 	%fd147, %fd139, %fd143;
	max.f64 	%fd148, %fd108, %fd147;
	add.f64 	%fd149, %fd139, %fd144;
	max.f64 	%fd150, %fd110, %fd149;
	add.f64 	%fd151, %fd139, %fd145;
	max.f64 	%fd152, %fd112, %fd151;
	add.f64 	%fd153, %fd139, %fd146;
	max.f64 	%fd154, %fd114, %fd153;
	add.f64 	%fd155, %fd140, %fd143;
	max.f64 	%fd156, %fd116, %fd155;
	add.f64 	%fd157, %fd140, %fd144;
	max.f64 	%fd158, %fd118, %fd157;
	add.f64 	%fd159, %fd140, %fd145;
	max.f64 	%fd160, %fd120, %fd159;
	add.f64 	%fd161, %fd140, %fd146;
	max.f64 	%fd162, %fd122, %fd161;
	add.f64 	%fd163, %fd141, %fd143;
	max.f64 	%fd164, %fd124, %fd163;
	add.f64 	%fd165, %fd141, %fd144;
	max.f64 	%fd166, %fd126, %fd165;
	add.f64 	%fd167, %fd141, %fd145;
	max.f64 	%fd168, %fd128, %fd167;
	add.f64 	%fd169, %fd141, %fd146;
	max.f64 	%fd170, %fd130, %fd169;
	add.f64 	%fd171, %fd142, %fd143;
	max.f64 	%fd172, %fd132, %fd171;
	add.f64 	%fd173, %fd142, %fd144;
	max.f64 	%fd174, %fd134, %fd173;
	add.f64 	%fd175, %fd142, %fd145;
	max.f64 	%fd176, %fd136, %fd175;
	add.f64 	%fd177, %fd142, %fd146;
	max.f64 	%fd178, %fd138, %fd177;
	ld.shared.f64 	%fd179, [%r119+512];
	ld.shared.f64 	%fd180, [%r119+520];
	ld.shared.f64 	%fd181, [%r119+528];
	ld.shared.f64 	%fd182, [%r119+536];
	ld.shared.f64 	%fd183, [%r122+16];
	ld.shared.f64 	%fd184, [%r122+144];
	ld.shared.f64 	%fd185, [%r122+272];
	ld.shared.f64 	%fd186, [%r122+400];
	add.f64 	%fd187, %fd179, %fd183;
	max.f64 	%fd188, %fd148, %fd187;
	add.f64 	%fd189, %fd179, %fd184;
	max.f64 	%fd190, %fd150, %fd189;
	add.f64 	%fd191, %fd179, %fd185;
	max.f64 	%fd192, %fd152, %fd191;
	add.f64 	%fd193, %fd179, %fd186;
	max.f64 	%fd194, %fd154, %fd193;
	add.f64 	%fd195, %fd180, %fd183;
	max.f64 	%fd196, %fd156, %fd195;
	add.f64 	%fd197, %fd180, %fd184;
	max.f64 	%fd198, %fd158, %fd197;
	add.f64 	%fd199, %fd180, %fd185;
	max.f64 	%fd200, %fd160, %fd199;
	add.f64 	%fd201, %fd180, %fd186;
	max.f64 	%fd202, %fd162, %fd201;
	add.f64 	%fd203, %fd181, %fd183;
	max.f64 	%fd204, %fd164, %fd203;
	add.f64 	%fd205, %fd181, %fd184;
	max.f64 	%fd206, %fd166, %fd205;
	add.f64 	%fd207, %fd181, %fd185;
	max.f64 	%fd208, %fd168, %fd207;
	add.f64 	%fd209, %fd181, %fd186;
	max.f64 	%fd210, %fd170, %fd209;
	add.f64 	%fd211, %fd182, %fd183;
	max.f64 	%fd212, %fd172, %fd211;
	add.f64 	%fd213, %fd182, %fd184;
	max.f64 	%fd214, %fd174, %fd213;
	add.f64 	%fd215, %fd182, %fd185;
	max.f64 	%fd216, %fd176, %fd215;
	add.f64 	%fd217, %fd182, %fd186;
	max.f64 	%fd218, %fd178, %fd217;
	ld.shared.f64 	%fd219, [%r119+768];
	ld.shared.f64 	%fd220, [%r119+776];
	ld.shared.f64 	%fd221, [%r119+784];
	ld.shared.f64 	%fd222, [%r119+792];
	ld.shared.f64 	%fd223, [%r122+24];
	ld.shared.f64 	%fd224, [%r122+152];
	ld.shared.f64 	%fd225, [%r122+280];
	ld.shared.f64 	%fd226, [%r122+408];
	add.f64 	%fd227, %fd219, %fd223;
	max.f64 	%fd228, %fd188, %fd227;
	add.f64 	%fd229, %fd219, %fd224;
	max.f64 	%fd230, %fd190, %fd229;
	add.f64 	%fd231, %fd219, %fd225;
	max.f64 	%fd232, %fd192, %fd231;
	add.f64 	%fd233, %fd219, %fd226;
	max.f64 	%fd234, %fd194, %fd233;
	add.f64 	%fd235, %fd220, %fd223;
	max.f64 	%fd236, %fd196, %fd235;
	add.f64 	%fd237, %fd220, %fd224;
	max.f64 	%fd238, %fd198, %fd237;
	add.f64 	%fd239, %fd220, %fd225;
	max.f64 	%fd240, %fd200, %fd239;
	add.f64 	%fd241, %fd220, %fd226;
	max.f64 	%fd242, %fd202, %fd241;
	add.f64 	%fd243, %fd221, %fd223;
	max.f64 	%fd244, %fd204, %fd243;
	add.f64 	%fd245, %fd221, %fd224;
	max.f64 	%fd246, %fd206, %fd245;
	add.f64 	%fd247, %fd221, %fd225;
	max.f64 	%fd248, %fd208, %fd247;
	add.f64 	%fd249, %fd221, %fd226;
	max.f64 	%fd250, %fd210, %fd249;
	add.f64 	%fd251, %fd222, %fd223;
	max.f64 	%fd252, %fd212, %fd251;
	add.f64 	%fd253, %fd222, %fd224;
	max.f64 	%fd254, %fd214, %fd253;
	add.f64 	%fd255, %fd222, %fd225;
	max.f64 	%fd256, %fd216, %fd255;
	add.f64 	%fd257, %fd222, %fd226;
	max.f64 	%fd258, %fd218, %fd257;
	ld.shared.f64 	%fd259, [%r119+1024];
	ld.shared.f64 	%fd260, [%r119+1032];
	ld.shared.f64 	%fd261, [%r119+1040];
	ld.shared.f64 	%fd262, [%r119+1048];
	ld.shared.f64 	%fd263, [%r122+32];
	ld.shared.f64 	%fd264, [%r122+160];
	ld.shared.f64 	%fd265, [%r122+288];
	ld.shared.f64 	%fd266, [%r122+416];
	add.f64 	%fd267, %fd259, %fd263;
	max.f64 	%fd268, %fd228, %fd267;
	add.f64 	%fd269, %fd259, %fd264;
	max.f64 	%fd270, %fd230, %fd269;
	add.f64 	%fd271, %fd259, %fd265;
	max.f64 	%fd272, %fd232, %fd271;
	add.f64 	%fd273, %fd259, %fd266;
	max.f64 	%fd274, %fd234, %fd273;
	add.f64 	%fd275, %fd260, %fd263;
	max.f64 	%fd276, %fd236, %fd275;
	add.f64 	%fd277, %fd260, %fd264;
	max.f64 	%fd278, %fd238, %fd277;
	add.f64 	%fd279, %fd260, %fd265;
	max.f64 	%fd280, %fd240, %fd279;
	add.f64 	%fd281, %fd260, %fd266;
	max.f64 	%fd282, %fd242, %fd281;
	add.f64 	%fd283, %fd261, %fd263;
	max.f64 	%fd284, %fd244, %fd283;
	add.f64 	%fd285, %fd261, %fd264;
	max.f64 	%fd286, %fd246, %fd285;
	add.f64 	%fd287, %fd261, %fd265;
	max.f64 	%fd288, %fd248, %fd287;
	add.f64 	%fd289, %fd261, %fd266;
	max.f64 	%fd290, %fd250, %fd289;
	add.f64 	%fd291, %fd262, %fd263;
	max.f64 	%fd292, %fd252, %fd291;
	add.f64 	%fd293, %fd262, %fd264;
	max.f64 	%fd294, %fd254, %fd293;
	add.f64 	%fd295, %fd262, %fd265;
	max.f64 	%fd296, %fd256, %fd295;
	add.f64 	%fd297, %fd262, %fd266;
	max.f64 	%fd298, %fd258, %fd297;
	ld.shared.f64 	%fd299, [%r119+1280];
	ld.shared.f64 	%fd300, [%r119+1288];
	ld.shared.f64 	%fd301, [%r119+1296];
	ld.shared.f64 	%fd302, [%r119+1304];
	ld.shared.f64 	%fd303, [%r122+40];
	ld.shared.f64 	%fd304, [%r122+168];
	ld.shared.f64 	%fd305, [%r122+296];
	ld.shared.f64 	%fd306, [%r122+424];
	add.f64 	%fd307, %fd299, %fd303;
	max.f64 	%fd308, %fd268, %fd307;
	add.f64 	%fd309, %fd299, %fd304;
	max.f64 	%fd310, %fd270, %fd309;
	add.f64 	%fd311, %fd299, %fd305;
	max.f64 	%fd312, %fd272, %fd311;
	add.f64 	%fd313, %fd299, %fd306;
	max.f64 	%fd314, %fd274, %fd313;
	add.f64 	%fd315, %fd300, %fd303;
	max.f64 	%fd316, %fd276, %fd315;
	add.f64 	%fd317, %fd300, %fd304;
	max.f64 	%fd318, %fd278, %fd317;
	add.f64 	%fd319, %fd300, %fd305;
	max.f64 	%fd320, %fd280, %fd319;
	add.f64 	%fd321, %fd300, %fd306;
	max.f64 	%fd322, %fd282, %fd321;
	add.f64 	%fd323, %fd301, %fd303;
	max.f64 	%fd324, %fd284, %fd323;
	add.f64 	%fd325, %fd301, %fd304;
	max.f64 	%fd326, %fd286, %fd325;
	add.f64 	%fd327, %fd301, %fd305;
	max.f64 	%fd328, %fd288, %fd327;
	add.f64 	%fd329, %fd301, %fd306;
	max.f64 	%fd330, %fd290, %fd329;
	add.f64 	%fd331, %fd302, %fd303;
	max.f64 	%fd332, %fd292, %fd331;
	add.f64 	%fd333, %fd302, %fd304;
	max.f64 	%fd334, %fd294, %fd333;
	add.f64 	%fd335, %fd302, %fd305;
	max.f64 	%fd336, %fd296, %fd335;
	add.f64 	%fd337, %fd302, %fd306;
	max.f64 	%fd338, %fd298, %fd337;
	ld.shared.f64 	%fd339, [%r119+1536];
	ld.shared.f64 	%fd340, [%r119+1544];
	ld.shared.f64 	%fd341, [%r119+1552];
	ld.shared.f64 	%fd342, [%r119+1560];
	ld.shared.f64 	%fd343, [%r122+48];
	ld.shared.f64 	%fd344, [%r122+176];
	ld.shared.f64 	%fd345, [%r122+304];
	ld.shared.f64 	%fd346, [%r122+432];
	add.f64 	%fd347, %fd339, %fd343;
	max.f64 	%fd348, %fd308, %fd347;
	add.f64 	%fd349, %fd339, %fd344;
	max.f64 	%fd350, %fd310, %fd349;
	add.f64 	%fd351, %fd339, %fd345;
	max.f64 	%fd352, %fd312, %fd351;
	add.f64 	%fd353, %fd339, %fd346;
	max.f64 	%fd354, %fd314, %fd353;
	add.f64 	%fd355, %fd340, %fd343;
	max.f64 	%fd356, %fd316, %fd355;
	add.f64 	%fd357, %fd340, %fd344;
	max.f64 	%fd358, %fd318, %fd357;
	add.f64 	%fd359, %fd340, %fd345;
	max.f64 	%fd360, %fd320, %fd359;
	add.f64 	%fd361, %fd340, %fd346;
	max.f64 	%fd362, %fd322, %fd361;
	add.f64 	%fd363, %fd341, %fd343;
	max.f64 	%fd364, %fd324, %fd363;
	add.f64 	%fd365, %fd341, %fd344;
	max.f64 	%fd366, %fd326, %fd365;
	add.f64 	%fd367, %fd341, %fd345;
	max.f64 	%fd368, %fd328, %fd367;
	add.f64 	%fd369, %fd341, %fd346;
	max.f64 	%fd370, %fd330, %fd369;
	add.f64 	%fd371, %fd342, %fd343;
	max.f64 	%fd372, %fd332, %fd371;
	add.f64 	%fd373, %fd342, %fd344;
	max.f64 	%fd374, %fd334, %fd373;
	add.f64 	%fd375, %fd342, %fd345;
	max.f64 	%fd376, %fd336, %fd375;
	add.f64 	%fd377, %fd342, %fd346;
	max.f64 	%fd378, %fd338, %fd377;
	ld.shared.f64 	%fd379, [%r119+1792];
	ld.shared.f64 	%fd380, [%r119+1800];
	ld.shared.f64 	%fd381, [%r119+1808];
	ld.shared.f64 	%fd382, [%r119+1816];
	ld.shared.f64 	%fd383, [%r122+56];
	ld.shared.f64 	%fd384, [%r122+184];
	ld.shared.f64 	%fd385, [%r122+312];
	ld.shared.f64 	%fd386, [%r122+440];
	add.f64 	%fd387, %fd379, %fd383;
	max.f64 	%fd388, %fd348, %fd387;
	add.f64 	%fd389, %fd379, %fd384;
	max.f64 	%fd390, %fd350, %fd389;
	add.f64 	%fd391, %fd379, %fd385;
	max.f64 	%fd392, %fd352, %fd391;
	add.f64 	%fd393, %fd379, %fd386;
	max.f64 	%fd394, %fd354, %fd393;
	add.f64 	%fd395, %fd380, %fd383;
	max.f64 	%fd396, %fd356, %fd395;
	add.f64 	%fd397, %fd380, %fd384;
	max.f64 	%fd398, %fd358, %fd397;
	add.f64 	%fd399, %fd380, %fd385;
	max.f64 	%fd400, %fd360, %fd399;
	add.f64 	%fd401, %fd380, %fd386;
	max.f64 	%fd402, %fd362, %fd401;
	add.f64 	%fd403, %fd381, %fd383;
	max.f64 	%fd404, %fd364, %fd403;
	add.f64 	%fd405, %fd381, %fd384;
	max.f64 	%fd406, %fd366, %fd405;
	add.f64 	%fd407, %fd381, %fd385;
	max.f64 	%fd408, %fd368, %fd407;
	add.f64 	%fd409, %fd381, %fd386;
	max.f64 	%fd410, %fd370, %fd409;
	add.f64 	%fd411, %fd382, %fd383;
	max.f64 	%fd412, %fd372, %fd411;
	add.f64 	%fd413, %fd382, %fd384;
	max.f64 	%fd414, %fd374, %fd413;
	add.f64 	%fd415, %fd382, %fd385;
	max.f64 	%fd416, %fd376, %fd415;
	add.f64 	%fd417, %fd382, %fd386;
	max.f64 	%fd418, %fd378, %fd417;
	ld.shared.f64 	%fd419, [%r119+2048];
	ld.shared.f64 	%fd420, [%r119+2056];
	ld.shared.f64 	%fd421, [%r119+2064];
	ld.shared.f64 	%fd422, [%r119+2072];
	ld.shared.f64 	%fd423, [%r122+64];
	ld.shared.f64 	%fd424, [%r122+192];
	ld.shared.f64 	%fd425, [%r122+320];
	ld.shared.f64 	%fd426, [%r122+448];
	add.f64 	%fd427, %fd419, %fd423;
	max.f64 	%fd428, %fd388, %fd427;
	add.f64 	%fd429, %fd419, %fd424;
	max.f64 	%fd430, %fd390, %fd429;
	add.f64 	%fd431, %fd419, %fd425;
	max.f64 	%fd432, %fd392, %fd431;
	add.f64 	%fd433, %fd419, %fd426;
	max.f64 	%fd434, %fd394, %fd433;
	add.f64 	%fd435, %fd420, %fd423;
	max.f64 	%fd436, %fd396, %fd435;
	add.f64 	%fd437, %fd420, %fd424;
	max.f64 	%fd438, %fd398, %fd437;
	add.f64 	%fd439, %fd420, %fd425;
	max.f64 	%fd440, %fd400, %fd439;
	add.f64 	%fd441, %fd420, %fd426;
	max.f64 	%fd442, %fd402, %fd441;
	add.f64 	%fd443, %fd421, %fd423;
	max.f64 	%fd444, %fd404, %fd443;
	add.f64 	%fd445, %fd421, %fd424;
	max.f64 	%fd446, %fd406, %fd445;
	add.f64 	%fd447, %fd421, %fd425;
	max.f64 	%fd448, %fd408, %fd447;
	add.f64 	%fd449, %fd421, %fd426;
	max.f64 	%fd450, %fd410, %fd449;
	add.f64 	%fd451, %fd422, %fd423;
	max.f64 	%fd452, %fd412, %fd451;
	add.f64 	%fd453, %fd422, %fd424;
	max.f64 	%fd454, %fd414, %fd453;
	add.f64 	%fd455, %fd422, %fd425;
	max.f64 	%fd456, %fd416, %fd455;
	add.f64 	%fd457, %fd422, %fd426;
	max.f64 	%fd458, %fd418, %fd457;
	ld.shared.f64 	%fd459, [%r119+2304];
	ld.shared.f64 	%fd460, [%r119+2312];
	ld.shared.f64 	%fd461, [%r119+2320];
	ld.shared.f64 	%fd462, [%r119+2328];
	ld.shared.f64 	%fd463, [%r122+72];
	ld.shared.f64 	%fd464, [%r122+200];
	ld.shared.f64 	%fd465, [%r122+328];
	ld.shared.f64 	%fd466, [%r122+456];
	add.f64 	%fd467, %fd459, %fd463;
	max.f64 	%fd468, %fd428, %fd467;
	add.f64 	%fd469, %fd459, %fd464;
	max.f64 	%fd470, %fd430, %fd469;
	add.f64 	%fd471, %fd459, %fd465;
	max.f64 	%fd472, %fd432, %fd471;
	add.f64 	%fd473, %fd459, %fd466;
	max.f64 	%fd474, %fd434, %fd473;
	add.f64 	%fd475, %fd460, %fd463;
	max.f64 	%fd476, %fd436, %fd475;
	add.f64 	%fd477, %fd460, %fd464;
	max.f64 	%fd478, %fd438, %fd477;
	add.f64 	%fd479, %fd460, %fd465;
	max.f64 	%fd480, %fd440, %fd479;
	add.f64 	%fd481, %fd460, %fd466;
	max.f64 	%fd482, %fd442, %fd481;
	add.f64 	%fd483, %fd461, %fd463;
	max.f64 	%fd484, %fd444, %fd483;
	add.f64 	%fd485, %fd461, %fd464;
	max.f64 	%fd486, %fd446, %fd485;
	add.f64 	%fd487, %fd461, %fd465;
	max.f64 	%fd488, %fd448, %fd487;
	add.f64 	%fd489, %fd461, %fd466;
	max.f64 	%fd490, %fd450, %fd489;
	add.f64 	%fd491, %fd462, %fd463;
	max.f64 	%fd492, %fd452, %fd491;
	add.f64 	%fd493, %fd462, %fd464;
	max.f64 	%fd494, %fd454, %fd493;
	add.f64 	%fd495, %fd462, %fd465;
	max.f64 	%fd496, %fd456, %fd495;
	add.f64 	%fd497, %fd462, %fd466;
	max.f64 	%fd498, %fd458, %fd497;
	ld.shared.f64 	%fd499, [%r119+2560];
	ld.shared.f64 	%fd500, [%r119+2568];
	ld.shared.f64 	%fd501, [%r119+2576];
	ld.shared.f64 	%fd502, [%r119+2584];
	ld.shared.f64 	%fd503, [%r122+80];
	ld.shared.f64 	%fd504, [%r122+208];
	ld.shared.f64 	%fd505, [%r122+336];
	ld.shared.f64 	%fd506, [%r122+464];
	add.f64 	%fd507, %fd499, %fd503;
	max.f64 	%fd508, %fd468, %fd507;
	add.f64 	%fd509, %fd499, %fd504;
	max.f64 	%fd510, %fd470, %fd509;
	add.f64 	%fd511, %fd499, %fd505;
	max.f64 	%fd512, %fd472, %fd511;
	add.f64 	%fd513, %fd499, %fd506;
	max.f64 	%fd514, %fd474, %fd513;
	add.f64 	%fd515, %fd500, %fd503;
	max.f64 	%fd516, %fd476, %fd515;
	add.f64 	%fd517, %fd500, %fd504;
	max.f64 	%fd518, %fd478, %fd517;
	add.f64 	%fd519, %fd500, %fd505;
	max.f64 	%fd520, %fd480, %fd519;
	add.f64 	%fd521, %fd500, %fd506;
	max.f64 	%fd522, %fd482, %fd521;
	add.f64 	%fd523, %fd501, %fd503;
	max.f64 	%fd524, %fd484, %fd523;
	add.f64 	%fd525, %fd501, %fd504;
	max.f64 	%fd526, %fd486, %fd525;
	add.f64 	%fd527, %fd501, %fd505;
	max.f64 	%fd528, %fd488, %fd527;
	add.f64 	%fd529, %fd501, %fd506;
	max.f64 	%fd530, %fd490, %fd529;
	add.f64 	%fd531, %fd502, %fd503;
	max.f64 	%fd532, %fd492, %fd531;
	add.f64 	%fd533, %fd502, %fd504;
	max.f64 	%fd534, %fd494, %fd533;
	add.f64 	%fd535, %fd502, %fd505;
	max.f64 	%fd536, %fd496, %fd535;
	add.f64 	%fd537, %fd502, %fd506;
	max.f64 	%fd538, %fd498, %fd537;
	ld.shared.f64 	%fd539, [%r119+2816];
	ld.shared.f64 	%fd540, [%r119+2824];
	ld.shared.f64 	%fd541, [%r119+2832];
	ld.shared.f64 	%fd542, [%r119+2840];
	ld.shared.f64 	%fd543, [%r122+88];
	ld.shared.f64 	%fd544, [%r122+216];
	ld.shared.f64 	%fd545, [%r122+344];
	ld.shared.f64 	%fd546, [%r122+472];
	add.f64 	%fd547, %fd539, %fd543;
	max.f64 	%fd548, %fd508, %fd547;
	add.f64 	%fd549, %fd539, %fd544;
	max.f64 	%fd550, %fd510, %fd549;
	add.f64 	%fd551, %fd539, %fd545;
	max.f64 	%fd552, %fd512, %fd551;
	add.f64 	%fd553, %fd539, %fd546;
	max.f64 	%fd554, %fd514, %fd553;
	add.f64 	%fd555, %fd540, %fd543;
	max.f64 	%fd556, %fd516, %fd555;
	add.f64 	%fd557, %fd540, %fd544;
	max.f64 	%fd558, %fd518, %fd557;
	add.f64 	%fd559, %fd540, %fd545;
	max.f64 	%fd560, %fd520, %fd559;
	add.f64 	%fd561, %fd540, %fd546;
	max.f64 	%fd562, %fd522, %fd561;
	add.f64 	%fd563, %fd541, %fd543;
	max.f64 	%fd564, %fd524, %fd563;
	add.f64 	%fd565, %fd541, %fd544;
	max.f64 	%fd566, %fd526, %fd565;
	add.f64 	%fd567, %fd541, %fd545;
	max.f64 	%fd568, %fd528, %fd567;
	add.f64 	%fd569, %fd541, %fd546;
	max.f64 	%fd570, %fd530, %fd569;
	add.f64 	%fd571, %fd542, %fd543;
	max.f64 	%fd572, %fd532, %fd571;
	add.f64 	%fd573, %fd542, %fd544;
	max.f64 	%fd574, %fd534, %fd573;
	add.f64 	%fd575, %fd542, %fd545;
	max.f64 	%fd576, %fd536, %fd575;
	add.f64 	%fd577, %fd542, %fd546;
	max.f64 	%fd578, %fd538, %fd577;
	ld.shared.f64 	%fd579, [%r119+3072];
	ld.shared.f64 	%fd580, [%r119+3080];
	ld.shared.f64 	%fd581, [%r119+3088];
	ld.shared.f64 	%fd582, [%r119+3096];
	ld.shared.f64 	%fd583, [%r122+96];
	ld.shared.f64 	%fd584, [%r122+224];
	ld.shared.f64 	%fd585, [%r122+352];
	ld.shared.f64 	%fd586, [%r122+480];
	add.f64 	%fd587, %fd579, %fd583;
	max.f64 	%fd588, %fd548, %fd587;
	add.f64 	%fd589, %fd579, %fd584;
	max.f64 	%fd590, %fd550, %fd589;
	add.f64 	%fd591, %fd579, %fd585;
	max.f64 	%fd592, %fd552, %fd591;
	add.f64 	%fd593, %fd579, %fd586;
	max.f64 	%fd594, %fd554, %fd593;
	add.f64 	%fd595, %fd580, %fd583;
	max.f64 	%fd596, %fd556, %fd595;
	add.f64 	%fd597, %fd580, %fd584;
	max.f64 	%fd598, %fd558, %fd597;
	add.f64 	%fd599, %fd580, %fd585;
	max.f64 	%fd600, %fd560, %fd599;
	add.f64 	%fd601, %fd580, %fd586;
	max.f64 	%fd602, %fd562, %fd601;
	add.f64 	%fd603, %fd581, %fd583;
	max.f64 	%fd604, %fd564, %fd603;
	add.f64 	%fd605, %fd581, %fd584;
	max.f64 	%fd606, %fd566, %fd605;
	add.f64 	%fd607, %fd581, %fd585;
	max.f64 	%fd608, %fd568, %fd607;
	add.f64 	%fd609, %fd581, %fd586;
	max.f64 	%fd610, %fd570, %fd609;
	add.f64 	%fd611, %fd582, %fd583;
	max.f64 	%fd612, %fd572, %fd611;
	add.f64 	%fd613, %fd582, %fd584;
	max.f64 	%fd614, %fd574, %fd613;
	add.f64 	%fd615, %fd582, %fd585;
	max.f64 	%fd616, %fd576, %fd615;
	add.f64 	%fd617, %fd582, %fd586;
	max.f64 	%fd618, %fd578, %fd617;
	ld.shared.f64 	%fd619, [%r119+3328];
	ld.shared.f64 	%fd620, [%r119+3336];
	ld.shared.f64 	%fd621, [%r119+3344];
	ld.shared.f64 	%fd622, [%r119+3352];
	ld.shared.f64 	%fd623, [%r122+104];
	ld.shared.f64 	%fd624, [%r122+232];
	ld.shared.f64 	%fd625, [%r122+360];
	ld.shared.f64 	%fd626, [%r122+488];
	add.f64 	%fd627, %fd619, %fd623;
	max.f64 	%fd628, %fd588, %fd627;
	add.f64 	%fd629, %fd619, %fd624;
	max.f64 	%fd630, %fd590, %fd629;
	add.f64 	%fd631, %fd619, %fd625;
	max.f64 	%fd632, %fd592, %fd631;
	add.f64 	%fd633, %fd619, %fd626;
	max.f64 	%fd634, %fd594, %fd633;
	add.f64 	%fd635, %fd620, %fd623;
	max.f64 	%fd636, %fd596, %fd635;
	add.f64 	%fd637, %fd620, %fd624;
	max.f64 	%fd638, %fd598, %fd637;
	add.f64 	%fd639, %fd620, %fd625;
	max.f64 	%fd640, %fd600, %fd639;
	add.f64 	%fd641, %fd620, %fd626;
	max.f64 	%fd642, %fd602, %fd641;
	add.f64 	%fd643, %fd621, %fd623;
	max.f64 	%fd644, %fd604, %fd643;
	add.f64 	%fd645, %fd621, %fd624;
	max.f64 	%fd646, %fd606, %fd645;
	add.f64 	%fd647, %fd621, %fd625;
	max.f64 	%fd648, %fd608, %fd647;
	add.f64 	%fd649, %fd621, %fd626;
	max.f64 	%fd650, %fd610, %fd649;
	add.f64 	%fd651, %fd622, %fd623;
	max.f64 	%fd652, %fd612, %fd651;
	add.f64 	%fd653, %fd622, %fd624;
	max.f64 	%fd654, %fd614, %fd653;
	add.f64 	%fd655, %fd622, %fd625;
	max.f64 	%fd656, %fd616, %fd655;
	add.f64 	%fd657, %fd622, %fd626;
	max.f64 	%fd658, %fd618, %fd657;
	ld.shared.f64 	%fd659, [%r119+3584];
	ld.shared.f64 	%fd660, [%r119+3592];
	ld.shared.f64 	%fd661, [%r119+3600];
	ld.shared.f64 	%fd662, [%r119+3608];
	ld.shared.f64 	%fd663, [%r122+112];
	ld.shared.f64 	%fd664, [%r122+240];
	ld.shared.f64 	%fd665, [%r122+368];
	ld.shared.f64 	%fd666, [%r122+496];
	add.f64 	%fd667, %fd659, %fd663;
	max.f64 	%fd668, %fd628, %fd667;
	add.f64 	%fd669, %fd659, %fd664;
	max.f64 	%fd670, %fd630, %fd669;
	add.f64 	%fd671, %fd659, %fd665;
	max.f64 	%fd672, %fd632, %fd671;
	add.f64 	%fd673, %fd659, %fd666;
	max.f64 	%fd674, %fd634, %fd673;
	add.f64 	%fd675, %fd660, %fd663;
	max.f64 	%fd676, %fd636, %fd675;
	add.f64 	%fd677, %fd660, %fd664;
	max.f64 	%fd678, %fd638, %fd677;
	add.f64 	%fd679, %fd660, %fd665;
	max.f64 	%fd680, %fd640, %fd679;
	add.f64 	%fd681, %fd660, %fd666;
	max.f64 	%fd682, %fd642, %fd681;
	add.f64 	%fd683, %fd661, %fd663;
	max.f64 	%fd684, %fd644, %fd683;
	add.f64 	%fd685, %fd661, %fd664;
	max.f64 	%fd686, %fd646, %fd685;
	add.f64 	%fd687, %fd661, %fd665;
	max.f64 	%fd688, %fd648, %fd687;
	add.f64 	%fd689, %fd661, %fd666;
	max.f64 	%fd690, %fd650, %fd689;
	add.f64 	%fd691, %fd662, %fd663;
	max.f64 	%fd692, %fd652, %fd691;
	add.f64 	%fd693, %fd662, %fd664;
	max.f64 	%fd694, %fd654, %fd693;
	add.f64 	%fd695, %fd662, %fd665;
	max.f64 	%fd696, %fd656, %fd695;
	add.f64 	%fd697, %fd662, %fd666;
	max.f64 	%fd698, %fd658, %fd697;
	ld.shared.f64 	%fd699, [%r119+3840];
	ld.shared.f64 	%fd700, [%r119+3848];
	ld.shared.f64 	%fd701, [%r119+3856];
	ld.shared.f64 	%fd702, [%r119+3864];
	ld.shared.f64 	%fd703, [%r122+120];
	ld.shared.f64 	%fd704, [%r122+248];
	ld.shared.f64 	%fd705, [%r122+376];
	ld.shared.f64 	%fd706, [%r122+504];
	add.f64 	%fd707, %fd699, %fd703;
	max.f64 	%fd730, %fd668, %fd707;
	add.f64 	%fd708, %fd699, %fd704;
	max.f64 	%fd726, %fd670, %fd708;
	add.f64 	%fd709, %fd699, %fd705;
	max.f64 	%fd731, %fd672, %fd709;
	add.f64 	%fd710, %fd699, %fd706;
	max.f64 	%fd735, %fd674, %fd710;
	add.f64 	%fd711, %fd700, %fd703;
	max.f64 	%fd729, %fd676, %fd711;
	add.f64 	%fd712, %fd700, %fd704;
	max.f64 	%fd725, %fd678, %fd712;
	add.f64 	%fd713, %fd700, %fd705;
	max.f64 	%fd732, %fd680, %fd713;
	add.f64 	%fd714, %fd700, %fd706;
	max.f64 	%fd736, %fd682, %fd714;
	add.f64 	%fd715, %fd701, %fd703;
	max.f64 	%fd728, %fd684, %fd715;
	add.f64 	%fd716, %fd701, %fd704;
	max.f64 	%fd724, %fd686, %fd716;
	add.f64 	%fd717, %fd701, %fd705;
	max.f64 	%fd733, %fd688, %fd717;
	add.f64 	%fd718, %fd701, %fd706;
	max.f64 	%fd737, %fd690, %fd718;
	add.f64 	%fd719, %fd702, %fd703;
	max.f64 	%fd727, %fd692, %fd719;
	add.f64 	%fd720, %fd702, %fd704;
	max.f64 	%fd723, %fd694, %fd720;
	add.f64 	%fd721, %fd702, %fd705;
	max.f64 	%fd734, %fd696, %fd721;
	add.f64 	%fd722, %fd702, %fd706;
	max.f64 	%fd738, %fd698, %fd722;
	bar.sync 	0;
	add.s32 	%r140, %r140, 16;
	add.s32 	%r139, %r139, 16;
	add.s32 	%r138, %r138, 16;
	add.s32 	%r31, %r137, 16;
	add.s32 	%r123, %r137, 8;
	setp.lt.s32 	%p50, %r123, %r40;
	mov.u32 	%r137, %r31;
	@%p50 bra 	$L__BB3_2;
$L__BB3_35:
	shl.b32 	%r124, %r1, 5;
	shl.b32 	%r125, %r4, 2;
	add.s32 	%r25, %r124, %r125;
	shl.b32 	%r126, %r2, 5;
	shl.b32 	%r127, %r3, 2;
	add.s32 	%r128, %r126, %r127;
	setp.lt.s32 	%p51, %r25, %r38;
	setp.lt.s32 	%p52, %r128, %r39;
	and.pred  	%p53, %p51, %p52;
	@%p53 bra 	$L__BB3_36;
	bra.uni 	$L__BB3_37;
$L__BB3_36:
	mad.lo.s32 	%r129, %r128, %r38, %r25;
	mul.wide.s32 	%rd44, %r129, 8;
	add.s64 	%rd45, %rd3, %rd44;
	st.global.f64 	[%rd45], %fd730;
$L__BB3_37:
	setp.ge.s32 	%p54, %r25, %r38;
	add.s32 	%r32, %r128, 1;
	setp.ge.s32 	%p55, %r32, %r39;
	or.pred  	%p56, %p54, %p55;
	@%p56 bra 	$L__BB3_39;
	mad.lo.s32 	%r130, %r32, %r38, %r25;
	mul.wide.s32 	%rd46, %r130, 8;
	add.s64 	%rd47, %rd3, %rd46;
	st.global.f64 	[%rd47], %fd726;
$L__BB3_39:
	setp.ge.s32 	%p57, %r25, %r38;
	add.s32 	%r33, %r128, 2;
	setp.ge.s32 	%p58, %r33, %r39;
	or.pred  	%p59, %p57, %p58;
	@%p59 bra 	$L__BB3_41;
	mad.lo.s32 	%r131, %r33, %r38, %r25;
	mul.wide.s32 	%rd48, %r131, 8;
	add.s64 	%rd49, %rd3, %rd48;
	st.global.f64 	[%rd49], %fd731;
$L__BB3_41:
	setp.ge.s32 	%p60, %r25, %r38;
	add.s32 	%r34, %r128, 3;
	setp.ge.s32 	%p61, %r34, %r39;
	or.pred  	%p62, %p60, %p61;
	@%p62 bra 	$L__BB3_43;
	mad.lo.s32 	%r132, %r34, %r38, %r25;
	mul.wide.s32 	%rd50, %r132, 8;
	add.s64 	%rd51, %rd3, %rd50;
	st.global.f64 	[%rd51], %fd735;
$L__BB3_43:
	setp.ge.s32 	%p63, %r128, %r39;
	add.s32 	%r35, %r25, 1;
	setp.ge.s32 	%p64, %r35, %r38;
	mul.lo.s32 	%r133, %r128, %r38;
	cvt.s64.s32 	%rd4, %r25;
	cvt.s64.s32 	%rd52, %r133;
	add.s64 	%rd53, %rd52, %rd4;
	shl.b64 	%rd54, %rd53, 3;
	add.s64 	%rd5, %rd3, %rd54;
	or.pred  	%p65, %p64, %p63;
	@%p65 bra 	$L__BB3_45;
	st.global.f64 	[%rd5+8], %fd729;
$L__BB3_45:
	setp.ge.s32 	%p66, %r35, %r38;
	setp.ge.s32 	%p67, %r32, %r39;
	mul.lo.s32 	%r134, %r32, %r38;
	cvt.s64.s32 	%rd55, %r134;
	add.s64 	%rd56, %rd55, %rd4;
	shl.b64 	%rd57, %rd56, 3;
	add.s64 	%rd6, %rd3, %rd57;
	or.pred  	%p68, %p66, %p67;
	@%p68 bra 	$L__BB3_47;
	st.global.f64 	[%rd6+8], %fd725;
$L__BB3_47:
	setp.ge.s32 	%p69, %r35, %r38;
	setp.ge.s32 	%p70, %r33, %r39;
	mul.lo.s32 	%r135, %r33, %r38;
	cvt.s64.s32 	%rd58, %r135;
	add.s64 	%rd59, %rd58, %rd4;
	shl.b64 	%rd60, %rd59, 3;
	add.s64 	%rd7, %rd3, %rd60;
	or.pred  	%p71, %p69, %p70;
	@%p71 bra 	$L__BB3_49;
	st.global.f64 	[%rd7+8], %fd732;
$L__BB3_49:
	setp.ge.s32 	%p72, %r35, %r38;
	setp.ge.s32 	%p73, %r34, %r39;
	mul.lo.s32 	%r136, %r34, %r38;
	cvt.s64.s32 	%rd61, %r136;
	add.s64 	%rd62, %rd61, %rd4;
	shl.b64 	%rd63, %rd62, 3;
	add.s64 	%rd8, %rd3, %rd63;
	or.pred  	%p74, %p72, %p73;
	@%p74 bra 	$L__BB3_51;
	st.global.f64 	[%rd8+8], %fd736;
$L__BB3_51:
	setp.ge.s32 	%p75, %r128, %r39;
	add.s32 	%r36, %r25, 2;
	setp.ge.s32 	%p76, %r36, %r38;
	or.pred  	%p77, %p76, %p75;
	@%p77 bra 	$L__BB3_53;
	st.global.f64 	[%rd5+16], %fd728;
$L__BB3_53:
	setp.ge.s32 	%p78, %r36, %r38;
	setp.ge.s32 	%p79, %r32, %r39;
	or.pred  	%p80, %p78, %p79;
	@%p80 bra 	$L__BB3_55;
	st.global.f64 	[%rd6+16], %fd724;
$L__BB3_55:
	setp.ge.s32 	%p81, %r36, %r38;
	setp.ge.s32 	%p82, %r33, %r39;
	or.pred  	%p83, %p81, %p82;
	@%p83 bra 	$L__BB3_57;
	st.global.f64 	[%rd7+16], %fd733;
$L__BB3_57:
	setp.ge.s32 	%p84, %r36, %r38;
	setp.ge.s32 	%p85, %r34, %r39;
	or.pred  	%p86, %p84, %p85;
	@%p86 bra 	$L__BB3_59;
	st.global.f64 	[%rd8+16], %fd737;
$L__BB3_59:
	setp.ge.s32 	%p87, %r128, %r39;
	add.s32 	%r37, %r25, 3;
	setp.ge.s32 	%p88, %r37, %r38;
	or.pred  	%p89, %p88, %p87;
	@%p89 bra 	$L__BB3_61;
	st.global.f64 	[%rd5+24], %fd727;
$L__BB3_61:
	setp.ge.s32 	%p90, %r37, %r38;
	setp.ge.s32 	%p91, %r32, %r39;
	or.pred  	%p92, %p90, %p91;
	@%p92 bra 	$L__BB3_63;
	st.global.f64 	[%rd6+24], %fd723;
$L__BB3_63:
	setp.ge.s32 	%p93, %r37, %r38;
	setp.ge.s32 	%p94, %r33, %r39;
	or.pred  	%p95, %p93, %p94;
	@%p95 bra 	$L__BB3_65;
	st.global.f64 	[%rd7+24], %fd734;
$L__BB3_65:
	setp.ge.s32 	%p96, %r37, %r38;
	setp.ge.s32 	%p97, %r34, %r39;
	or.pred  	%p98, %p96, %p97;
	@%p98 bra 	$L__BB3_67;
	st.global.f64 	[%rd8+24], %fd738;
$L__BB3_67:
	ret;

}
	// .globl	tropical_minplus_f64_nn
.visible .entry tropical_minplus_f64_nn(
	.param .u64 .ptr .align 1 tropical_minplus_f64_nn_param_0,
	.param .u64 .ptr .align 1 tropical_minplus_f64_nn_param_1,
	.param .u64 .ptr .align 1 tropical_minplus_f64_nn_param_2,
	.param .u32 tropical_minplus_f64_nn_param_3,
	.param .u32 tropical_minplus_f64_nn_param_4,
	.param .u32 tropical_minplus_f64_nn_param_5
)
{
	.reg .pred 	%p<99>;
	.reg .b32 	%r<141>;
	.reg .b64 	%rd<64>;
	.reg .b64 	%fd<771>;
	// demoted variable
	.shared .align 8 .b8 _ZZ23tropical_minplus_f64_nnE2As[4096];
	// demoted variable
	.shared .align 8 .b8 _ZZ23tropical_minplus_f64_nnE2Bs[4096];
	ld.param.u64 	%rd9, [tropical_minplus_f64_nn_param_0];
	ld.param.u64 	%rd10, [tropical_minplus_f64_nn_param_1];
	ld.param.u64 	%rd11, [tropical_minplus_f64_nn_param_2];
	ld.param.u32 	%r38, [tropical_minplus_f64_nn_param_3];
	ld.param.u32 	%r39, [tropical_minplus_f64_nn_param_4];
	ld.param.u32 	%r40, [tropical_minplus_f64_nn_param_5];
	cvta.to.global.u64 	%rd1, %rd9;
	cvta.to.global.u64 	%rd2, %rd10;
	cvta.to.global.u64 	%rd3, %rd11;
	add.s32 	%r41, %r38, 31;
	shr.s32 	%r42, %r41, 31;
	shr.u32 	%r43, %r42, 27;
	add.s32 	%r44, %r41, %r43;
	shr.s32 	%r45, %r44, 5;
	mov.u32 	%r46, %ctaid.x;
	div.u32 	%r2, %r46, %r45;
	mul.lo.s32 	%r47, %r2, %r45;
	sub.s32 	%r1, %r46, %r47;
	mov.u32 	%r3, %tid.y;
	shl.b32 	%r48, %r3, 3;
	mov.u32 	%r4, %tid.x;
	add.s32 	%r5, %r48, %r4;
	shr.u32 	%r6, %r5, 5;
	and.b32  	%r138, %r5, 15;
	setp.lt.s32 	%p1, %r40, 1;
	mov.f64 	%fd723, 0d7FF0000000000000;
	mov.f64 	%fd724, %fd723;
	mov.f64 	%fd725, %fd723;
	mov.f64 	%fd726, %fd723;
	mov.f64 	%fd727, %fd723;
	mov.f64 	%fd728, %fd723;
	mov.f64 	%fd729, %fd723;
	mov.f64 	%fd730, %fd723;
	mov.f64 	%fd731, %fd723;
	mov.f64 	%fd732, %fd723;
	mov.f64 	%fd733, %fd723;
	mov.f64 	%fd734, %fd723;
	mov.f64 	%fd735, %fd723;
	mov.f64 	%fd736, %fd723;
	mov.f64 	%fd737, %fd723;
	mov.f64 	%fd738, %fd723;
	@%p1 bra 	$L__BB4_35;
	shr.u32 	%r51, %r5, 4;
	and.b32  	%r52, %r5, 31;
	shl.b32 	%r53, %r1, 5;
	or.b32  	%r8, %r53, %r52;
	shl.b32 	%r54, %r2, 5;
	add.s32 	%r9, %r54, %r51;
	shl.b32 	%r55, %r5, 3;
	mov.u32 	%r56, _ZZ23tropical_minplus_f64_nnE2As;
	add.s32 	%r10, %r56, %r55;
	mul.lo.s32 	%r11, %r9, %r40;
	and.b32  	%r57, %r5, 16368;
	or.b32  	%r58, %r57, %r138;
	shl.b32 	%r59, %r58, 3;
	mov.u32 	%r60, _ZZ23tropical_minplus_f64_nnE2Bs;
	add.s32 	%r12, %r60, %r59;
	shl.b32 	%r61, %r40, 2;
	add.s32 	%r13, %r11, %r61;
	shl.b32 	%r62, %r40, 3;
	add.s32 	%r14, %r62, %r11;
	add.s32 	%r15, %r14, %r61;
	shl.b32 	%r63, %r40, 4;
	add.s32 	%r16, %r63, %r11;
	add.s32 	%r17, %r62, %r16;
	add.s32 	%r18, %r17, %r61;
	add.s32 	%r139, %r6, 8;
	mov.b32 	%r140, 0;
	mov.f64 	%fd723, 0d7FF0000000000000;
	mov.b32 	%r137, 8;
	add.s32 	%r95, %r9, 4;
	add.s32 	%r98, %r9, 8;
	add.s32 	%r101, %r9, 12;
	add.s32 	%r104, %r9, 16;
	add.s32 	%r107, %r9, 20;
	add.s32 	%r112, %r9, 24;
	add.s32 	%r115, %r9, 28;
$L__BB4_2:
	setp.lt.s32 	%p2, %r8, %r38;
	shl.b32 	%r64, %r3, 3;
	add.s32 	%r65, %r64, %r4;
	shr.u32 	%r66, %r65, 5;
	add.s32 	%r24, %r66, %r140;
	add.s32 	%r67, %r139, -8;
	setp.lt.s32 	%p3, %r67, %r40;
	and.pred  	%p4, %p2, %p3;
	mov.f64 	%fd755, 0d7FF0000000000000;
	@%p4 bra 	$L__BB4_3;
	bra.uni 	$L__BB4_4;
$L__BB4_3:
	mad.lo.s32 	%r68, %r24, %r38, %r8;
	mul.wide.s32 	%rd12, %r68, 8;
	add.s64 	%rd13, %rd1, %rd12;
	ld.global.nc.f64 	%fd755, [%rd13];
$L__BB4_4:
	setp.ge.s32 	%p5, %r8, %r38;
	st.shared.f64 	[%r10], %fd755;
	add.s32 	%r69, %r139, -6;
	setp.ge.s32 	%p6, %r69, %r40;
	mov.f64 	%fd756, 0d7FF0000000000000;
	or.pred  	%p7, %p5, %p6;
	@%p7 bra 	$L__BB4_6;
	add.s32 	%r70, %r24, 2;
	mad.lo.s32 	%r71, %r70, %r38, %r8;
	mul.wide.s32 	%rd14, %r71, 8;
	add.s64 	%rd15, %rd1, %rd14;
	ld.global.nc.f64 	%fd756, [%rd15];
$L__BB4_6:
	st.shared.f64 	[%r10+512], %fd756;
	add.s32 	%r72, %r139, -4;
	setp.ge.s32 	%p9, %r72, %r40;
	mov.f64 	%fd757, 0d7FF0000000000000;
	or.pred  	%p10, %p5, %p9;
	@%p10 bra 	$L__BB4_8;
	add.s32 	%r73, %r24, 4;
	mad.lo.s32 	%r74, %r73, %r38, %r8;
	mul.wide.s32 	%rd16, %r74, 8;
	add.s64 	%rd17, %rd1, %rd16;
	ld.global.nc.f64 	%fd757, [%rd17];
$L__BB4_8:
	st.shared.f64 	[%r10+1024], %fd757;
	add.s32 	%r75, %r139, -2;
	setp.ge.s32 	%p12, %r75, %r40;
	mov.f64 	%fd758, 0d7FF0000000000000;
	or.pred  	%p13, %p5, %p12;
	@%p13 bra 	$L__BB4_10;
	add.s32 	%r76, %r24, 6;
	mad.lo.s32 	%r77, %r76, %r38, %r8;
	mul.wide.s32 	%rd18, %r77, 8;
	add.s64 	%rd19, %rd1, %rd18;
	ld.global.nc.f64 	%fd758, [%rd19];
$L__BB4_10:
	st.shared.f64 	[%r10+1536], %fd758;
	setp.ge.s32 	%p15, %r139, %r40;
	mov.f64 	%fd759, 0d7FF0000000000000;
	or.pred  	%p16, %p5, %p15;
	@%p16 bra 	$L__BB4_12;
	add.s32 	%r78, %r24, 8;
	mad.lo.s32 	%r79, %r78, %r38, %r8;
	mul.wide.s32 	%rd20, %r79, 8;
	add.s64 	%rd21, %rd1, %rd20;
	ld.global.nc.f64 	%fd759, [%rd21];
$L__BB4_12:
	st.shared.f64 	[%r10+2048], %fd759;
	add.s32 	%r80, %r139, 2;
	setp.ge.s32 	%p18, %r80, %r40;
	mov.f64 	%fd760, 0d7FF0000000000000;
	or.pred  	%p19, %p5, %p18;
	@%p19 bra 	$L__BB4_14;
	add.s32 	%r81, %r24, 10;
	mad.lo.s32 	%r82, %r81, %r38, %r8;
	mul.wide.s32 	%rd22, %r82, 8;
	add.s64 	%rd23, %rd1, %rd22;
	ld.global.nc.f64 	%fd760, [%rd23];
$L__BB4_14:
	st.shared.f64 	[%r10+2560], %fd760;
	add.s32 	%r83, %r139, 4;
	setp.ge.s32 	%p21, %r83, %r40;
	mov.f64 	%fd761, 0d7FF0000000000000;
	or.pred  	%p22, %p5, %p21;
	@%p22 bra 	$L__BB4_16;
	add.s32 	%r84, %r24, 12;
	mad.lo.s32 	%r85, %r84, %r38, %r8;
	mul.wide.s32 	%rd24, %r85, 8;
	add.s64 	%rd25, %rd1, %rd24;
	ld.global.nc.f64 	%fd761, [%rd25];
$L__BB4_16:
	st.shared.f64 	[%r10+3072], %fd761;
	add.s32 	%r86, %r139, 6;
	setp.ge.s32 	%p24, %r86, %r40;
	mov.f64 	%fd762, 0d7FF0000000000000;
	or.pred  	%p25, %p5, %p24;
	@%p25 bra 	$L__BB4_18;
	add.s32 	%r87, %r24, 14;
	mad.lo.s32 	%r88, %r87, %r38, %r8;
	mul.wide.s32 	%rd26, %r88, 8;
	add.s64 	%rd27, %rd1, %rd26;
	ld.global.nc.f64 	%fd762, [%rd27];
$L__BB4_18:
	setp.ge.s32 	%p26, %r9, %r39;
	st.shared.f64 	[%r10+3584], %fd762;
	and.b32  	%r92, %r65, 15;
	add.s32 	%r27, %r140, %r92;
	setp.ge.s32 	%p27, %r138, %r40;
	mov.f64 	%fd763, 0d7FF0000000000000;
	or.pred  	%p28, %p27, %p26;
	@%p28 bra 	$L__BB4_20;
	add.s32 	%r93, %r11, %r27;
	mul.wide.u32 	%rd28, %r93, 8;
	add.s64 	%rd29, %rd2, %rd28;
	ld.global.nc.f64 	%fd763, [%rd29];
$L__BB4_20:
	setp.ge.s32 	%p30, %r95, %r39;
	st.shared.f64 	[%r12], %fd763;
	mov.f64 	%fd764, 0d7FF0000000000000;
	or.pred  	%p31, %p27, %p30;
	@%p31 bra 	$L__BB4_22;
	add.s32 	%r96, %r13, %r27;
	mul.wide.s32 	%rd30, %r96, 8;
	add.s64 	%rd31, %rd2, %rd30;
	ld.global.nc.f64 	%fd764, [%rd31];
$L__BB4_22:
	setp.ge.s32 	%p33, %r98, %r39;
	st.shared.f64 	[%r12+512], %fd764;
	mov.f64 	%fd765, 0d7FF0000000000000;
	or.pred  	%p34, %p27, %p33;
	@%p34 bra 	$L__BB4_24;
	add.s32 	%r99, %r14, %r27;
	mul.wide.s32 	%rd32, %r99, 8;
	add.s64 	%rd33, %rd2, %rd32;
	ld.global.nc.f64 	%fd765, [%rd33];
$L__BB4_24:
	setp.ge.s32 	%p36, %r101, %r39;
	st.shared.f64 	[%r12+1024], %fd765;
	mov.f64 	%fd766, 0d7FF0000000000000;
	or.pred  	%p37, %p27, %p36;
	@%p37 bra 	$L__BB4_26;
	add.s32 	%r102, %r15, %r27;
	mul.wide.s32 	%rd34, %r102, 8;
	add.s64 	%rd35, %rd2, %rd34;
	ld.global.nc.f64 	%fd766, [%rd35];
$L__BB4_26:
	setp.ge.s32 	%p39, %r104, %r39;
	st.shared.f64 	[%r12+1536], %fd766;
	mov.f64 	%fd767, 0d7FF0000000000000;
	or.pred  	%p40, %p27, %p39;
	@%p40 bra 	$L__BB4_28;
	add.s32 	%r105, %r16, %r27;
	mul.wide.s32 	%rd36, %r105, 8;
	add.s64 	%rd37, %rd2, %rd36;
	ld.global.nc.f64 	%fd767, [%rd37];
$L__BB4_28:
	setp.ge.s32 	%p42, %r107, %r39;
	st.shared.f64 	[%r12+2048], %fd767;
	mov.f64 	%fd768, 0d7FF0000000000000;
	or.pred  	%p43, %p27, %p42;
	@%p43 bra 	$L__BB4_30;
	shl.b32 	%r108, %r40, 2;
	add.s32 	%r109, %r16, %r108;
	add.s32 	%r110, %r109, %r27;
	mul.wide.s32 	%rd38, %r110, 8;
	add.s64 	%rd39, %rd2, %rd38;
	ld.global.nc.f64 	%fd768, [%rd39];
$L__BB4_30:
	setp.ge.s32 	%p45, %r112, %r39;
	st.shared.f64 	[%r12+2560], %fd768;
	mov.f64 	%fd769, 0d7FF0000000000000;
	or.pred  	%p46, %p27, %p45;
	@%p46 bra 	$L__BB4_32;
	add.s32 	%r113, %r17, %r27;
	mul.wide.s32 	%rd40, %r113, 8;
	add.s64 	%rd41, %rd2, %rd40;
	ld.global.nc.f64 	%fd769, [%rd41];
$L__BB4_32:
	setp.ge.s32 	%p48, %r115, %r39;
	st.shared.f64 	[%r12+3072], %fd769;
	mov.f64 	%fd770, 0d7FF0000000000000;
	or.pred  	%p49, %p27, %p48;
	@%p49 bra 	$L__BB4_34;
	add.s32 	%r116, %r18, %r27;
	mul.wide.s32 	%rd42, %r116, 8;
	add.s64 	%rd43, %rd2, %rd42;
	ld.global.nc.f64 	%fd770, [%rd43];
$L__BB4_34:
	st.shared.f64 	[%r12+3584], %fd770;
	bar.sync 	0;
	shl.b32 	%r117, %r4, 5;
	mov.u32 	%r118, _ZZ23tropical_minplus_f64_nnE2As;
	add.s32 	%r119, %r118, %r117;
	ld.shared.f64 	%fd99, [%r119];
	ld.shared.f64 	%fd100, [%r119+8];
	ld.shared.f64 	%fd101, [%r119+16];
	ld.shared.f64 	%fd102, [%r119+24];
	shl.b32 	%r120, %r3, 9;
	mov.u32 	%r121, _ZZ23tropical_minplus_f64_nnE2Bs;
	add.s32 	%r122, %r121, %r120;
	ld.shared.f64 	%fd103, [%r122];
	ld.shared.f64 	%fd104, [%r122+128];
	ld.shared.f64 	%fd105, [%r122+256];
	ld.shared.f64 	%fd106, [%r122+384];
	add.f64 	%fd107, %fd99, %fd103;
	min.f64 	%fd108, %fd730, %fd107;
	add.f64 	%fd109, %fd99, %fd104;
	min.f64 	%fd110, %fd726, %fd109;
	add.f64 	%fd111, %fd99, %fd105;
	min.f64 	%fd112, %fd731, %fd111;
	add.f64 	%fd113, %fd99, %fd106;
	min.f64 	%fd114, %fd735, %fd113;
	add.f64 	%fd115, %fd100, %fd103;
	min.f64 	%fd116, %fd729, %fd115;
	add.f64 	%fd117, %fd100, %fd104;
	min.f64 	%fd118, %fd725, %fd117;
	add.f64 	%fd119, %fd100, %fd105;
	min.f64 	%fd120, %fd732, %fd119;
	add.f64 	%fd121, %fd100, %fd106;
	min.f64 	%fd122, %fd736, %fd121;
	add.f64 	%fd123, %fd101, %fd103;
	min.f64 	%fd124, %fd728, %fd123;
	add.f64 	%fd125, %fd101, %fd104;
	min.f64 	%fd126, %fd724, %fd125;
	add.f64 	%fd127, %fd101, %fd105;
	min.f64 	%fd128, %fd733, %fd127;
	add.f64 	%fd129, %fd101, %fd106;
	min.f64 	%fd130, %fd737, %fd129;
	add.f64 	%fd131, %fd102, %fd103;
	min.f64 	%fd132, %fd727, %fd131;
	add.f64 	%fd133, %fd102, %fd104;
	min.f64 	%fd134, %fd723, %fd133;
	add.f64 	%fd135, %fd102, %fd105;
	min.f64 	%fd136, %fd734, %fd135;
	add.f64 	%fd137, %fd102, %fd106;
	min.f64 	%fd138, %fd738, %fd137;
	ld.shared.f64 	%fd139, [%r119+256];
	ld.shared.f64 	%fd140, [%r119+264];
	ld.shared.f64 	%fd141, [%r119+272];
	ld.shared.f64 	%fd142, [%r119+280];
	ld.shared.f64 	%fd143, [%r122+8];
	ld.shared.f64 	%fd144, [%r122+136];
	ld.shared.f64 	%fd145, [%r122+264];
	ld.shared.f64 	%fd146, [%r122+392];
	add.f64 	%fd147, %fd139, %fd143;
	min.f64 	%fd148, %fd108, %fd147;
	add.f64 	%fd149, %fd139, %fd144;
	min.f64 	%fd150, %fd110, %fd149;
	add.f64 	%fd151, %fd139, %fd145;
	min.f64 	%fd152, %fd112, %fd151;
	add.f64 	%fd153, %fd139, %fd146;
	min.f64 	%fd154, %fd114, %fd153;
	add.f64 	%fd155, %fd140, %fd143;
	min.f64 	%fd156, %fd116, %fd155;
	add.f64 	%fd157, %fd140, %fd144;
	min.f64 	%fd158, %fd118, %fd157;
	add.f64 	%fd159, %fd140, %fd145;
	min.f64 	%fd160, %fd120, %fd159;
	add.f64 	%fd161, %fd140, %fd146;
	min.f64 	%fd162, %fd122, %fd161;
	add.f64 	%fd163, %fd141, %fd143;
	min.f64 	%fd164, %fd124, %fd163;
	add.f64 	%fd165, %fd141, %fd144;
	min.f64 	%fd166, %fd126, %fd165;
	add.f64 	%fd167, %fd141, %fd145;
	min.f64 	%fd168, %fd128, %fd167;
	add.f64 	%fd169, %fd141, %fd146;
	min.f64 	%fd170, %fd130, %fd169;
	add.f64 	%fd171, %fd142, %fd143;
	min.f64 	%fd172, %fd132, %fd171;
	add.f64 	%fd173, %fd142, %fd144;
	min.f64 	%fd174, %fd134, %fd173;
	add.f64 	%fd175, %fd142, %fd145;
	min.f64 	%fd176, %fd136, %fd175;
	add.f64 	%fd177, %fd142, %fd146;
	min.f64 	%fd178, %fd138, %fd177;
	ld.shared.f64 	%fd179, [%r119+512];
	ld.shared.f64 	%fd180, [%r119+520];
	ld.shared.f64 	%fd181, [%r119+528];
	ld.shared.f64 	%fd182, [%r119+536];
	ld.shared.f64 	%fd183, [%r122+16];
	ld.shared.f64 	%fd184, [%r122+144];
	ld.shared.f64 	%fd185, [%r122+272];
	ld.shared.f64 	%fd186, [%r122+400];
	add.f64 	%fd187, %fd179, %fd183;
	min.f64 	%fd188, %fd148, %fd187;
	add.f64 	%fd189, %fd179, %fd184;
	min.f64 	%fd190, %fd150, %fd189;
	add.f64 	%fd191, %fd179, %fd185;
	min.f64 	%fd192, %fd152, %fd191;
	add.f64 	%fd193, %fd179, %fd186;
	min.f64 	%fd194, %fd154, %fd193;
	add.f64 	%fd195, %fd180, %fd183;
	min.f64 	%fd196, %fd156, %fd195;
	add.f64 	%fd197, %fd180, %fd184;
	min.f64 	%fd198, %fd158, %fd197;
	add.f64 	%fd199, %fd180, %fd185;
	min.f64 	%fd200, %fd160, %fd199;
	add.f64 	%fd201, %fd180, %fd186;
	min.f64 	%fd202, %fd162, %fd201;
	add.f64 	%fd203, %fd181, %fd183;
	min.f64 	%fd204, %fd164, %fd203;
	add.f64 	%fd205, %fd181, %fd184;
	min.f64 	%fd206, %fd166, %fd205;
	add.f64 	%fd207, %fd181, %fd185;
	min.f64 	%fd208, %fd168, %fd207;
	add.f64 	%fd209, %fd181, %fd186;
	min.f64 	%fd210, %fd170, %fd209;
	add.f64 	%fd211, %fd182, %fd183;
	min.f64 	%fd212, %fd172, %fd211;
	add.f64 	%fd213, %fd182, %fd184;
	min.f64 	%fd214, %fd174, %fd213;
	add.f64 	%fd215, %fd182, %fd185;
	min.f64 	%fd216, %fd176, %fd215;
	add.f64 	%fd217, %fd182, %fd186;
	min.f64 	%fd218, %fd178, %fd217;
	ld.shared.f64 	%fd219, [%r119+768];
	ld.shared.f64 	%fd220, [%r119+776];
	ld.shared.f64 	%fd221, [%r119+784];
	ld.shared.f64 	%fd222, [%r119+792];
	ld.shared.f64 	%fd223, [%r122+24];
	ld.shared.f64 	%fd224, [%r122+152];
	ld.shared.f64 	%fd225, [%r122+280];
	ld.shared.f64 	%fd226, [%r122+408];
	add.f64 	%fd227, %fd219, %fd223;
	min.f64 	%fd228, %fd188, %fd227;
	add.f64 	%fd229, %fd219, %fd224;
	min.f64 	%fd230, %fd190, %fd229;
	add.f64 	%fd231, %fd219, %fd225;
	min.f64 	%fd232, %fd192, %fd231;
	add.f64 	%fd233, %fd219, %fd226;
	min.f64 	%fd234, %fd194, %fd233;
	add.f64 	%fd235, %fd220, %fd223;
	min.f64 	%fd236, %fd196, %fd235;
	add.f64 	%fd237, %fd220, %fd224;
	min.f64 	%fd238, %fd198, %fd237;
	add.f64 	%fd239, %fd220, %fd225;
	min.f64 	%fd240, %fd200, %fd239;
	add.f64 	%fd241, %fd220, %fd226;
	min.f64 	%fd242, %fd202, %fd241;
	add.f64 	%fd243, %fd221, %fd223;
	min.f64 	%fd244, %fd204, %fd243;
	add.f64 	%fd245, %fd221, %fd224;
	min.f64 	%fd246, %fd206, %fd245;
	add.f64 	%fd247, %fd221, %fd225;
	min.f64 	%fd248, %fd208, %fd247;
	add.f64 	%fd249, %fd221, %fd226;
	min.f64 	%fd250, %fd210, %fd249;
	add.f64 	%fd251, %fd222, %fd223;
	min.f64 	%fd252, %fd212, %fd251;
	add.f64 	%fd253, %fd222, %fd224;
	min.f64 	%fd254, %fd214, %fd253;
	add.f64 	%fd255, %fd222, %fd225;
	min.f64 	%fd256, %fd216, %fd255;
	add.f64 	%fd257, %fd222, %fd226;
	min.f64 	%fd258, %fd218, %fd257;
	ld.shared.f64 	%fd259, [%r119+1024];
	ld.shared.f64 	%fd260, [%r119+1032];
	ld.shared.f64 	%fd261, [%r119+1040];
	ld.shared.f64 	%fd262, [%r119+1048];
	ld.shared.f64 	%fd263, [%r122+32];
	ld.shared.f64 	%fd264, [%r122+160];
	ld.shared.f64 	%fd265, [%r122+288];
	ld.shared.f64 	%fd266, [%r122+416];
	add.f64 	%fd267, %fd259, %fd263;
	min.f64 	%fd268, %fd228, %fd267;
	add.f64 	%fd269, %fd259, %fd264;
	min.f64 	%fd270, %fd230, %fd269;
	add.f64 	%fd271, %fd259, %fd265;
	min.f64 	%fd272, %fd232, %fd271;
	add.f64 	%fd273, %fd259, %fd266;
	min.f64 	%fd274, %fd234, %fd273;
	add.f64 	%fd275, %fd260, %fd263;
	min.f64 	%fd276, %fd236, %fd275;
	add.f64 	%fd277, %fd260, %fd264;
	min.f64 	%fd278, %fd238, %fd277;
	add.f64 	%fd279, %fd260, %fd265;
	min.f64 	%fd280, %fd240, %fd279;
	add.f64 	%fd281, %fd260, %fd266;
	min.f64 	%fd282, %fd242, %fd281;
	add.f64 	%fd283, %fd261, %fd263;
	min.f64 	%fd284, %fd244, %fd283;
	add.f64 	%fd285, %fd261, %fd264;
	min.f64 	%fd286, %fd246, %fd285;
	add.f64 	%fd287, %fd261, %fd265;
	min.f64 	%fd288, %fd248, %fd287;
	add.f64 	%fd289, %fd261, %fd266;
	min.f64 	%fd290, %fd250, %fd289;
	add.f64 	%fd291, %fd262, %fd263;
	min.f64 	%fd292, %fd252, %fd291;
	add.f64 	%fd293, %fd262, %fd264;
	min.f64 	%fd294, %fd254, %fd293;
	add.f64 	%fd295, %fd262, %fd265;
	min.f64 	%fd296, %fd256, %fd295;
	add.f64 	%fd297, %fd262, %fd266;
	min.f64 	%fd298, %fd258, %fd297;
	ld.shared.f64 	%fd299, [%r119+1280];
	ld.shared.f64 	%fd300, [%r119+1288];
	ld.shared.f64 	%fd301, [%r119+1296];
	ld.shared.f64 	%fd302, [%r119+1304];
	ld.shared.f64 	%fd303, [%r122+40];
	ld.shared.f64 	%fd304, [%r122+168];
	ld.shared.f64 	%fd305, [%r122+296];
	ld.shared.f64 	%fd306, [%r122+424];
	add.f64 	%fd307, %fd299, %fd303;
	min.f64 	%fd308, %fd268, %fd307;
	add.f64 	%fd309, %fd299, %fd304;
	min.f64 	%fd310, %fd270, %fd309;
	add.f64 	%fd311, %fd299, %fd305;
	min.f64 	%fd312, %fd272, %fd311;
	add.f64 	%fd313, %fd299, %fd306;
	min.f64 	%fd314, %fd274, %fd313;
	add.f64 	%fd315, %fd300, %fd303;
	min.f64 	%fd316, %fd276, %fd315;
	add.f64 	%fd317, %fd300, %fd304;
	min.f64 	%fd318, %fd278, %fd317;
	add.f64 	%fd319, %fd300, %fd305;
	min.f64 	%fd320, %fd280, %fd319;
	add.f64 	%fd321, %fd300, %fd306;
	min.f64 	%fd322, %fd282, %fd321;
	add.f64 	%fd323, %fd301, %fd303;
	min.f64 	%fd324, %fd284, %fd323;
	add.f64 	%fd325, %fd301, %fd304;
	min.f64 	%fd326, %fd286, %fd325;
	add.f64 	%fd327, %fd301, %fd305;
	min.f64 	%fd328, %fd288, %fd327;
	add.f64 	%fd329, %fd301, %fd306;
	min.f64 	%fd330, %fd290, %fd329;
	add.f64 	%fd331, %fd302, %fd303;
	min.f64 	%fd332, %fd292, %fd331;
	add.f64 	%fd333, %fd302, %fd304;
	min.f64 	%fd334, %fd294, %fd333;
	add.f64 	%fd335, %fd302, %fd305;
	min.f64 	%fd336, %fd296, %fd335;
	add.f64 	%fd337, %fd302, %fd306;
	min.f64 	%fd338, %fd298, %fd337;
	ld.shared.f64 	%fd339, [%r119+1536];
	ld.shared.f64 	%fd340, [%r119+1544];
	ld.shared.f64 	%fd341, [%r119+1552];
	ld.shared.f64 	%fd342, [%r119+1560];
	ld.shared.f64 	%fd343, [%r122+48];
	ld.shared.f64 	%fd344, [%r122+176];
	ld.shared.f64 	%fd345, [%r122+304];
	ld.shared.f64 	%fd346, [%r122+432];
	add.f64 	%fd347, %fd339, %fd343;
	min.f64 	%fd348, %fd308, %fd347;
	add.f64 	%fd349, %fd339, %fd344;
	min.f64 	%fd350, %fd310, %fd349;
	add.f64 	%fd351, %fd339, %fd345;
	min.f64 	%fd352, %fd312, %fd351;
	add.f64 	%fd353, %fd339, %fd346;
	min.f64 	%fd354, %fd314, %fd353;
	add.f64 	%fd355, %fd340, %fd343;
	min.f64 	%fd356, %fd316, %fd355;
	add.f64 	%fd357, %fd340, %fd344;
	min.f64 	%fd358, %fd318, %fd357;
	add.f64 	%fd359, %fd340, %fd345;
	min.f64 	%fd360, %fd320, %fd359;
	add.f64 	%fd361, %fd340, %fd346;
	min.f64 	%fd362, %fd322, %fd361;
	add.f64 	%fd363, %fd341, %fd343;
	min.f64 	%fd364, %fd324, %fd363;
	add.f64 	%fd365, %fd341, %fd344;
	min.f64 	%fd366, %fd326, %fd365;
	add.f64 	%fd367, %fd341, %fd345;
	min.f64 	%fd368, %fd328, %fd367;
	add.f64 	%fd369, %fd341, %fd346;
	min.f64 	%fd370, %fd330, %fd369;
	add.f64 	%fd371, %fd342, %fd343;
	min.f64 	%fd372, %fd332, %fd371;
	add.f64 	%fd373, %fd342, %fd344;
	min.f64 	%fd374, %fd334, %fd373;
	add.f64 	%fd375, %fd342, %fd345;
	min.f64 	%fd376, %fd336, %fd375;
	add.f64 	%fd377, %fd342, %fd346;
	min.f64 	%fd378, %fd338, %fd377;
	ld.shared.f64 	%fd379, [%r119+1792];
	ld.shared.f64 	%fd380, [%r119+1800];
	ld.shared.f64 	%fd381, [%r119+1808];
	ld.shared.f64 	%fd382, [%r119+1816];
	ld.shared.f64 	%fd383, [%r122+56];
	ld.shared.f64 	%fd384, [%r122+184];
	ld.shared.f64 	%fd385, [%r122+312];
	ld.shared.f64 	%fd386, [%r122+440];
	add.f64 	%fd387, %fd379, %fd383;
	min.f64 	%fd388, %fd348, %fd387;
	add.f64 	%fd389, %fd379, %fd384;
	min.f64 	%fd390, %fd350, %fd389;
	add.f64 	%fd391, %fd379, %fd385;
	min.f64 	%fd392, %fd352, %fd391;
	add.f64 	%fd393, %fd379, %fd386;
	min.f64 	%fd394, %fd354, %fd393;
	add.f64 	%fd395, %fd380, %fd383;
	min.f64 	%fd396, %fd356, %fd395;
	add.f64 	%fd397, %fd380, %fd384;
	min.f64 	%fd398, %fd358, %fd397;
	add.f64 	%fd399, %fd380, %fd385;
	min.f64 	%fd400, %fd360, %fd399;
	add.f64 	%fd401, %fd380, %fd386;
	min.f64 	%fd402, %fd362, %fd401;
	add.f64 	%fd403, %fd381, %fd383;
	min.f64 	%fd404, %fd364, %fd403;
	add.f64 	%fd405, %fd381, %fd384;
	min.f64 	%fd406, %fd366, %fd405;
	add.f64 	%fd407, %fd381, %fd385;
	min.f64 	%fd408, %fd368, %fd407;
	add.f64 	%fd409, %fd381, %fd386;
	min.f64 	%fd410, %fd370, %fd409;
	add.f64 	%fd411, %fd382, %fd383;
	min.f64 	%fd412, %fd372, %fd411;
	add.f64 	%fd413, %fd382, %fd384;
	min.f64 	%fd414, %fd374, %fd413;
	add.f64 	%fd415, %fd382, %fd385;
	min.f64 	%fd416, %fd376, %fd415;
	add.f64 	%fd417, %fd382, %fd386;
	min.f64 	%fd418, %fd378, %fd417;
	ld.shared.f64 	%fd419, [%r119+2048];
	ld.shared.f64 	%fd420, [%r119+2056];
	ld.shared.f64 	%fd421, [%r119+2064];
	ld.shared.f64 	%fd422, [%r119+2072];
	ld.shared.f64 	%fd423, [%r122+64];
	ld.shared.f64 	%fd424, [%r122+192];
	ld.shared.f64 	%fd425, [%r122+320];
	ld.shared.f64 	%fd426, [%r122+448];
	add.f64 	%fd427, %fd419, %fd423;
	min.f64 	%fd428, %fd388, %fd427;
	add.f64 	%fd429, %fd419, %fd424;
	min.f64 	%fd430, %fd390, %fd429;
	add.f64 	%fd431, %fd419, %fd425;
	min.f64 	%fd432, %fd392, %fd431;
	add.f64 	%fd433, %fd419, %fd426;
	min.f64 	%fd434, %fd394, %fd433;
	add.f64 	%fd435, %fd420, %fd423;
	min.f64 	%fd436, %fd396, %fd435;
	add.f64 	%fd437, %fd420, %fd424;
	min.f64 	%fd438, %fd398, %fd437;
	add.f64 	%fd439, %fd420, %fd425;
	min.f64 	%fd440, %fd400, %fd439;
	add.f64 	%fd441, %fd420, %fd426;
	min.f64 	%fd442, %fd402, %fd441;
	add.f64 	%fd443, %fd421, %fd423;
	min.f64 	%fd444, %fd404, %fd443;
	add.f64 	%fd445, %fd421, %fd424;
	min.f64 	%fd446, %fd406, %fd445;
	add.f64 	%fd447, %fd421, %fd425;
	min.f64 	%fd448, %fd408, %fd447;
	add.f64 	%fd449, %fd421, %fd426;
	min.f64 	%fd450, %fd410, %fd449;
	add.f64 	%fd451, %fd422, %fd423;
	min.f64 	%fd452, %fd412, %fd451;
	add.f64 	%fd453, %fd422, %fd424;
	min.f64 	%fd454, %fd414, %fd453;
	add.f64 	%fd455, %fd422, %fd425;
	min.f64 	%fd456, %fd416, %fd455;
	add.f64 	%fd457, %fd422, %fd426;
	min.f64 	%fd458, %fd418, %fd457;
	ld.shared.f64 	%fd459, [%r119+2304];
	ld.shared.f64 	%fd460, [%r119+2312];
	ld.shared.f64 	%fd461, [%r119+2320];
	ld.shared.f64 	%fd462, [%r119+2328];
	ld.shared.f64 	%fd463, [%r122+72];
	ld.shared.f64 	%fd464, [%r122+200];
	ld.shared.f64 	%fd465, [%r122+328];
	ld.shared.f64 	%fd466, [%r122+456];
	add.f64 	%fd467, %fd459, %fd463;
	min.f64 	%fd468, %fd428, %fd467;
	add.f64 	%fd469, %fd459, %fd464;
	min.f64 	%fd470, %fd430, %fd469;
	add.f64 	%fd471, %fd459, %fd465;
	min.f64 	%fd472, %fd432, %fd471;
	add.f64 	%fd473, %fd459, %fd466;
	min.f64 	%fd474, %fd434, %fd473;
	add.f64 	%fd475, %fd460, %fd463;
	min.f64 	%fd476, %fd436, %fd475;
	add.f64 	%fd477, %fd460, %fd464;
	min.f64 	%fd478, %fd438, %fd477;
	add.f64 	%fd479, %fd460, %fd465;
	min.f64 	%fd480, %fd440, %fd479;
	add.f64 	%fd481, %fd460, %fd466;
	min.f64 	%fd482, %fd442, %fd481;
	add.f64 	%fd483, %fd461, %fd463;
	min.f64 	%fd484, %fd444, %fd483;
	add.f64 	%fd485, %fd461, %fd464;
	min.f64 	%fd486, %fd446, %fd485;
	add.f64 	%fd487, %fd461, %fd465;
	min.f64 	%fd488, %fd448, %fd487;
	add.f64 	%fd489, %fd461, %fd466;
	min.f64 	%fd490, %fd450, %fd489;
	add.f64 	%fd491, %fd462, %fd463;
	min.f64 	%fd492, %fd452, %fd491;
	add.f64 	%fd493, %fd462, %fd464;
	min.f64 	%fd494, %fd454, %fd493;
	add.f64 	%fd495, %fd462, %fd465;
	min.f64 	%fd496, %fd456, %fd495;
	add.f64 	%fd497, %fd462, %fd466;
	min.f64 	%fd498, %fd458, %fd497;
	ld.shared.f64 	%fd499, [%r119+2560];
	ld.shared.f64 	%fd500, [%r119+2568];
	ld.shared.f64 	%fd501, [%r119+2576];
	ld.shared.f64 	%fd502, [%r119+2584];
	ld.shared.f64 	%fd503, [%r122+80];
	ld.shared.f64 	%fd504, [%r122+208];
	ld.shared.f64 	%fd505, [%r122+336];
	ld.shared.f64 	%fd506, [%r122+464];
	add.f64 	%fd507, %fd499, %fd503;
	min.f64 	%fd508, %fd468, %fd507;
	add.f64 	%fd509, %fd499, %fd504;
	min.f64 	%fd510, %fd470, %fd509;
	add.f64 	%fd511, %fd499, %fd505;
	min.f64 	%fd512, %fd472, %fd511;
	add.f64 	%fd513, %fd499, %fd506;
	min.f64 	%fd514, %fd474, %fd513;
	add.f64 	%fd515, %fd500, %fd503;
	min.f64 	%fd516, %fd476, %fd515;
	add.f64 	%fd517, %fd500, %fd504;
	min.f64 	%fd518, %fd478, %fd517;
	add.f64 	%fd519, %fd500, %fd505;
	min.f64 	%fd520, %fd480, %fd519;
	add.f64 	%fd521, %fd500, %fd506;
	min.f64 	%fd522, %fd482, %fd521;
	add.f64 	%fd523, %fd501, %fd503;
	min.f64 	%fd524, %fd484, %fd523;
	add.f64 	%fd525, %fd501, %fd504;
	min.f64 	%fd526, %fd486, %fd525;
	add.f64 	%fd527, %fd501, %fd505;
	min.f64 	%fd528, %fd488, %fd527;
	add.f64 	%fd529, %fd501, %fd506;
	min.f64 	%fd530, %fd490, %fd529;
	add.f64 	%fd531, %fd502, %fd503;
	min.f64 	%fd532, %fd492, %fd531;
	add.f64 	%fd533, %fd502, %fd504;
	min.f64 	%fd534, %fd494, %fd533;
	add.f64 	%fd535, %fd502, %fd505;
	min.f64 	%fd536, %fd496, %fd535;
	add.f64 	%fd537, %fd502, %fd506;
	min.f64 	%fd538, %fd498, %fd537;
	ld.shared.f64 	%fd539, [%r119+2816];
	ld.shared.f64 	%fd540, [%r119+2824];
	ld.shared.f64 	%fd541, [%r119+2832];
	ld.shared.f64 	%fd542, [%r119+2840];
	ld.shared.f64 	%fd543, [%r122+88];
	ld.shared.f64 	%fd544, [%r122+216];
	ld.shared.f64 	%fd545, [%r122+344];
	ld.shared.f64 	%fd546, [%r122+472];
	add.f64 	%fd547, %fd539, %fd543;
	min.f64 	%fd548, %fd508, %fd547;
	add.f64 	%fd549, %fd539, %fd544;
	min.f64 	%fd550, %fd510, %fd549;
	add.f64 	%fd551, %fd539, %fd545;
	min.f64 	%fd552, %fd512, %fd551;
	add.f64 	%fd553, %fd539, %fd546;
	min.f64 	%fd554, %fd514, %fd553;
	add.f64 	%fd555, %fd540, %fd543;
	min.f64 	%fd556, %fd516, %fd555;
	add.f64 	%fd557, %fd540, %fd544;
	min.f64 	%fd558, %fd518, %fd557;
	add.f64 	%fd559, %fd540, %fd545;
	min.f64 	%fd560, %fd520, %fd559;
	add.f64 	%fd561, %fd540, %fd546;
	min.f64 	%fd562, %fd522, %fd561;
	add.f64 	%fd563, %fd541, %fd543;
	min.f64 	%fd564, %fd524, %fd563;
	add.f64 	%fd565, %fd541, %fd544;
	min.f64 	%fd566, %fd526, %fd565;
	add.f64 	%fd567, %fd541, %fd545;
	min.f64 	%fd568, %fd528, %fd567;
	add.f64 	%fd569, %fd541, %fd546;
	min.f64 	%fd570, %fd530, %fd569;
	add.f64 	%fd571, %fd542, %fd543;
	min.f64 	%fd572, %fd532, %fd571;
	add.f64 	%fd573, %fd542, %fd544;
	min.f64 	%fd574, %fd534, %fd573;
	add.f64 	%fd575, %fd542, %fd545;
	min.f64 	%fd576, %fd536, %fd575;
	add.f64 	%fd577, %fd542, %fd546;
	min.f64 	%fd578, %fd538, %fd577;
	ld.shared.f64 	%fd579, [%r119+3072];
	ld.shared.f64 	%fd580, [%r119+3080];
	ld.shared.f64 	%fd581, [%r119+3088];
	ld.shared.f64 	%fd582, [%r119+3096];
	ld.shared.f64 	%fd583, [%r122+96];
	ld.shared.f64 	%fd584, [%r122+224];
	ld.shared.f64 	%fd585, [%r122+352];
	ld.shared.f64 	%fd586, [%r122+480];
	add.f64 	%fd587, %fd579, %fd583;
	min.f64 	%fd588, %fd548, %fd587;
	add.f64 	%fd589, %fd579, %fd584;
	min.f64 	%fd590, %fd550, %fd589;
	add.f64 	%fd591, %fd579, %fd585;
	min.f64 	%fd592, %fd552, %fd591;
	add.f64 	%fd593, %fd579, %fd586;
	min.f64 	%fd594, %fd554, %fd593;
	add.f64 	%fd595, %fd580, %fd583;
	min.f64 	%fd596, %fd556, %fd595;
	add.f64 	%fd597, %fd580, %fd584;
	min.f64 	%fd598, %fd558, %fd597;
	add.f64 	%fd599, %fd580, %fd585;
	min.f64 	%fd600, %fd560, %fd599;
	add.f64 	%fd601, %fd580, %fd586;
	min.f64 	%fd602, %fd562, %fd601;
	add.f64 	%fd603, %fd581, %fd583;
	min.f64 	%fd604, %fd564, %fd603;
	add.f64 	%fd605, %fd581, %fd584;
	min.f64 	%fd606, %fd566, %fd605;
	add.f64 	%fd607, %fd581, %fd585;
	min.f64 	%fd608, %fd568, %fd607;
	add.f64 	%fd609, %fd581, %fd586;
	min.f64 	%fd610, %fd570, %fd609;
	add.f64 	%fd611, %fd582, %fd583;
	min.f64 	%fd612, %fd572, %fd611;
	add.f64 	%fd613, %fd582, %fd584;
	min.f64 	%fd614, %fd574, %fd613;
	add.f64 	%fd615, %fd582, %fd585;
	min.f64 	%fd616, %fd576, %fd615;
	add.f64 	%fd617, %fd582, %fd586;
	min.f64 	%fd618, %fd578, %fd617;
	ld.shared.f64 	%fd619, [%r119+3328];
	ld.shared.f64 	%fd620, [%r119+3336];
	ld.shared.f64 	%fd621, [%r119+3344];
	ld.shared.f64 	%fd622, [%r119+3352];
	ld.shared.f64 	%fd623, [%r122+104];
	ld.shared.f64 	%fd624, [%r122+232];
	ld.shared.f64 	%fd625, [%r122+360];
	ld.shared.f64 	%fd626, [%r122+488];
	add.f64 	%fd627, %fd619, %fd623;
	min.f64 	%fd628, %fd588, %fd627;
	add.f64 	%fd629, %fd619, %fd624;
	min.f64 	%fd630, %fd590, %fd629;
	add.f64 	%fd631, %fd619, %fd625;
	min.f64 	%fd632, %fd592, %fd631;
	add.f64 	%fd633, %fd619, %fd626;
	min.f64 	%fd634, %fd594, %fd633;
	add.f64 	%fd635, %fd620, %fd623;
	min.f64 	%fd636, %fd596, %fd635;
	add.f64 	%fd637, %fd620, %fd624;
	min.f64 	%fd638, %fd598, %fd637;
	add.f64 	%fd639, %fd620, %fd625;
	min.f64 	%fd640, %fd600, %fd639;
	add.f64 	%fd641, %fd620, %fd626;
	min.f64 	%fd642, %fd602, %fd641;
	add.f64 	%fd643, %fd621, %fd623;
	min.f64 	%fd644, %fd604, %fd643;
	add.f64 	%fd645, %fd621, %fd624;
	min.f64 	%fd646, %fd606, %fd645;
	add.f64 	%fd647, %fd621, %fd625;
	min.f64 	%fd648, %fd608, %fd647;
	add.f64 	%fd649, %fd621, %fd626;
	min.f64 	%fd650, %fd610, %fd649;
	add.f64 	%fd651, %fd622, %fd623;
	min.f64 	%fd652, %fd612, %fd651;
	add.f64 	%fd653, %fd622, %fd624;
	min.f64 	%fd654, %fd614, %fd653;
	add.f64 	%fd655, %fd622, %fd625;
	min.f64 	%fd656, %fd616, %fd655;
	add.f64 	%fd657, %fd622, %fd626;
	min.f64 	%fd658, %fd618, %fd657;
	ld.shared.f64 	%fd659, [%r119+3584];
	ld.shared.f64 	%fd660, [%r119+3592];
	ld.shared.f64 	%fd661, [%r119+3600];
	ld.shared.f64 	%fd662, [%r119+3608];
	ld.shared.f64 	%fd663, [%r122+112];
	ld.shared.f64 	%fd664, [%r122+240];
	ld.shared.f64 	%fd665, [%r122+368];
	ld.shared.f64 	%fd666, [%r122+496];
	add.f64 	%fd667, %fd659, %fd663;
	min.f64 	%fd668, %fd628, %fd667;
	add.f64 	%fd669, %fd659, %fd664;
	min.f64 	%fd670, %fd630, %fd669;
	add.f64 	%fd671, %fd659, %fd665;
	min.f64 	%fd672, %fd632, %fd671;
	add.f64 	%fd673, %fd659, %fd666;
	min.f64 	%fd674, %fd634, %fd673;
	add.f64 	%fd675, %fd660, %fd663;
	min.f64 	%fd676, %fd636, %fd675;
	add.f64 	%fd677, %fd660, %fd664;
	min.f64 	%fd678, %fd638, %fd677;
	add.f64 	%fd679, %fd660, %fd665;
	min.f64 	%fd680, %fd640, %fd679;
	add.f64 	%fd681, %fd660, %fd666;
	min.f64 	%fd682, %fd642, %fd681;
	add.f64 	%fd683, %fd661, %fd663;
	min.f64 	%fd684, %fd644, %fd683;
	add.f64 	%fd685, %fd661, %fd664;
	min.f64 	%fd686, %fd646, %fd685;
	add.f64 	%fd687, %fd661, %fd665;
	min.f64 	%fd688, %fd648, %fd687;
	add.f64 	%fd689, %fd661, %fd666;
	min.f64 	%fd690, %fd650, %fd689;
	add.f64 	%fd691, %fd662, %fd663;
	min.f64 	%fd692, %fd652, %fd691;
	add.f64 	%fd693, %fd662, %fd664;
	min.f64 	%fd694, %fd654, %fd693;
	add.f64 	%fd695, %fd662, %fd665;
	min.f64 	%fd696, %fd656, %fd695;
	add.f64 	%fd697, %fd662, %fd666;
	min.f64 	%fd698, %fd658, %fd697;
	ld.shared.f64 	%fd699, [%r119+3840];
	ld.shared.f64 	%fd700, [%r119+3848];
	ld.shared.f64 	%fd701, [%r119+3856];
	ld.shared.f64 	%fd702, [%r119+3864];
	ld.shared.f64 	%fd703, [%r122+120];
	ld.shared.f64 	%fd704, [%r122+248];
	ld.shared.f64 	%fd705, [%r122+376];
	ld.shared.f64 	%fd706, [%r122+504];
	add.f64 	%fd707, %fd699, %fd703;
	min.f64 	%fd730, %fd668, %fd707;
	add.f64 	%fd708, %fd699, %fd704;
	min.f64 	%fd726, %fd670, %fd708;
	add.f64 	%fd709, %fd699, %fd705;
	min.f64 	%fd731, %fd672, %fd709;
	add.f64 	%fd710, %fd699, %fd706;
	min.f64 	%fd735, %fd674, %fd710;
	add.f64 	%fd711, %fd700, %fd703;
	min.f64 	%fd729, %fd676, %fd711;
	add.f64 	%fd712, %fd700, %fd704;
	min.f64 	%fd725, %fd678, %fd712;
	add.f64 	%fd713, %fd700, %fd705;
	min.f64 	%fd732, %fd680, %fd713;
	add.f64 	%fd714, %fd700, %fd706;
	min.f64 	%fd736, %fd682, %fd714;
	add.f64 	%fd715, %fd701, %fd703;
	min.f64 	%fd728, %fd684, %fd715;
	add.f64 	%fd716, %fd701, %fd704;
	min.f64 	%fd724, %fd686, %fd716;
	add.f64 	%fd717, %fd701, %fd705;
	min.f64 	%fd733, %fd688, %fd717;
	add.f64 	%fd718, %fd701, %fd706;
	min.f64 	%fd737, %fd690, %fd718;
	add.f64 	%fd719, %fd702, %fd703;
	min.f64 	%fd727, %fd692, %fd719;
	add.f64 	%fd720, %fd702, %fd704;
	min.f64 	%fd723, %fd694, %fd720;
	add.f64 	%fd721, %fd702, %fd705;
	min.f64 	%fd734, %fd696, %fd721;
	add.f64 	%fd722, %fd702, %fd706;
	min.f64 	%fd738, %fd698, %fd722;
	bar.sync 	0;
	add.s32 	%r140, %r140, 16;
	add.s32 	%r139, %r139, 16;
	add.s32 	%r138, %r138, 16;
	add.s32 	%r31, %r137, 16;
	add.s32 	%r123, %r137, 8;
	setp.lt.s32 	%p50, %r123, %r40;
	mov.u32 	%r137, %r31;
	@%p50 bra 	$L__BB4_2;
$L__BB4_35:
	shl.b32 	%r124, %r1, 5;
	shl.b32 	%r125, %r4, 2;
	add.s32 	%r25, %r124, %r125;
	shl.b32 	%r126, %r2, 5;
	shl.b32 	%r127, %r3, 2;
	add.s32 	%r128, %r126, %r127;
	setp.lt.s32 	%p51, %r25, %r38;
	setp.lt.s32 	%p52, %r128, %r39;
	and.pred  	%p53, %p51, %p52;
	@%p53 bra 	$L__BB4_36;
	bra.uni 	$L__BB4_37;
$L__BB4_36:
	mad.lo.s32 	%r129, %r128, %r38, %r25;
	mul.wide.s32 	%rd44, %r129, 8;
	add.s64 	%rd45, %rd3, %rd44;
	st.global.f64 	[%rd45], %fd730;
$L__BB4_37:
	setp.ge.s32 	%p54, %r25, %r38;
	add.s32 	%r32, %r128, 1;
	setp.ge.s32 	%p55, %r32, %r39;
	or.pred  	%p56, %p54, %p55;
	@%p56 bra 	$L__BB4_39;
	mad.lo.s32 	%r130, %r32, %r38, %r25;
	mul.wide.s32 	%rd46, %r130, 8;
	add.s64 	%rd47, %rd3, %rd46;
	st.global.f64 	[%rd47], %fd726;
$L__BB4_39:
	setp.ge.s32 	%p57, %r25, %r38;
	add.s32 	%r33, %r128, 2;
	setp.ge.s32 	%p58, %r33, %r39;
	or.pred  	%p59, %p57, %p58;
	@%p59 bra 	$L__BB4_41;
	mad.lo.s32 	%r131, %r33, %r38, %r25;
	mul.wide.s32 	%rd48, %r131, 8;
	add.s64 	%rd49, %rd3, %rd48;
	st.global.f64 	[%rd49], %fd731;
$L__BB4_41:
	setp.ge.s32 	%p60, %r25, %r38;
	add.s32 	%r34, %r128, 3;
	setp.ge.s32 	%p61, %r34, %r39;
	or.pred  	%p62, %p60, %p61;
	@%p62 bra 	$L__BB4_43;
	mad.lo.s32 	%r132, %r34, %r38, %r25;
	mul.wide.s32 	%rd50, %r132, 8;
	add.s64 	%rd51, %rd3, %rd50;
	st.global.f64 	[%rd51], %fd735;
$L__BB4_43:
	setp.ge.s32 	%p63, %r128, %r39;
	add.s32 	%r35, %r25, 1;
	setp.ge.s32 	%p64, %r35, %r38;
	mul.lo.s32 	%r133, %r128, %r38;
	cvt.s64.s32 	%rd4, %r25;
	cvt.s64.s32 	%rd52, %r133;
	add.s64 	%rd53, %rd52, %rd4;
	shl.b64 	%rd54, %rd53, 3;
	add.s64 	%rd5, %rd3, %rd54;
	or.pred  	%p65, %p64, %p63;
	@%p65 bra 	$L__BB4_45;
	st.global.f64 	[%rd5+8], %fd729;
$L__BB4_45:
	setp.ge.s32 	%p66, %r35, %r38;
	setp.ge.s32 	%p67, %r32, %r39;
	mul.lo.s32 	%r134, %r32, %r38;
	cvt.s64.s32 	%rd55, %r134;
	add.s64 	%rd56, %rd55, %rd4;
	shl.b64 	%rd57, %rd56, 3;
	add.s64 	%rd6, %rd3, %rd57;
	or.pred  	%p68, %p66, %p67;
	@%p68 bra 	$L__BB4_47;
	st.global.f64 	[%rd6+8], %fd725;
$L__BB4_47:
	setp.ge.s32 	%p69, %r35, %r38;
	setp.ge.s32 	%p70, %r33, %r39;
	mul.lo.s32 	%r135, %r33, %r38;
	cvt.s64.s32 	%rd58, %r135;
	add.s64 	%rd59, %rd58, %rd4;
	shl.b64 	%rd60, %rd59, 3;
	add.s64 	%rd7, %rd3, %rd60;
	or.pred  	%p71, %p69, %p70;
	@%p71 bra 	$L__BB4_49;
	st.global.f64 	[%rd7+8], %fd732;
$L__BB4_49:
	setp.ge.s32 	%p72, %r35, %r38;
	setp.ge.s32 	%p73, %r34, %r39;
	mul.lo.s32 	%r136, %r34, %r38;
	cvt.s64.s32 	%rd61, %r136;
	add.s64 	%rd62, %rd61, %rd4;
	shl.b64 	%rd63, %rd62, 3;
	add.s64 	%rd8, %rd3, %rd63;
	or.pred  	%p74, %p72, %p73;
	@%p74 bra 	$L__BB4_51;
	st.global.f64 	[%rd8+8], %fd736;
$L__BB4_51:
	setp.ge.s32 	%p75, %r128, %r39;
	add.s32 	%r36, %r25, 2;
	setp.ge.s32 	%p76, %r36, %r38;
	or.pred  	%p77, %p76, %p75;
	@%p77 bra 	$L__BB4_53;
	st.global.f64 	[%rd5+16], %fd728;
$L__BB4_53:
	setp.ge.s32 	%p78, %r36, %r38;
	setp.ge.s32 	%p79, %r32, %r39;
	or.pred  	%p80, %p78, %p79;
	@%p80 bra 	$L__BB4_55;
	st.global.f64 	[%rd6+16], %fd724;
$L__BB4_55:
	setp.ge.s32 	%p81, %r36, %r38;
	setp.ge.s32 	%p82, %r33, %r39;
	or.pred  	%p83, %p81, %p82;
	@%p83 bra 	$L__BB4_57;
	st.global.f64 	[%rd7+16], %fd733;
$L__BB4_57:
	setp.ge.s32 	%p84, %r36, %r38;
	setp.ge.s32 	%p85, %r34, %r39;
	or.pred  	%p86, %p84, %p85;
	@%p86 bra 	$L__BB4_59;
	st.global.f64 	[%rd8+16], %fd737;
$L__BB4_59:
	setp.ge.s32 	%p87, %r128, %r39;
	add.s32 	%r37, %r25, 3;
	setp.ge.s32 	%p88, %r37, %r38;
	or.pred  	%p89, %p88, %p87;
	@%p89 bra 	$L__BB4_61;
	st.global.f64 	[%rd5+24], %fd727;
$L__BB4_61:
	setp.ge.s32 	%p90, %r37, %r38;
	setp.ge.s32 	%p91, %r32, %r39;
	or.pred  	%p92, %p90, %p91;
	@%p92 bra 	$L__BB4_63;
	st.global.f64 	[%rd6+24], %fd723;
$L__BB4_63:
	setp.ge.s32 	%p93, %r37, %r38;
	setp.ge.s32 	%p94, %r33, %r39;
	or.pred  	%p95, %p93, %p94;
	@%p95 bra 	$L__BB4_65;
	st.global.f64 	[%rd7+24], %fd734;
$L__BB4_65:
	setp.ge.s32 	%p96, %r37, %r38;
	setp.ge.s32 	%p97, %r34, %r39;
	or.pred  	%p98, %p96, %p97;
	@%p98 bra 	$L__BB4_67;
	st.global.f64 	[%rd8+24], %fd738;
$L__BB4_67:
	ret;

}
	// .globl	tropical_maxmul_f64_nn
.visible .entry tropical_maxmul_f64_nn(
	.param .u64 .ptr .align 1 tropical_maxmul_f64_nn_param_0,
	.param .u64 .ptr .align 1 tropical_maxmul_f64_nn_param_1,
	.param .u64 .ptr .align 1 tropical_maxmul_f64_nn_param_2,
	.param .u32 tropical_maxmul_f64_nn_param_3,
	.param .u32 tropical_maxmul_f64_nn_param_4,
	.param .u32 tropical_maxmul_f64_nn_param_5
)
{
	.reg .pred 	%p<99>;
	.reg .b32 	%r<141>;
	.reg .b64 	%rd<64>;
	.reg .b64 	%fd<771>;
	// demoted variable
	.shared .align 8 .b8 _ZZ22tropical_maxmul_f64_nnE2As[4096];
	// demoted variable
	.shared .align 8 .b8 _ZZ22tropical_maxmul_f64_nnE2Bs[4096];
	ld.param.u64 	%rd9, [tropical_maxmul_f64_nn_param_0];
	ld.param.u64 	%rd10, [tropical_maxmul_f64_nn_param_1];
	ld.param.u64 	%rd11, [tropical_maxmul_f64_nn_param_2];
	ld.param.u32 	%r38, [tropical_maxmul_f64_nn_param_3];
	ld.param.u32 	%r39, [tropical_maxmul_f64_nn_param_4];
	ld.param.u32 	%r40, [tropical_maxmul_f64_nn_param_5];
	cvta.to.global.u64 	%rd1, %rd9;
	cvta.to.global.u64 	%rd2, %rd10;
	cvta.to.global.u64 	%rd3, %rd11;
	add.s32 	%r41, %r38, 31;
	shr.s32 	%r42, %r41, 31;
	shr.u32 	%r43, %r42, 27;
	add.s32 	%r44, %r41, %r43;
	shr.s32 	%r45, %r44, 5;
	mov.u32 	%r46, %ctaid.x;
	div.u32 	%r2, %r46, %r45;
	mul.lo.s32 	%r47, %r2, %r45;
	sub.s32 	%r1, %r46, %r47;
	mov.u32 	%r3, %tid.y;
	shl.b32 	%r48, %r3, 3;
	mov.u32 	%r4, %tid.x;
	add.s32 	%r5, %r48, %r4;
	shr.u32 	%r6, %r5, 5;
	and.b32  	%r138, %r5, 15;
	setp.lt.s32 	%p1, %r40, 1;
	mov.f64 	%fd723, 0d0000000000000000;
	mov.f64 	%fd724, %fd723;
	mov.f64 	%fd725, %fd723;
	mov.f64 	%fd726, %fd723;
	mov.f64 	%fd727, %fd723;
	mov.f64 	%fd728, %fd723;
	mov.f64 	%fd729, %fd723;
	mov.f64 	%fd730, %fd723;
	mov.f64 	%fd731, %fd723;
	mov.f64 	%fd732, %fd723;
	mov.f64 	%fd733, %fd723;
	mov.f64 	%fd734, %fd723;
	mov.f64 	%fd735, %fd723;
	mov.f64 	%fd736, %fd723;
	mov.f64 	%fd737, %fd723;
	mov.f64 	%fd738, %fd723;
	@%p1 bra 	$L__BB5_35;
	shr.u32 	%r51, %r5, 4;
	and.b32  	%r52, %r5, 31;
	shl.b32 	%r53, %r1, 5;
	or.b32  	%r8, %r53, %r52;
	shl.b32 	%r54, %r2, 5;
	add.s32 	%r9, %r54, %r51;
	shl.b32 	%r55, %r5, 3;
	mov.u32 	%r56, _ZZ22tropical_maxmul_f64_nnE2As;
	add.s32 	%r10, %r56, %r55;
	mul.lo.s32 	%r11, %r9, %r40;
	and.b32  	%r57, %r5, 16368;
	or.b32  	%r58, %r57, %r138;
	shl.b32 	%r59, %r58, 3;
	mov.u32 	%r60, _ZZ22tropical_maxmul_f64_nnE2Bs;
	add.s32 	%r12, %r60, %r59;
	shl.b32 	%r61, %r40, 2;
	add.s32 	%r13, %r11, %r61;
	shl.b32 	%r62, %r40, 3;
	add.s32 	%r14, %r62, %r11;
	add.s32 	%r15, %r14, %r61;
	shl.b32 	%r63, %r40, 4;
	add.s32 	%r16, %r63, %r11;
	add.s32 	%r17, %r62, %r16;
	add.s32 	%r18, %r17, %r61;
	add.s32 	%r139, %r6, 8;
	mov.b32 	%r140, 0;
	mov.f64 	%fd723, 0d0000000000000000;
	mov.b32 	%r137, 8;
	add.s32 	%r95, %r9, 4;
	add.s32 	%r98, %r9, 8;
	add.s32 	%r101, %r9, 12;
	add.s32 	%r104, %r9, 16;
	add.s32 	%r107, %r9, 20;
	add.s32 	%r112, %r9, 24;
	add.s32 	%r115, %r9, 28;
$L__BB5_2:
	setp.lt.s32 	%p2, %r8, %r38;
	shl.b32 	%r64, %r3, 3;
	add.s32 	%r65, %r64, %r4;
	shr.u32 	%r66, %r65, 5;
	add.s32 	%r24, %r66, %r140;
	add.s32 	%r67, %r139, -8;
	setp.lt.s32 	%p3, %r67, %r40;
	and.pred  	%p4, %p2, %p3;
	mov.f64 	%fd755, 0d0000000000000000;
	@%p4 bra 	$L__BB5_3;
	bra.uni 	$L__BB5_4;
$L__BB5_3:
	mad.lo.s32 	%r68, %r24, %r38, %r8;
	mul.wide.s32 	%rd12, %r68, 8;
	add.s64 	%rd13, %rd1, %rd12;
	ld.global.nc.f64 	%fd755, [%rd13];
$L__BB5_4:
	setp.ge.s32 	%p5, %r8, %r38;
	st.shared.f64 	[%r10], %fd755;
	add.s32 	%r69, %r139, -6;
	setp.ge.s32 	%p6, %r69, %r40;
	mov.f64 	%fd756, 0d0000000000000000;
	or.pred  	%p7, %p5, %p6;
	@%p7 bra 	$L__BB5_6;
	add.s32 	%r70, %r24, 2;
	mad.lo.s32 	%r71, %r70, %r38, %r8;
	mul.wide.s32 	%rd14, %r71, 8;
	add.s64 	%rd15, %rd1, %rd14;
	ld.global.nc.f64 	%fd756, [%rd15];
$L__BB5_6:
	st.shared.f64 	[%r10+512], %fd756;
	add.s32 	%r72, %r139, -4;
	setp.ge.s32 	%p9, %r72, %r40;
	mov.f64 	%fd757, 0d0000000000000000;
	or.pred  	%p10, %p5, %p9;
	@%p10 bra 	$L__BB5_8;
	add.s32 	%r73, %r24, 4;
	mad.lo.s32 	%r74, %r73, %r38, %r8;
	mul.wide.s32 	%rd16, %r74, 8;
	add.s64 	%rd17, %rd1, %rd16;
	ld.global.nc.f64 	%fd757, [%rd17];
$L__BB5_8:
	st.shared.f64 	[%r10+1024], %fd757;
	add.s32 	%r75, %r139, -2;
	setp.ge.s32 	%p12, %r75, %r40;
	mov.f64 	%fd758, 0d0000000000000000;
	or.pred  	%p13, %p5, %p12;
	@%p13 bra 	$L__BB5_10;
	add.s32 	%r76, %r24, 6;
	mad.lo.s32 	%r77, %r76, %r38, %r8;
	mul.wide.s32 	%rd18, %r77, 8;
	add.s64 	%rd19, %rd1, %rd18;
	ld.global.nc.f64 	%fd758, [%rd19];
$L__BB5_10:
	st.shared.f64 	[%r10+1536], %fd758;
	setp.ge.s32 	%p15, %r139, %r40;
	mov.f64 	%fd759, 0d0000000000000000;
	or.pred  	%p16, %p5, %p15;
	@%p16 bra 	$L__BB5_12;
	add.s32 	%r78, %r24, 8;
	mad.lo.s32 	%r79, %r78, %r38, %r8;
	mul.wide.s32 	%rd20, %r79, 8;
	add.s64 	%rd21, %rd1, %rd20;
	ld.global.nc.f64 	%fd759, [%rd21];
$L__BB5_12:
	st.shared.f64 	[%r10+2048], %fd759;
	add.s32 	%r80, %r139, 2;
	setp.ge.s32 	%p18, %r80, %r40;
	mov.f64 	%fd760, 0d0000000000000000;
	or.pred  	%p19, %p5, %p18;
	@%p19 bra 	$L__BB5_14;
	add.s32 	%r81, %r24, 10;
	mad.lo.s32 	%r82, %r81, %r38, %r8;
	mul.wide.s32 	%rd22, %r82, 8;
	add.s64 	%rd23, %rd1, %rd22;
	ld.global.nc.f64 	%fd760, [%rd23];
$L__BB5_14:
	st.shared.f64 	[%r10+2560], %fd760;
	add.s32 	%r83, %r139, 4;
	setp.ge.s32 	%p21, %r83, %r40;
	mov.f64 	%fd761, 0d0000000000000000;
	or.pred  	%p22, %p5, %p21;
	@%p22 bra 	$L__BB5_16;
	add.s32 	%r84, %r24, 12;
	mad.lo.s32 	%r85, %r84, %r38, %r8;
	mul.wide.s32 	%rd24, %r85, 8;
	add.s64 	%rd25, %rd1, %rd24;
	ld.global.nc.f64 	%fd761, [%rd25];
$L__BB5_16:
	st.shared.f64 	[%r10+3072], %fd761;
	add.s32 	%r86, %r139, 6;
	setp.ge.s32 	%p24, %r86, %r40;
	mov.f64 	%fd762, 0d0000000000000000;
	or.pred  	%p25, %p5, %p24;
	@%p25 bra 	$L__BB5_18;
	add.s32 	%r87, %r24, 14;
	mad.lo.s32 	%r88, %r87, %r38, %r8;
	mul.wide.s32 	%rd26, %r88, 8;
	add.s64 	%rd27, %rd1, %rd26;
	ld.global.nc.f64 	%fd762, [%rd27];
$L__BB5_18:
	setp.ge.s32 	%p26, %r9, %r39;
	st.shared.f64 	[%r10+3584], %fd762;
	and.b32  	%r92, %r65, 15;
	add.s32 	%r27, %r140, %r92;
	setp.ge.s32 	%p27, %r138, %r40;
	mov.f64 	%fd763, 0d0000000000000000;
	or.pred  	%p28, %p27, %p26;
	@%p28 bra 	$L__BB5_20;
	add.s32 	%r93, %r11, %r27;
	mul.wide.u32 	%rd28, %r93, 8;
	add.s64 	%rd29, %rd2, %rd28;
	ld.global.nc.f64 	%fd763, [%rd29];
$L__BB5_20:
	setp.ge.s32 	%p30, %r95, %r39;
	st.shared.f64 	[%r12], %fd763;
	mov.f64 	%fd764, 0d0000000000000000;
	or.pred  	%p31, %p27, %p30;
	@%p31 bra 	$L__BB5_22;
	add.s32 	%r96, %r13, %r27;
	mul.wide.s32 	%rd30, %r96, 8;
	add.s64 	%rd31, %rd2, %rd30;
	ld.global.nc.f64 	%fd764, [%rd31];
$L__BB5_22:
	setp.ge.s32 	%p33, %r98, %r39;
	st.shared.f64 	[%r12+512], %fd764;
	mov.f64 	%fd765, 0d0000000000000000;
	or.pred  	%p34, %p27, %p33;
	@%p34 bra 	$L__BB5_24;
	add.s32 	%r99, %r14, %r27;
	mul.wide.s32 	%rd32, %r99, 8;
	add.s64 	%rd33, %rd2, %rd32;
	ld.global.nc.f64 	%fd765, [%rd33];
$L__BB5_24:
	setp.ge.s32 	%p36, %r101, %r39;
	st.shared.f64 	[%r12+1024], %fd765;
	mov.f64 	%fd766, 0d0000000000000000;
	or.pred  	%p37, %p27, %p36;
	@%p37 bra 	$L__BB5_26;
	add.s32 	%r102, %r15, %r27;
	mul.wide.s32 	%rd34, %r102, 8;
	add.s64 	%rd35, %rd2, %rd34;
	ld.global.nc.f64 	%fd766, [%rd35];
$L__BB5_26:
	setp.ge.s32 	%p39, %r104, %r39;
	st.shared.f64 	[%r12+1536], %fd766;
	mov.f64 	%fd767, 0d0000000000000000;
	or.pred  	%p40, %p27, %p39;
	@%p40 bra 	$L__BB5_28;
	add.s32 	%r105, %r16, %r27;
	mul.wide.s32 	%rd36, %r105, 8;
	add.s64 	%rd37, %rd2, %rd36;
	ld.global.nc.f64 	%fd767, [%rd37];
$L__BB5_28:
	setp.ge.s32 	%p42, %r107, %r39;
	st.shared.f64 	[%r12+2048], %fd767;
	mov.f64 	%fd768, 0d0000000000000000;
	or.pred  	%p43, %p27, %p42;
	@%p43 bra 	$L__BB5_30;
	shl.b32 	%r108, %r40, 2;
	add.s32 	%r109, %r16, %r108;
	add.s32 	%r110, %r109, %r27;
	mul.wide.s32 	%rd38, %r110, 8;
	add.s64 	%rd39, %rd2, %rd38;
	ld.global.nc.f64 	%fd768, [%rd39];
$L__BB5_30:
	setp.ge.s32 	%p45, %r112, %r39;
	st.shared.f64 	[%r12+2560], %fd768;
	mov.f64 	%fd769, 0d0000000000000000;
	or.pred  	%p46, %p27, %p45;
	@%p46 bra 	$L__BB5_32;
	add.s32 	%r113, %r17, %r27;
	mul.wide.s32 	%rd40, %r113, 8;
	add.s64 	%rd41, %rd2, %rd40;
	ld.global.nc.f64 	%fd769, [%rd41];
$L__BB5_32:
	setp.ge.s32 	%p48, %r115, %r39;
	st.shared.f64 	[%r12+3072], %fd769;
	mov.f64 	%fd770, 0d0000000000000000;
	or.pred  	%p49, %p27, %p48;
	@%p49 bra 	$L__BB5_34;
	add.s32 	%r116, %r18, %r27;
	mul.wide.s32 	%rd42, %r116, 8;
	add.s64 	%rd43, %rd2, %rd42;
	ld.global.nc.f64 	%fd770, [%rd43];
$L__BB5_34:
	st.shared.f64 	[%r12+3584], %fd770;
	bar.sync 	0;
	shl.b32 	%r117, %r4, 5;
	mov.u32 	%r118, _ZZ22tropical_maxmul_f64_nnE2As;
	add.s32 	%r119, %r118, %r117;
	ld.shared.f64 	%fd99, [%r119];
	ld.shared.f64 	%fd100, [%r119+8];
	ld.shared.f64 	%fd101, [%r119+16];
	ld.shared.f64 	%fd102, [%r119+24];
	shl.b32 	%r120, %r3, 9;
	mov.u32 	%r121, _ZZ22tropical_maxmul_f64_nnE2Bs;
	add.s32 	%r122, %r121, %r120;
	ld.shared.f64 	%fd103, [%r122];
	ld.shared.f64 	%fd104, [%r122+128];
	ld.shared.f64 	%fd105, [%r122+256];
	ld.shared.f64 	%fd106, [%r122+384];
	mul.f64 	%fd107, %fd99, %fd103;
	max.f64 	%fd108, %fd730, %fd107;
	mul.f64 	%fd109, %fd99, %fd104;
	max.f64 	%fd110, %fd726, %fd109;
	mul.f64 	%fd111, %fd99, %fd105;
	max.f64 	%fd112, %fd731, %fd111;
	mul.f64 	%fd113, %fd99, %fd106;
	max.f64 	%fd114, %fd735, %fd113;
	mul.f64 	%fd115, %fd100, %fd103;
	max.f64 	%fd116, %fd729, %fd115;
	mul.f64 	%fd117, %fd100, %fd104;
	max.f64 	%fd118, %fd725, %fd117;
	mul.f64 	%fd119, %fd100, %fd105;
	max.f64 	%fd120, %fd732, %fd119;
	mul.f64 	%fd121, %fd100, %fd106;
	max.f64 	%fd122, %fd736, %fd121;
	mul.f64 	%fd123, %fd101, %fd103;
	max.f64 	%fd124, %fd728, %fd123;
	mul.f64 	%fd125, %fd101, %fd104;
	max.f64 	%fd126, %fd724, %fd125;
	mul.f64 	%fd127, %fd101, %fd105;
	max.f64 	%fd128, %fd733, %fd127;
	mul.f64 	%fd129, %fd101, %fd106;
	max.f64 	%fd130, %fd737, %fd129;
	mul.f64 	%fd131, %fd102, %fd103;
	max.f64 	%fd132, %fd727, %fd131;
	mul.f64 	%fd133, %fd102, %fd104;
	max.f64 	%fd134, %fd723, %fd133;
	mul.f64 	%fd135, %fd102, %fd105;
	max.f64 	%fd136, %fd734, %fd135;
	mul.f64 	%fd137, %fd102, %fd106;
	max.f64 	%fd138, %fd738, %fd137;
	ld.shared.f64 	%fd139, [%r119+256];
	ld.shared.f64 	%fd140, [%r119+264];
	ld.shared.f64 	%fd141, [%r119+272];
	ld.shared.f64 	%fd142, [%r119+280];
	ld.shared.f64 	%fd143, [%r122+8];
	ld.shared.f64 	%fd144, [%r122+136];
	ld.shared.f64 	%fd145, [%r122+264];
	ld.shared.f64 	%fd146, [%r122+392];
	mul.f64 	%fd147, %fd139, %fd143;
	max.f64 	%fd148, %fd108, %fd147;
	mul.f64 	%fd149, %fd139, %fd144;
	max.f64 	%fd150, %fd110, %fd149;
	mul.f64 	%fd151, %fd139, %fd145;
	max.f64 	%fd152, %fd112, %fd151;
	mul.f64 	%fd153, %fd139, %fd146;
	max.f64 	%fd154, %fd114, %fd153;
	mul.f64 	%fd155, %fd140, %fd143;
	max.f64 	%fd156, %fd116, %fd155;
	mul.f64 	%fd157, %fd140, %fd144;
	max.f64 	%fd158, %fd118, %fd157;
	mul.f64 	%fd159, %fd140, %fd145;
	max.f64 	%fd160, %fd120, %fd159;
	mul.f64 	%fd161, %fd140, %fd146;
	max.f64 	%fd162, %fd122, %fd161;
	mul.f64 	%fd163, %fd141, %fd143;
	max.f64 	%fd164, %fd124, %fd163;
	mul.f64 	%fd165, %fd141, %fd144;
	max.f64 	%fd166, %fd126, %fd165;
	mul.f64 	%fd167, %fd141, %fd145;
	max.f64 	%fd168, %fd128, %fd167;
	mul.f64 	%fd169, %fd141, %fd146;
	max.f64 	%fd170, %fd130, %fd169;
	mul.f64 	%fd171, %fd142, %fd143;
	max.f64 	%fd172, %fd132, %fd171;
	mul.f64 	%fd173, %fd142, %fd144;
	max.f64 	%fd174, %fd134, %fd173;
	mul.f64 	%fd175, %fd142, %fd145;
	max.f64 	%fd176, %fd136, %fd175;
	mul.f64 	%fd177, %fd142, %fd146;
	max.f64 	%fd178, %fd138, %fd177;
	ld.shared.f64 	%fd179, [%r119+512];
	ld.shared.f64 	%fd180, [%r119+520];
	ld.shared.f64 	%fd181, [%r119+528];
	ld.shared.f64 	%fd182, [%r119+536];
	ld.shared.f64 	%fd183, [%r122+16];
	ld.shared.f64 	%fd184, [%r122+144];
	ld.shared.f64 	%fd185, [%r122+272];
	ld.shared.f64 	%fd186, [%r122+400];
	mul.f64 	%fd187, %fd179, %fd183;
	max.f64 	%fd188, %fd148, %fd187;
	mul.f64 	%fd189, %fd179, %fd184;
	max.f64 	%fd190, %fd150, %fd189;
	mul.f64 	%fd191, %fd179, %fd185;
	max.f64 	%fd192, %fd152, %fd191;
	mul.f64 	%fd193, %fd179, %fd186;
	max.f64 	%fd194, %fd154, %fd193;
	mul.f64 	%fd195, %fd180, %fd183;
	max.f64 	%fd196, %fd156, %fd195;
	mul.f64 	%fd197, %fd180, %fd184;
	max.f64 	%fd198, %fd158, %fd197;
	mul.f64 	%fd199, %fd180, %fd185;
	max.f64 	%fd200, %fd160, %fd199;
	mul.f64 	%fd201, %fd180, %fd186;
	max.f64 	%fd202, %fd162, %fd201;
	mul.f64 	%fd203, %fd181, %fd183;
	max.f64 	%fd204, %fd164, %fd203;
	mul.f64 	%fd205, %fd181, %fd184;
	max.f64 	%fd206, %fd166, %fd205;
	mul.f64 	%fd207, %fd181, %fd185;
	max.f64 	%fd208, %fd168, %fd207;
	mul.f64 	%fd209, %fd181, %fd186;
	max.f64 	%fd210, %fd170, %fd209;
	mul.f64 	%fd211, %fd182, %fd183;
	max.f64 	%fd212, %fd172, %fd211;
	mul.f64 	%fd213, %fd182, %fd184;
	max.f64 	%fd214, %fd174, %fd213;
	mul.f64 	%fd215, %fd182, %fd185;
	max.f64 	%fd216, %fd176, %fd215;
	mul.f64 	%fd217, %fd182, %fd186;
	max.f64 	%fd218, %fd178, %fd217;
	ld.shared.f64 	%fd219, [%r119+768];
	ld.shared.f64 	%fd220, [%r119+776];
	ld.shared.f64 	%fd221, [%r119+784];
	ld.shared.f64 	%fd222, [%r119+792];
	ld.shared.f64 	%fd223, [%r122+24];
	ld.shared.f64 	%fd224, [%r122+152];
	ld.shared.f64 	%fd225, [%r122+280];
	ld.shared.f64 	%fd226, [%r122+408];
	mul.f64 	%fd227, %fd219, %fd223;
	max.f64 	%fd228, %fd188, %fd227;
	mul.f64 	%fd229, %fd219, %fd224;
	max.f64 	%fd230, %fd190, %fd229;
	mul.f64 	%fd231, %fd219, %fd225;
	max.f64 	%fd232, %fd192, %fd231;
	mul.f64 	%fd233, %fd219, %fd226;
	max.f64 	%fd234, %fd194, %fd233;
	mul.f64 	%fd235, %fd220, %fd223;
	max.f64 	%fd236, %fd196, %fd235;
	mul.f64 	%fd237, %fd220, %fd224;
	max.f64 	%fd238, %fd198, %fd237;
	mul.f64 	%fd239, %fd220, %fd225;
	max.f64 	%fd240, %fd200, %fd239;
	mul.f64 	%fd241, %fd220, %fd226;
	max.f64 	%fd242, %fd202, %fd241;
	mul.f64 	%fd243, %fd221, %fd223;
	max.f64 	%fd244, %fd204, %fd243;
	mul.f64 	%fd245, %fd221, %fd224;
	max.f64 	%fd246, %fd206, %fd245;
	mul.f64 	%fd247, %fd221, %fd225;
	max.f64 	%fd248, %fd208, %fd247;
	mul.f64 	%fd249, %fd221, %fd226;
	max.f64 	%fd250, %fd210, %fd249;
	mul.f64 	%fd251, %fd222, %fd223;
	max.f64 	%fd252, %fd212, %fd251;
	mul.f64 	%fd253, %fd222, %fd224;
	max.f64 	%fd254, %fd214, %fd253;
	mul.f64 	%fd255, %fd222, %fd225;
	max.f64 	%fd256, %fd216, %fd255;
	mul.f64 	%fd257, %fd222, %fd226;
	max.f64 	%fd258, %fd218, %fd257;
	ld.shared.f64 	%fd259, [%r119+1024];
	ld.shared.f64 	%fd260, [%r119+1032];
	ld.shared.f64 	%fd261, [%r119+1040];
	ld.shared.f64 	%fd262, [%r119+1048];
	ld.shared.f64 	%fd263, [%r122+32];
	ld.shared.f64 	%fd264, [%r122+160];
	ld.shared.f64 	%fd265, [%r122+288];
	ld.shared.f64 	%fd266, [%r122+416];
	mul.f64 	%fd267, %fd259, %fd263;
	max.f64 	%fd268, %fd228, %fd267;
	mul.f64 	%fd269, %fd259, %fd264;
	max.f64 	%fd270, %fd230, %fd269;
	mul.f64 	%fd271, %fd259, %fd265;
	max.f64 	%fd272, %fd232, %fd271;
	mul.f64 	%fd273, %fd259, %fd266;
	max.f64 	%fd274, %fd234, %fd273;
	mul.f64 	%fd275, %fd260, %fd263;
	max.f64 	%fd276, %fd236, %fd275;
	mul.f64 	%fd277, %fd260, %fd264;
	max.f64 	%fd278, %fd238, %fd277;
	mul.f64 	%fd279, %fd260, %fd265;
	max.f64 	%fd280, %fd240, %fd279;
	mul.f64 	%fd281, %fd260, %fd266;
	max.f64 	%fd282, %fd242, %fd281;
	mul.f64 	%fd283, %fd261, %fd263;
	max.f64 	%fd284, %fd244, %fd283;
	mul.f64 	%fd285, %fd261, %fd264;
	max.f64 	%fd286, %fd246, %fd285;
	mul.f64 	%fd287, %fd261, %fd265;
	max.f64 	%fd288, %fd248, %fd287;
	mul.f64 	%fd289, %fd261, %fd266;
	max.f64 	%fd290, %fd250, %fd289;
	mul.f64 	%fd291, %fd262, %fd263;
	max.f64 	%fd292, %fd252, %fd291;
	mul.f64 	%fd293, %fd262, %fd264;
	max.f64 	%fd294, %fd254, %fd293;
	mul.f64 	%fd295, %fd262, %fd265;
	max.f64 	%fd296, %fd256, %fd295;
	mul.f64 	%fd297, %fd262, %fd266;
	max.f64 	%fd298, %fd258, %fd297;
	ld.shared.f64 	%fd299, [%r119+1280];
	ld.shared.f64 	%fd300, [%r119+1288];
	ld.shared.f64 	%fd301, [%r119+1296];
	ld.shared.f64 	%fd302, [%r119+1304];
	ld.shared.f64 	%fd303, [%r122+40];
	ld.shared.f64 	%fd304, [%r122+168];
	ld.shared.f64 	%fd305, [%r122+296];
	ld.shared.f64 	%fd306, [%r122+424];
	mul.f64 	%fd307, %fd299, %fd303;
	max.f64 	%fd308, %fd268, %fd307;
	mul.f64 	%fd309, %fd299, %fd304;
	max.f64 	%fd310, %fd270, %fd309;
	mul.f64 	%fd311, %fd299, %fd305;
	max.f64 	%fd312, %fd272, %fd311;
	mul.f64 	%fd313, %fd299, %fd306;
	max.f64 	%fd314, %fd274, %fd313;
	mul.f64 	%fd315, %fd300, %fd303;
	max.f64 	%fd316, %fd276, %fd315;
	mul.f64 	%fd317, %fd300, %fd304;
	max.f64 	%fd318, %fd278, %fd317;
	mul.f64 	%fd319, %fd300, %fd305;
	max.f64 	%fd320, %fd280, %fd319;
	mul.f64 	%fd321, %fd300, %fd306;
	max.f64 	%fd322, %fd282, %fd321;
	mul.f64 	%fd323, %fd301, %fd303;
	max.f64 	%fd324, %fd284, %fd323;
	mul.f64 	%fd325, %fd301, %fd304;
	max.f64 	%fd326, %fd286, %fd325;
	mul.f64 	%fd327, %fd301, %fd305;
	max.f64 	%fd328, %fd288, %fd327;
	mul.f64 	%fd329, %fd301, %fd306;
	max.f64 	%fd330, %fd290, %fd329;
	mul.f64 	%fd331, %fd302, %fd303;
	max.f64 	%fd332, %fd292, %fd331;
	mul.f64 	%fd333, %fd302, %fd304;
	max.f64 	%fd334, %fd294, %fd333;
	mul.f64 	%fd335, %fd302, %fd305;
	max.f64 	%fd336, %fd296, %fd335;
	mul.f64 	%fd337, %fd302, %fd306;
	max.f64 	%fd338, %fd298, %fd337;
	ld.shared.f64 	%fd339, [%r119+1536];
	ld.shared.f64 	%fd340, [%r119+1544];
	ld.shared.f64 	%fd341, [%r119+1552];
	ld.shared.f64 	%fd342, [%r119+1560];
	ld.shared.f64 	%fd343, [%r122+48];
	ld.shared.f64 	%fd344, [%r122+176];
	ld.shared.f64 	%fd345, [%r122+304];
	ld.shared.f64 	%fd346, [%r122+432];
	mul.f64 	%fd347, %fd339, %fd343;
	max.f64 	%fd348, %fd308, %fd347;
	mul.f64 	%fd349, %fd339, %fd344;
	max.f64 	%fd350, %fd310, %fd349;
	mul.f64 	%fd351, %fd339, %fd345;
	max.f64 	%fd352, %fd312, %fd351;
	mul.f64 	%fd353, %fd339, %fd346;
	max.f64 	%fd354, %fd314, %fd353;
	mul.f64 	%fd355, %fd340, %fd343;
	max.f64 	%fd356, %fd316, %fd355;
	mul.f64 	%fd357, %fd340, %fd344;
	max.f64 	%fd358, %fd318, %fd357;
	mul.f64 	%fd359, %fd340, %fd345;
	max.f64 	%fd360, %fd320, %fd359;
	mul.f64 	%fd361, %fd340, %fd346;
	max.f64 	%fd362, %fd322, %fd361;
	mul.f64 	%fd363, %fd341, %fd343;
	max.f64 	%fd364, %fd324, %fd363;
	mul.f64 	%fd365, %fd341, %fd344;
	max.f64 	%fd366, %fd326, %fd365;
	mul.f64 	%fd367, %fd341, %fd345;
	max.f64 	%fd368, %fd328, %fd367;
	mul.f64 	%fd369, %fd341, %fd346;
	max.f64 	%fd370, %fd330, %fd369;
	mul.f64 	%fd371, %fd342, %fd343;
	max.f64 	%fd372, %fd332, %fd371;
	mul.f64 	%fd373, %fd342, %fd344;
	max.f64 	%fd374, %fd334, %fd373;
	mul.f64 	%fd375, %fd342, %fd345;
	max.f64 	%fd376, %fd336, %fd375;
	mul.f64 	%fd377, %fd342, %fd346;
	max.f64 	%fd378, %fd338, %fd377;
	ld.shared.f64 	%fd379, [%r119+1792];
	ld.shared.f64 	%fd380, [%r119+1800];
	ld.shared.f64 	%fd381, [%r119+1808];
	ld.shared.f64 	%fd382, [%r119+1816];
	ld.shared.f64 	%fd383, [%r122+56];
	ld.shared.f64 	%fd384, [%r122+184];
	ld.shared.f64 	%fd385, [%r122+312];
	ld.shared.f64 	%fd386, [%r122+440];
	mul.f64 	%fd387, %fd379, %fd383;
	max.f64 	%fd388, %fd348, %fd387;
	mul.f64 	%fd389, %fd379, %fd384;
	max.f64 	%fd390, %fd350, %fd389;
	mul.f64 	%fd391, %fd379, %fd385;
	max.f64 	%fd392, %fd352, %fd391;
	mul.f64 	%fd393, %fd379, %fd386;
	max.f64 	%fd394, %fd354, %fd393;
	mul.f64 	%fd395, %fd380, %fd383;
	max.f64 	%fd396, %fd356, %fd395;
	mul.f64 	%fd397, %fd380, %fd384;
	max.f64 	%fd398, %fd358, %fd397;
	mul.f64 	%fd399, %fd380, %fd385;
	max.f64 	%fd400, %fd360, %fd399;
	mul.f64 	%fd401, %fd380, %fd386;
	max.f64 	%fd402, %fd362, %fd401;
	mul.f64 	%fd403, %fd381, %fd383;
	max.f64 	%fd404, %fd364, %fd403;
	mul.f64 	%fd405, %fd381, %fd384;
	max.f64 	%fd406, %fd366, %fd405;
	mul.f64 	%fd407, %fd381, %fd385;
	max.f64 	%fd408, %fd368, %fd407;
	mul.f64 	%fd409, %fd381, %fd386;
	max.f64 	%fd410, %fd370, %fd409;
	mul.f64 	%fd411, %fd382, %fd383;
	max.f64 	%fd412, %fd372, %fd411;
	mul.f64 	%fd413, %fd382, %fd384;
	max.f64 	%fd414, %fd374, %fd413;
	mul.f64 	%fd415, %fd382, %fd385;
	max.f64 	%fd416, %fd376, %fd415;
	mul.f64 	%fd417, %fd382, %fd386;
	max.f64 	%fd418, %fd378, %fd417;
	ld.shared.f64 	%fd419, [%r119+2048];
	ld.shared.f64 	%fd420, [%r119+2056];
	ld.shared.f64 	%fd421, [%r119+2064];
	ld.shared.f64 	%fd422, [%r119+2072];
	ld.shared.f64 	%fd423, [%r122+64];
	ld.shared.f64 	%fd424, [%r122+192];
	ld.shared.f64 	%fd425, [%r122+320];
	ld.shared.f64 	%fd426, [%r122+448];
	mul.f64 	%fd427, %fd419, %fd423;
	max.f64 	%fd428, %fd388, %fd427;
	mul.f64 	%fd429, %fd419, %fd424;
	max.f64 	%fd430, %fd390, %fd429;
	mul.f64 	%fd431, %fd419, %fd425;
	max.f64 	%fd432, %fd392, %fd431;
	mul.f64 	%fd433, %fd419, %fd426;
	max.f64 	%fd434, %fd394, %fd433;
	mul.f64 	%fd435, %fd420, %fd423;
	max.f64 	%fd436, %fd396, %fd435;
	mul.f64 	%fd437, %fd420, %fd424;
	max.f64 	%fd438, %fd398, %fd437;
	mul.f64 	%fd439, %fd420, %fd425;
	max.f64 	%fd440, %fd400, %fd439;
	mul.f64 	%fd441, %fd420, %fd426;
	max.f64 	%fd442, %fd402, %fd441;
	mul.f64 	%fd443, %fd421, %fd423;
	max.f64 	%fd444, %fd404, %fd443;
	mul.f64 	%fd445, %fd421, %fd424;
	max.f64 	%fd446, %fd406, %fd445;
	mul.f64 	%fd447, %fd421, %fd425;
	max.f64 	%fd448, %fd408, %fd447;
	mul.f64 	%fd449, %fd421, %fd426;
	max.f64 	%fd450, %fd410, %fd449;
	mul.f64 	%fd451, %fd422, %fd423;
	max.f64 	%fd452, %fd412, %fd451;
	mul.f64 	%fd453, %fd422, %fd424;
	max.f64 	%fd454, %fd414, %fd453;
	mul.f64 	%fd455, %fd422, %fd425;
	max.f64 	%fd456, %fd416, %fd455;
	mul.f64 	%fd457, %fd422, %fd426;
	max.f64 	%fd458, %fd418, %fd457;
	ld.shared.f64 	%fd459, [%r119+2304];
	ld.shared.f64 	%fd460, [%r119+2312];
	ld.shared.f64 	%fd461, [%r119+2320];
	ld.shared.f64 	%fd462, [%r119+2328];
	ld.shared.f64 	%fd463, [%r122+72];
	ld.shared.f64 	%fd464, [%r122+200];
	ld.shared.f64 	%fd465, [%r122+328];
	ld.shared.f64 	%fd466, [%r122+456];
	mul.f64 	%fd467, %fd459, %fd463;
	max.f64 	%fd468, %fd428, %fd467;
	mul.f64 	%fd469, %fd459, %fd464;
	max.f64 	%fd470, %fd430, %fd469;
	mul.f64 	%fd471, %fd459, %fd465;
	max.f64 	%fd472, %fd432, %fd471;
	mul.f64 	%fd473, %fd459, %fd466;
	max.f64 	%fd474, %fd434, %fd473;
	mul.f64 	%fd475, %fd460, %fd463;
	max.f64 	%fd476, %fd436, %fd475;
	mul.f64 	%fd477, %fd460, %fd464;
	max.f64 	%fd478, %fd438, %fd477;
	mul.f64 	%fd479, %fd460, %fd465;
	max.f64 	%fd480, %fd440, %fd479;
	mul.f64 	%fd481, %fd460, %fd466;
	max.f64 	%fd482, %fd442, %fd481;
	mul.f64 	%fd483, %fd461, %fd463;
	max.f64 	%fd484, %fd444, %fd483;
	mul.f64 	%fd485, %fd461, %fd464;
	max.f64 	%fd486, %fd446, %fd485;
	mul.f64 	%fd487, %fd461, %fd465;
	max.f64 	%fd488, %fd448, %fd487;
	mul.f64 	%fd489, %fd461, %fd466;
	max.f64 	%fd490, %fd450, %fd489;
	mul.f64 	%fd491, %fd462, %fd463;
	max.f64 	%fd492, %fd452, %fd491;
	mul.f64 	%fd493, %fd462, %fd464;
	max.f64 	%fd494, %fd454, %fd493;
	mul.f64 	%fd495, %fd462, %fd465;
	max.f64 	%fd496, %fd456, %fd495;
	mul.f64 	%fd497, %fd462, %fd466;
	max.f64 	%fd498, %fd458, %fd497;
	ld.shared.f64 	%fd499, [%r119+2560];
	ld.shared.f64 	%fd500, [%r119+2568];
	ld.shared.f64 	%fd501, [%r119+2576];
	ld.shared.f64 	%fd502, [%r119+2584];
	ld.shared.f64 	%fd503, [%r122+80];
	ld.shared.f64 	%fd504, [%r122+208];
	ld.shared.f64 	%fd505, [%r122+336];
	ld.shared.f64 	%fd506, [%r122+464];
	mul.f64 	%fd507, %fd499, %fd503;
	max.f64 	%fd508, %fd468, %fd507;
	mul.f64 	%fd509, %fd499, %fd504;
	max.f64 	%fd510, %fd470, %fd509;
	mul.f64 	%fd511, %fd499, %fd505;
	max.f64 	%fd512, %fd472, %fd511;
	mul.f64 	%fd513, %fd499, %fd506;
	max.f64 	%fd514, %fd474, %fd513;
	mul.f64 	%fd515, %fd500, %fd503;
	max.f64 	%fd516, %fd476, %fd515;
	mul.f64 	%fd517, %fd500, %fd504;
	max.f64 	%fd518, %fd478, %fd517;
	mul.f64 	%fd519, %fd500, %fd505;
	max.f64 	%fd520, %fd480, %fd519;
	mul.f64 	%fd521, %fd500, %fd506;
	max.f64 	%fd522, %fd482, %fd521;
	mul.f64 	%fd523, %fd501, %fd503;
	max.f64 	%fd524, %fd484, %fd523;
	mul.f64 	%fd525, %fd501, %fd504;
	max.f64 	%fd526, %fd486, %fd525;
	mul.f64 	%fd527, %fd501, %fd505;
	max.f64 	%fd528, %fd488, %fd527;
	mul.f64 	%fd529, %fd501, %fd506;
	max.f64 	%fd530, %fd490, %fd529;
	mul.f64 	%fd531, %fd502, %fd503;
	max.f64 	%fd532, %fd492, %fd531;
	mul.f64 	%fd533, %fd502, %fd504;
	max.f64 	%fd534, %fd494, %fd533;
	mul.f64 	%fd535, %fd502, %fd505;
	max.f64 	%fd536, %fd496, %fd535;
	mul.f64 	%fd537, %fd502, %fd506;
	max.f64 	%fd538, %fd498, %fd537;
	ld.shared.f64 	%fd539, [%r119+2816];
	ld.shared.f64 	%fd540, [%r119+2824];
	ld.shared.f64 	%fd541, [%r119+2832];
	ld.shared.f64 	%fd542, [%r119+2840];
	ld.shared.f64 	%fd543, [%r122+88];
	ld.shared.f64 	%fd544, [%r122+216];
	ld.shared.f64 	%fd545, [%r122+344];
	ld.shared.f64 	%fd546, [%r122+472];
	mul.f64 	%fd547, %fd539, %fd543;
	max.f64 	%fd548, %fd508, %fd547;
	mul.f64 	%fd549, %fd539, %fd544;
	max.f64 	%fd550, %fd510, %fd549;
	mul.f64 	%fd551, %fd539, %fd545;
	max.f64 	%fd552, %fd512, %fd551;
	mul.f64 	%fd553, %fd539, %fd546;
	max.f64 	%fd554, %fd514, %fd553;
	mul.f64 	%fd555, %fd540, %fd543;
	max.f64 	%fd556, %fd516, %fd555;
	mul.f64 	%fd557, %fd540, %fd544;
	max.f64 	%fd558, %fd518, %fd557;
	mul.f64 	%fd559, %fd540, %fd545;
	max.f64 	%fd560, %fd520, %fd559;
	mul.f64 	%fd561, %fd540, %fd546;
	max.f64 	%fd562, %fd522, %fd561;
	mul.f64 	%fd563, %fd541, %fd543;
	max.f64 	%fd564, %fd524, %fd563;
	mul.f64 	%fd565, %fd541, %fd544;
	max.f64 	%fd566, %fd526, %fd565;
	mul.f64 	%fd567, %fd541, %fd545;
	max.f64 	%fd568, %fd528, %fd567;
	mul.f64 	%fd569, %fd541, %fd546;
	max.f64 	%fd570, %fd530, %fd569;
	mul.f64 	%fd571, %fd542, %fd543;
	max.f64 	%fd572, %fd532, %fd571;
	mul.f64 	%fd573, %fd542, %fd544;
	max.f64 	%fd574, %fd534, %fd573;
	mul.f64 	%fd575, %fd542, %fd545;
	max.f64 	%fd576, %fd536, %fd575;
	mul.f64 	%fd577, %fd542, %fd546;
	max.f64 	%fd578, %fd538, %fd577;
	ld.shared.f64 	%fd579, [%r119+3072];
	ld.shared.f64 	%fd580, [%r119+3080];
	ld.shared.f64 	%fd581, [%r119+3088];
	ld.shared.f64 	%fd582, [%r119+3096];
	ld.shared.f64 	%fd583, [%r122+96];
	ld.shared.f64 	%fd584, [%r122+224];
	ld.shared.f64 	%fd585, [%r122+352];
	ld.shared.f64 	%fd586, [%r122+480];
	mul.f64 	%fd587, %fd579, %fd583;
	max.f64 	%fd588, %fd548, %fd587;
	mul.f64 	%fd589, %fd579, %fd584;
	max.f64 	%fd590, %fd550, %fd589;
	mul.f64 	%fd591, %fd579, %fd585;
	max.f64 	%fd592, %fd552, %fd591;
	mul.f64 	%fd593, %fd579, %fd586;
	max.f64 	%fd594, %fd554, %fd593;
	mul.f64 	%fd595, %fd580, %fd583;
	max.f64 	%fd596, %fd556, %fd595;
	mul.f64 	%fd597, %fd580, %fd584;
	max.f64 	%fd598, %fd558, %fd597;
	mul.f64 	%fd599, %fd580, %fd585;
	max.f64 	%fd600, %fd560, %fd599;
	mul.f64 	%fd601, %fd580, %fd586;
	max.f64 	%fd602, %fd562, %fd601;
	mul.f64 	%fd603, %fd581, %fd583;
	max.f64 	%fd604, %fd564, %fd603;
	mul.f64 	%fd605, %fd581, %fd584;
	max.f64 	%fd606, %fd566, %fd605;
	mul.f64 	%fd607, %fd581, %fd585;
	max.f64 	%fd608, %fd568, %fd607;
	mul.f64 	%fd609, %fd581, %fd586;
	max.f64 	%fd610, %fd570, %fd609;
	mul.f64 	%fd611, %fd582, %fd583;
	max.f64 	%fd612, %fd572, %fd611;
	mul.f64 	%fd613, %fd582, %fd584;
	max.f64 	%fd614, %fd574, %fd613;
	mul.f64 	%fd615, %fd582, %fd585;
	max.f64 	%fd616, %fd576, %fd615;
	mul.f64 	%fd617, %fd582, %fd586;
	max.f64 	%fd618, %fd578, %fd617;
	ld.shared.f64 	%fd619, [%r119+3328];
	ld.shared.f64 	%fd620, [%r119+3336];
	ld.shared.f64 	%fd621, [%r119+3344];
	ld.shared.f64 	%fd622, [%r119+3352];
	ld.shared.f64 	%fd623, [%r122+104];
	ld.shared.f64 	%fd624, [%r122+232];
	ld.shared.f64 	%fd625, [%r122+360];
	ld.shared.f64 	%fd626, [%r122+488];
	mul.f64 	%fd627, %fd619, %fd623;
	max.f64 	%fd628, %fd588, %fd627;
	mul.f64 	%fd629, %fd619, %fd624;
	max.f64 	%fd630, %fd590, %fd629;
	mul.f64 	%fd631, %fd619, %fd625;
	max.f64 	%fd632, %fd592, %fd631;
	mul.f64 	%fd633, %fd619, %fd626;
	max.f64 	%fd634, %fd594, %fd633;
	mul.f64 	%fd635, %fd620, %fd623;
	max.f64 	%fd636, %fd596, %fd635;
	mul.f64 	%fd637, %fd620, %fd624;
	max.f64 	%fd638, %fd598, %fd637;
	mul.f64 	%fd639, %fd620, %fd625;
	max.f64 	%fd640, %fd600, %fd639;
	mul.f64 	%fd641, %fd620, %fd626;
	max.f64 	%fd642, %fd602, %fd641;
	mul.f64 	%fd643, %fd621, %fd623;
	max.f64 	%fd644, %fd604, %fd643;
	mul.f64 	%fd645, %fd621, %fd624;
	max.f64 	%fd646, %fd606, %fd645;
	mul.f64 	%fd647, %fd621, %fd625;
	max.f64 	%fd648, %fd608, %fd647;
	mul.f64 	%fd649, %fd621, %fd626;
	max.f64 	%fd650, %fd610, %fd649;
	mul.f64 	%fd651, %fd622, %fd623;
	max.f64 	%fd652, %fd612, %fd651;
	mul.f64 	%fd653, %fd622, %fd624;
	max.f64 	%fd654, %fd614, %fd653;
	mul.f64 	%fd655, %fd622, %fd625;
	max.f64 	%fd656, %fd616, %fd655;
	mul.f64 	%fd657, %fd622, %fd626;
	max.f64 	%fd658, %fd618, %fd657;
	ld.shared.f64 	%fd659, [%r119+3584];
	ld.shared.f64 	%fd660, [%r119+3592];
	ld.shared.f64 	%fd661, [%r119+3600];
	ld.shared.f64 	%fd662, [%r119+3608];
	ld.shared.f64 	%fd663, [%r122+112];
	ld.shared.f64 	%fd664, [%r122+240];
	ld.shared.f64 	%fd665, [%r122+368];
	ld.shared.f64 	%fd666, [%r122+496];
	mul.f64 	%fd667, %fd659, %fd663;
	max.f64 	%fd668, %fd628, %fd667;
	mul.f64 	%fd669, %fd659, %fd664;
	max.f64 	%fd670, %fd630, %fd669;
	mul.f64 	%fd671, %fd659, %fd665;
	max.f64 	%fd672, %fd632, %fd671;
	mul.f64 	%fd673, %fd659, %fd666;
	max.f64 	%fd674, %fd634, %fd673;
	mul.f64 	%fd675, %fd660, %fd663;
	max.f64 	%fd676, %fd636, %fd675;
	mul.f64 	%fd677, %fd660, %fd664;
	max.f64 	%fd678, %fd638, %fd677;
	mul.f64 	%fd679, %fd660, %fd665;
	max.f64 	%fd680, %fd640, %fd679;
	mul.f64 	%fd681, %fd660, %fd666;
	max.f64 	%fd682, %fd642, %fd681;
	mul.f64 	%fd683, %fd661, %fd663;
	max.f64 	%fd684, %fd644, %fd683;
	mul.f64 	%fd685, %fd661, %fd664;
	max.f64 	%fd686, %fd646, %fd685;
	mul.f64 	%fd687, %fd661, %fd665;
	max.f64 	%fd688, %fd648, %fd687;
	mul.f64 	%fd689, %fd661, %fd666;
	max.f64 	%fd690, %fd650, %fd689;
	mul.f64 	%fd691, %fd662, %fd663;
	max.f64 	%fd692, %fd652, %fd691;
	mul.f64 	%fd693, %fd662, %fd664;
	max.f64 	%fd694, %fd654, %fd693;
	mul.f64 	%fd695, %fd662, %fd665;
	max.f64 	%fd696, %fd656, %fd695;
	mul.f64 	%fd697, %fd662, %fd666;
	max.f64 	%fd698, %fd658, %fd697;
	ld.shared.f64 	%fd699, [%r119+3840];
	ld.shared.f64 	%fd700, [%r119+3848];
	ld.shared.f64 	%fd701, [%r119+3856];
	ld.shared.f64 	%fd702, [%r119+3864];
	ld.shared.f64 	%fd703, [%r122+120];
	ld.shared.f64 	%fd704, [%r122+248];
	ld.shared.f64 	%fd705, [%r122+376];
	ld.shared.f64 	%fd706, [%r122+504];
	mul.f64 	%fd707, %fd699, %fd703;
	max.f64 	%fd730, %fd668, %fd707;
	mul.f64 	%fd708, %fd699, %fd704;
	max.f64 	%fd726, %fd670, %fd708;
	mul.f64 	%fd709, %fd699, %fd705;
	max.f64 	%fd731, %fd672, %fd709;
	mul.f64 	%fd710, %fd699, %fd706;
	max.f64 	%fd735, %fd674, %fd710;
	mul.f64 	%fd711, %fd700, %fd703;
	max.f64 	%fd729, %fd676, %fd711;
	mul.f64 	%fd712, %fd700, %fd704;
	max.f64 	%fd725, %fd678, %fd712;
	mul.f64 	%fd713, %fd700, %fd705;
	max.f64 	%fd732, %fd680, %fd713;
	mul.f64 	%fd714, %fd700, %fd706;
	max.f64 	%fd736, %fd682, %fd714;
	mul.f64 	%fd715, %fd701, %fd703;
	max.f64 	%fd728, %fd684, %fd715;
	mul.f64 	%fd716, %fd701, %fd704;
	max.f64 	%fd724, %fd686, %fd716;
	mul.f64 	%fd717, %fd701, %fd705;
	max.f64 	%fd733, %fd688, %fd717;
	mul.f64 	%fd718, %fd701, %fd706;
	max.f64 	%fd737, %fd690, %fd718;
	mul.f64 	%fd719, %fd702, %fd703;
	max.f64 	%fd727, %fd692, %fd719;
	mul.f64 	%fd720, %fd702, %fd704;
	max.f64 	%fd723, %fd694, %fd720;
	mul.f64 	%fd721, %fd702, %fd705;
	max.f64 	%fd734, %fd696, %fd721;
	mul.f64 	%fd722, %fd702, %fd706;
	max.f64 	%fd738, %fd698, %fd722;
	bar.sync 	0;
	add.s32 	%r140, %r140, 16;
	add.s32 	%r139, %r139, 16;
	add.s32 	%r138, %r138, 16;
	add.s32 	%r31, %r137, 16;
	add.s32 	%r123, %r137, 8;
	setp.lt.s32 	%p50, %r123, %r40;
	mov.u32 	%r137, %r31;
	@%p50 bra 	$L__BB5_2;
$L__BB5_35:
	shl.b32 	%r124, %r1, 5;
	shl.b32 	%r125, %r4, 2;
	add.s32 	%r25, %r124, %r125;
	shl.b32 	%r126, %r2, 5;
	shl.b32 	%r127, %r3, 2;
	add.s32 	%r128, %r126, %r127;
	setp.lt.s32 	%p51, %r25, %r38;
	setp.lt.s32 	%p52, %r128, %r39;
	and.pred  	%p53, %p51, %p52;
	@%p53 bra 	$L__BB5_36;
	bra.uni 	$L__BB5_37;
$L__BB5_36:
	mad.lo.s32 	%r129, %r128, %r38, %r25;
	mul.wide.s32 	%rd44, %r129, 8;
	add.s64 	%rd45, %rd3, %rd44;
	st.global.f64 	[%rd45], %fd730;
$L__BB5_37:
	setp.ge.s32 	%p54, %r25, %r38;
	add.s32 	%r32, %r128, 1;
	setp.ge.s32 	%p55, %r32, %r39;
	or.pred  	%p56, %p54, %p55;
	@%p56 bra 	$L__BB5_39;
	mad.lo.s32 	%r130, %r32, %r38, %r25;
	mul.wide.s32 	%rd46, %r130, 8;
	add.s64 	%rd47, %rd3, %rd46;
	st.global.f64 	[%rd47], %fd726;
$L__BB5_39:
	setp.ge.s32 	%p57, %r25, %r38;
	add.s32 	%r33, %r128, 2;
	setp.ge.s32 	%p58, %r33, %r39;
	or.pred  	%p59, %p57, %p58;
	@%p59 bra 	$L__BB5_41;
	mad.lo.s32 	%r131, %r33, %r38, %r25;
	mul.wide.s32 	%rd48, %r131, 8;
	add.s64 	%rd49, %rd3, %rd48;
	st.global.f64 	[%rd49], %fd731;
$L__BB5_41:
	setp.ge.s32 	%p60, %r25, %r38;
	add.s32 	%r34, %r128, 3;
	setp.ge.s32 	%p61, %r34, %r39;
	or.pred  	%p62, %p60, %p61;
	@%p62 bra 	$L__BB5_43;
	mad.lo.s32 	%r132, %r34, %r38, %r25;
	mul.wide.s32 	%rd50, %r132, 8;
	add.s64 	%rd51, %rd3, %rd50;
	st.global.f64 	[%rd51], %fd735;
$L__BB5_43:
	setp.ge.s32 	%p63, %r128, %r39;
	add.s32 	%r35, %r25, 1;
	setp.ge.s32 	%p64, %r35, %r38;
	mul.lo.s32 	%r133, %r128, %r38;
	cvt.s64.s32 	%rd4, %r25;
	cvt.s64.s32 	%rd52, %r133;
	add.s64 	%rd53, %rd52, %rd4;
	shl.b64 	%rd54, %rd53, 3;
	add.s64 	%rd5, %rd3, %rd54;
	or.pred  	%p65, %p64, %p63;
	@%p65 bra 	$L__BB5_45;
	st.global.f64 	[%rd5+8], %fd729;
$L__BB5_45:
	setp.ge.s32 	%p66, %r35, %r38;
	setp.ge.s32 	%p67, %r32, %r39;
	mul.lo.s32 	%r134, %r32, %r38;
	cvt.s64.s32 	%rd55, %r134;
	add.s64 	%rd56, %rd55, %rd4;
	shl.b64 	%rd57, %rd56, 3;
	add.s64 	%rd6, %rd3, %rd57;
	or.pred  	%p68, %p66, %p67;
	@%p68 bra 	$L__BB5_47;
	st.global.f64 	[%rd6+8], %fd725;
$L__BB5_47:
	setp.ge.s32 	%p69, %r35, %r38;
	setp.ge.s32 	%p70, %r33, %r39;
	mul.lo.s32 	%r135, %r33, %r38;
	cvt.s64.s32 	%rd58, %r135;
	add.s64 	%rd59, %rd58, %rd4;
	shl.b64 	%rd60, %rd59, 3;
	add.s64 	%rd7, %rd3, %rd60;
	or.pred  	%p71, %p69, %p70;
	@%p71 bra 	$L__BB5_49;
	st.global.f64 	[%rd7+8], %fd732;
$L__BB5_49:
	setp.ge.s32 	%p72, %r35, %r38;
	setp.ge.s32 	%p73, %r34, %r39;
	mul.lo.s32 	%r136, %r34, %r38;
	cvt.s64.s32 	%rd61, %r136;
	add.s64 	%rd62, %rd61, %rd4;
	shl.b64 	%rd63, %rd62, 3;
	add.s64 	%rd8, %rd3, %rd63;
	or.pred  	%p74, %p72, %p73;
	@%p74 bra 	$L__BB5_51;
	st.global.f64 	[%rd8+8], %fd736;
$L__BB5_51:
	setp.ge.s32 	%p75, %r128, %r39;
	add.s32 	%r36, %r25, 2;
	setp.ge.s32 	%p76, %r36, %r38;
	or.pred  	%p77, %p76, %p75;
	@%p77 bra 	$L__BB5_53;
	st.global.f64 	[%rd5+16], %fd728;
$L__BB5_53:
	setp.ge.s32 	%p78, %r36, %r38;
	setp.ge.s32 	%p79, %r32, %r39;
	or.pred  	%p80, %p78, %p79;
	@%p80 bra 	$L__BB5_55;
	st.global.f64 	[%rd6+16], %fd724;
$L__BB5_55:
	setp.ge.s32 	%p81, %r36, %r38;
	setp.ge.s32 	%p82, %r33, %r39;
	or.pred  	%p83, %p81, %p82;
	@%p83 bra 	$L__BB5_57;
	st.global.f64 	[%rd7+16], %fd733;
$L__BB5_57:
	setp.ge.s32 	%p84, %r36, %r38;
	setp.ge.s32 	%p85, %r34, %r39;
	or.pred  	%p86, %p84, %p85;
	@%p86 bra 	$L__BB5_59;
	st.global.f64 	[%rd8+16], %fd737;
$L__BB5_59:
	setp.ge.s32 	%p87, %r128, %r39;
	add.s32 	%r37, %r25, 3;
	setp.ge.s32 	%p88, %r37, %r38;
	or.pred  	%p89, %p88, %p87;
	@%p89 bra 	$L__BB5_61;
	st.global.f64 	[%rd5+24], %fd727;
$L__BB5_61:
	setp.ge.s32 	%p90, %r37, %r38;
	setp.ge.s32 	%p91, %r32, %r39;
	or.pred  	%p92, %p90, %p91;
	@%p92 bra 	$L__BB5_63;
	st.global.f64 	[%rd6+24], %fd723;
$L__BB5_63:
	setp.ge.s32 	%p93, %r37, %r38;
	setp.ge.s32 	%p94, %r33, %r39;
	or.pred  	%p95, %p93, %p94;
	@%p95 bra 	$L__BB5_65;
	st.global.f64 	[%rd7+24], %fd734;
$L__BB5_65:
	setp.ge.s32 	%p96, %r37, %r38;
	setp.ge.s32 	%p97, %r34, %r39;
	or.pred  	%p98, %p96, %p97;
	@%p98 bra 	$L__BB5_67;
	st.global.f64 	[%rd8+24], %fd738;
$L__BB5_67:
	ret;

}
	// .globl	tropical_maxplus_f32_nn_with_argmax
.visible .entry tropical_maxplus_f32_nn_with_argmax(
	.param .u64 .ptr .align 1 tropical_maxplus_f32_nn_with_argmax_param_0,
	.param .u64 .ptr .align 1 tropical_maxplus_f32_nn_with_argmax_param_1,
	.param .u64 .ptr .align 1 tropical_maxplus_f32_nn_with_argmax_param_2,
	.param .u64 .ptr .align 1 tropical_maxplus_f32_nn_with_argmax_param_3,
	.param .u32 tropical_maxplus_f32_nn_with_argmax_param_4,
	.param .u32 tropical_maxplus_f32_nn_with_argmax_param_5,
	.param .u32 tropical_maxplus_f32_nn_with_argmax_param_6
)
{
	.reg .pred 	%p<611>;
	.reg .b32 	%r<725>;
	.reg .b32 	%f<1411>;
	.reg .b64 	%rd<125>;
	// demoted variable
	.shared .align 4 .b8 _ZZ35tropical_maxplus_f32_nn_with_argmaxE2As[8192];
	// demoted variable
	.shared .align 4 .b8 _ZZ35tropical_maxplus_f32_nn_with_argmaxE2Bs[8192];
	ld.param.u64 	%rd5, [tropical_maxplus_f32_nn_with_argmax_param_0];
	ld.param.u64 	%rd6, [tropical_maxplus_f32_nn_with_argmax_param_1];
	ld.param.u64 	%rd7, [tropical_maxplus_f32_nn_with_argmax_param_2];
	ld.param.u64 	%rd8, [tropical_maxplus_f32_nn_with_argmax_param_3];
	ld.param.u32 	%r94, [tropical_maxplus_f32_nn_with_argmax_param_4];
	ld.param.u32 	%r95, [tropical_maxplus_f32_nn_with_argmax_param_5];
	ld.param.u32 	%r96, [tropical_maxplus_f32_nn_with_argmax_param_6];
	cvta.to.global.u64 	%rd1, %rd5;
	cvta.to.global.u64 	%rd2, %rd6;
	cvta.to.global.u64 	%rd3, %rd8;
	cvta.to.global.u64 	%rd4, %rd7;
	add.s32 	%r98, %r94, 63;
	shr.s32 	%r99, %r98, 31;
	shr.u32 	%r100, %r99, 26;
	add.s32 	%r101, %r98, %r100;
	shr.s32 	%r102, %r101, 6;
	mov.u32 	%r103, %ctaid.x;
	div.u32 	%r2, %r103, %r102;
	mul.lo.s32 	%r104, %r2, %r102;
	sub.s32 	%r1, %r103, %r104;
	mov.u32 	%r3, %tid.y;
	shl.b32 	%r105, %r3, 4;
	mov.u32 	%r4, %tid.x;
	add.s32 	%r5, %r105, %r4;
	and.b32  	%r6, %r5, 31;
	setp.lt.s32 	%p1, %r96, 1;
	mov.b32 	%r692, 0;
	mov.f32 	%f1363, 0fFF800000;
	mov.f32 	%f1364, %f1363;
	mov.f32 	%f1365, %f1363;
	mov.f32 	%f1366, %f1363;
	mov.f32 	%f1367, %f1363;
	mov.f32 	%f1368, %f1363;
	mov.f32 	%f1369, %f1363;
	mov.f32 	%f1370, %f1363;
	mov.f32 	%f1371, %f1363;
	mov.f32 	%f1372, %f1363;
	mov.f32 	%f1373, %f1363;
	mov.f32 	%f1374, %f1363;
	mov.f32 	%f1375, %f1363;
	mov.f32 	%f1376, %f1363;
	mov.f32 	%f1377, %f1363;
	mov.f32 	%f1378, %f1363;
	mov.u32 	%r693, %r692;
	mov.u32 	%r694, %r692;
	mov.u32 	%r695, %r692;
	mov.u32 	%r696, %r692;
	mov.u32 	%r697, %r692;
	mov.u32 	%r698, %r692;
	mov.u32 	%r699, %r692;
	mov.u32 	%r700, %r692;
	mov.u32 	%r701, %r692;
	mov.u32 	%r702, %r692;
	mov.u32 	%r703, %r692;
	mov.u32 	%r704, %r692;
	mov.u32 	%r705, %r692;
	mov.u32 	%r706, %r692;
	mov.u32 	%r707, %r692;
	@%p1 bra 	$L__BB6_35;
	shr.u32 	%r107, %r5, 5;
	and.b32  	%r108, %r5, 63;
	shl.b32 	%r109, %r1, 6;
	or.b32  	%r7, %r109, %r108;
	shl.b32 	%r110, %r2, 6;
	add.s32 	%r8, %r110, %r107;
	shl.b32 	%r111, %r5, 2;
	mov.u32 	%r112, _ZZ35tropical_maxplus_f32_nn_with_argmaxE2As;
	add.s32 	%r9, %r112, %r111;
	mul.lo.s32 	%r10, %r8, %r96;
	and.b32  	%r113, %r5, 32736;
	or.b32  	%r114, %r113, %r6;
	shl.b32 	%r115, %r114, 2;
	mov.u32 	%r116, _ZZ35tropical_maxplus_f32_nn_with_argmaxE2Bs;
	add.s32 	%r11, %r116, %r115;
	shl.b32 	%r117, %r96, 3;
	add.s32 	%r12, %r10, %r117;
	add.s32 	%r13, %r8, 16;
	shl.b32 	%r118, %r96, 4;
	add.s32 	%r14, %r118, %r10;
	add.s32 	%r15, %r8, 24;
	add.s32 	%r16, %r14, %r117;
	add.s32 	%r17, %r8, 32;
	shl.b32 	%r119, %r96, 5;
	add.s32 	%r18, %r119, %r10;
	add.s32 	%r19, %r8, 40;
	add.s32 	%r20, %r18, %r117;
	add.s32 	%r21, %r118, %r18;
	add.s32 	%r22, %r8, 56;
	add.s32 	%r23, %r21, %r117;
	shl.b32 	%r120, %r4, 4;
	add.s32 	%r24, %r112, %r120;
	shl.b32 	%r121, %r3, 9;
	add.s32 	%r25, %r116, %r121;
	shr.u32 	%r26, %r5, 6;
	mov.b32 	%r692, 0;
	mov.f32 	%f1363, 0fFF800000;
	add.s32 	%r134, %r8, 8;
	add.s32 	%r141, %r8, 48;
	mov.u32 	%r708, %r692;
$L__BB6_2:
	setp.lt.s32 	%p2, %r7, %r94;
	add.s32 	%r44, %r26, %r708;
	setp.lt.s32 	%p3, %r44, %r96;
	and.pred  	%p4, %p2, %p3;
	mov.f32 	%f1395, 0fFF800000;
	@%p4 bra 	$L__BB6_3;
	bra.uni 	$L__BB6_4;
$L__BB6_3:
	mad.lo.s32 	%r123, %r44, %r94, %r7;
	mul.wide.s32 	%rd9, %r123, 4;
	add.s64 	%rd10, %rd1, %rd9;
	ld.global.nc.f32 	%f1395, [%rd10];
$L__BB6_4:
	setp.ge.s32 	%p5, %r7, %r94;
	st.shared.f32 	[%r9], %f1395;
	add.s32 	%r63, %r44, 4;
	setp.ge.s32 	%p6, %r63, %r96;
	mov.f32 	%f1396, 0fFF800000;
	or.pred  	%p7, %p5, %p6;
	@%p7 bra 	$L__BB6_6;
	mad.lo.s32 	%r124, %r63, %r94, %r7;
	mul.wide.s32 	%rd11, %r124, 4;
	add.s64 	%rd12, %rd1, %rd11;
	ld.global.nc.f32 	%f1396, [%rd12];
$L__BB6_6:
	st.shared.f32 	[%r9+1024], %f1396;
	add.s32 	%r64, %r44, 8;
	setp.ge.s32 	%p9, %r64, %r96;
	mov.f32 	%f1397, 0fFF800000;
	or.pred  	%p10, %p5, %p9;
	@%p10 bra 	$L__BB6_8;
	mad.lo.s32 	%r125, %r64, %r94, %r7;
	mul.wide.s32 	%rd13, %r125, 4;
	add.s64 	%rd14, %rd1, %rd13;
	ld.global.nc.f32 	%f1397, [%rd14];
$L__BB6_8:
	st.shared.f32 	[%r9+2048], %f1397;
	add.s32 	%r65, %r44, 12;
	setp.ge.s32 	%p12, %r65, %r96;
	mov.f32 	%f1398, 0fFF800000;
	or.pred  	%p13, %p5, %p12;
	@%p13 bra 	$L__BB6_10;
	mad.lo.s32 	%r126, %r65, %r94, %r7;
	mul.wide.s32 	%rd15, %r126, 4;
	add.s64 	%rd16, %rd1, %rd15;
	ld.global.nc.f32 	%f1398, [%rd16];
$L__BB6_10:
	st.shared.f32 	[%r9+3072], %f1398;
	add.s32 	%r66, %r44, 16;
	setp.ge.s32 	%p15, %r66, %r96;
	mov.f32 	%f1399, 0fFF800000;
	or.pred  	%p16, %p5, %p15;
	@%p16 bra 	$L__BB6_12;
	mad.lo.s32 	%r127, %r66, %r94, %r7;
	mul.wide.s32 	%rd17, %r127, 4;
	add.s64 	%rd18, %rd1, %rd17;
	ld.global.nc.f32 	%f1399, [%rd18];
$L__BB6_12:
	st.shared.f32 	[%r9+4096], %f1399;
	add.s32 	%r67, %r44, 20;
	setp.ge.s32 	%p18, %r67, %r96;
	mov.f32 	%f1400, 0fFF800000;
	or.pred  	%p19, %p5, %p18;
	@%p19 bra 	$L__BB6_14;
	mad.lo.s32 	%r128, %r67, %r94, %r7;
	mul.wide.s32 	%rd19, %r128, 4;
	add.s64 	%rd20, %rd1, %rd19;
	ld.global.nc.f32 	%f1400, [%rd20];
$L__BB6_14:
	st.shared.f32 	[%r9+5120], %f1400;
	add.s32 	%r68, %r44, 24;
	setp.ge.s32 	%p21, %r68, %r96;
	mov.f32 	%f1401, 0fFF800000;
	or.pred  	%p22, %p5, %p21;
	@%p22 bra 	$L__BB6_16;
	mad.lo.s32 	%r129, %r68, %r94, %r7;
	mul.wide.s32 	%rd21, %r129, 4;
	add.s64 	%rd22, %rd1, %rd21;
	ld.global.nc.f32 	%f1401, [%rd22];
$L__BB6_16:
	st.shared.f32 	[%r9+6144], %f1401;
	add.s32 	%r69, %r44, 28;
	setp.ge.s32 	%p24, %r69, %r96;
	mov.f32 	%f1402, 0fFF800000;
	or.pred  	%p25, %p5, %p24;
	@%p25 bra 	$L__BB6_18;
	mad.lo.s32 	%r130, %r69, %r94, %r7;
	mul.wide.s32 	%rd23, %r130, 4;
	add.s64 	%rd24, %rd1, %rd23;
	ld.global.nc.f32 	%f1402, [%rd24];
$L__BB6_18:
	setp.ge.s32 	%p26, %r8, %r95;
	st.shared.f32 	[%r9+7168], %f1402;
	add.s32 	%r70, %r708, %r6;
	setp.ge.s32 	%p27, %r70, %r96;
	mov.f32 	%f1403, 0fFF800000;
	or.pred  	%p28, %p27, %p26;
	@%p28 bra 	$L__BB6_20;
	add.s32 	%r132, %r10, %r70;
	mul.wide.u32 	%rd25, %r132, 4;
	add.s64 	%rd26, %rd2, %rd25;
	ld.global.nc.f32 	%f1403, [%rd26];
$L__BB6_20:
	setp.ge.s32 	%p30, %r134, %r95;
	st.shared.f32 	[%r11], %f1403;
	mov.f32 	%f1404, 0fFF800000;
	or.pred  	%p31, %p27, %p30;
	@%p31 bra 	$L__BB6_22;
	add.s32 	%r135, %r12, %r70;
	mul.wide.s32 	%rd27, %r135, 4;
	add.s64 	%rd28, %rd2, %rd27;
	ld.global.nc.f32 	%f1404, [%rd28];
$L__BB6_22:
	setp.ge.s32 	%p33, %r13, %r95;
	st.shared.f32 	[%r11+1024], %f1404;
	mov.f32 	%f1405, 0fFF800000;
	or.pred  	%p34, %p27, %p33;
	@%p34 bra 	$L__BB6_24;
	add.s32 	%r136, %r14, %r70;
	mul.wide.s32 	%rd29, %r136, 4;
	add.s64 	%rd30, %rd2, %rd29;
	ld.global.nc.f32 	%f1405, [%rd30];
$L__BB6_24:
	setp.ge.s32 	%p36, %r15, %r95;
	st.shared.f32 	[%r11+2048], %f1405;
	mov.f32 	%f1406, 0fFF800000;
	or.pred  	%p37, %p27, %p36;
	@%p37 bra 	$L__BB6_26;
	add.s32 	%r137, %r16, %r70;
	mul.wide.s32 	%rd31, %r137, 4;
	add.s64 	%rd32, %rd2, %rd31;
	ld.global.nc.f32 	%f1406, [%rd32];
$L__BB6_26:
	setp.ge.s32 	%p39, %r17, %r95;
	st.shared.f32 	[%r11+3072], %f1406;
	mov.f32 	%f1407, 0fFF800000;
	or.pred  	%p40, %p27, %p39;
	@%p40 bra 	$L__BB6_28;
	add.s32 	%r138, %r18, %r70;
	mul.wide.s32 	%rd33, %r138, 4;
	add.s64 	%rd34, %rd2, %rd33;
	ld.global.nc.f32 	%f1407, [%rd34];
$L__BB6_28:
	setp.ge.s32 	%p42, %r19, %r95;
	st.shared.f32 	[%r11+4096], %f1407;
	mov.f32 	%f1408, 0fFF800000;
	or.pred  	%p43, %p27, %p42;
	@%p43 bra 	$L__BB6_30;
	add.s32 	%r139, %r20, %r70;
	mul.wide.s32 	%rd35, %r139, 4;
	add.s64 	%rd36, %rd2, %rd35;
	ld.global.nc.f32 	%f1408, [%rd36];
$L__BB6_30:
	setp.ge.s32 	%p45, %r141, %r95;
	st.shared.f32 	[%r11+5120], %f1408;
	mov.f32 	%f1409, 0fFF800000;
	or.pred  	%p46, %p27, %p45;
	@%p46 bra 	$L__BB6_32;
	add.s32 	%r142, %r21, %r70;
	mul.wide.s32 	%rd37, %r142, 4;
	add.s64 	%rd38, %rd2, %rd37;
	ld.global.nc.f32 	%f1409, [%rd38];
$L__BB6_32:
	setp.ge.s32 	%p48, %r22, %r95;
	st.shared.f32 	[%r11+6144], %f1409;
	mov.f32 	%f1410, 0fFF800000;
	or.pred  	%p49, %p27, %p48;
	@%p49 bra 	$L__BB6_34;
	add.s32 	%r143, %r23, %r70;
	mul.wide.s32 	%rd39, %r143, 4;
	add.s64 	%rd40, %rd2, %rd39;
	ld.global.nc.f32 	%f1410, [%rd40];
$L__BB6_34:
	st.shared.f32 	[%r11+7168], %f1410;
	bar.sync 	0;
	ld.shared.f32 	%f99, [%r24];
	ld.shared.f32 	%f100, [%r24+4];
	ld.shared.f32 	%f101, [%r24+8];
	ld.shared.f32 	%f102, [%r24+12];
	ld.shared.f32 	%f103, [%r25];
	ld.shared.f32 	%f104, [%r25+128];
	ld.shared.f32 	%f105, [%r25+256];
	ld.shared.f32 	%f106, [%r25+384];
	add.f32 	%f107, %f99, %f103;
	setp.gt.f32 	%p50, %f107, %f1378;
	selp.f32 	%f108, %f107, %f1378, %p50;
	selp.b32 	%r144, %r708, %r707, %p50;
	add.f32 	%f109, %f99, %f104;
	setp.gt.f32 	%p51, %f109, %f1374;
	selp.f32 	%f110, %f109, %f1374, %p51;
	selp.b32 	%r145, %r708, %r703, %p51;
	add.f32 	%f111, %f99, %f105;
	setp.gt.f32 	%p52, %f111, %f1370;
	selp.f32 	%f112, %f111, %f1370, %p52;
	selp.b32 	%r146, %r708, %r699, %p52;
	add.f32 	%f113, %f99, %f106;
	setp.gt.f32 	%p53, %f113, %f1366;
	selp.f32 	%f114, %f113, %f1366, %p53;
	selp.b32 	%r147, %r708, %r695, %p53;
	add.f32 	%f115, %f100, %f103;
	setp.gt.f32 	%p54, %f115, %f1377;
	selp.f32 	%f116, %f115, %f1377, %p54;
	selp.b32 	%r148, %r708, %r706, %p54;
	add.f32 	%f117, %f100, %f104;
	setp.gt.f32 	%p55, %f117, %f1373;
	selp.f32 	%f118, %f117, %f1373, %p55;
	selp.b32 	%r149, %r708, %r702, %p55;
	add.f32 	%f119, %f100, %f105;
	setp.gt.f32 	%p56, %f119, %f1369;
	selp.f32 	%f120, %f119, %f1369, %p56;
	selp.b32 	%r150, %r708, %r698, %p56;
	add.f32 	%f121, %f100, %f106;
	setp.gt.f32 	%p57, %f121, %f1365;
	selp.f32 	%f122, %f121, %f1365, %p57;
	selp.b32 	%r151, %r708, %r694, %p57;
	add.f32 	%f123, %f101, %f103;
	setp.gt.f32 	%p58, %f123, %f1376;
	selp.f32 	%f124, %f123, %f1376, %p58;
	selp.b32 	%r152, %r708, %r705, %p58;
	add.f32 	%f125, %f101, %f104;
	setp.gt.f32 	%p59, %f125, %f1372;
	selp.f32 	%f126, %f125, %f1372, %p59;
	selp.b32 	%r153, %r708, %r701, %p59;
	add.f32 	%f127, %f101, %f105;
	setp.gt.f32 	%p60, %f127, %f1368;
	selp.f32 	%f128, %f127, %f1368, %p60;
	selp.b32 	%r154, %r708, %r697, %p60;
	add.f32 	%f129, %f101, %f106;
	setp.gt.f32 	%p61, %f129, %f1364;
	selp.f32 	%f130, %f129, %f1364, %p61;
	selp.b32 	%r155, %r708, %r693, %p61;
	add.f32 	%f131, %f102, %f103;
	setp.gt.f32 	%p62, %f131, %f1375;
	selp.f32 	%f132, %f131, %f1375, %p62;
	selp.b32 	%r156, %r708, %r704, %p62;
	add.f32 	%f133, %f102, %f104;
	setp.gt.f32 	%p63, %f133, %f1371;
	selp.f32 	%f134, %f133, %f1371, %p63;
	selp.b32 	%r157, %r708, %r700, %p63;
	add.f32 	%f135, %f102, %f105;
	setp.gt.f32 	%p64, %f135, %f1367;
	selp.f32 	%f136, %f135, %f1367, %p64;
	selp.b32 	%r158, %r708, %r696, %p64;
	add.f32 	%f137, %f102, %f106;
	setp.gt.f32 	%p65, %f137, %f1363;
	selp.f32 	%f138, %f137, %f1363, %p65;
	selp.b32 	%r159, %r708, %r692, %p65;
	add.s32 	%r160, %r708, 1;
	ld.shared.f32 	%f139, [%r24+256];
	ld.shared.f32 	%f140, [%r24+260];
	ld.shared.f32 	%f141, [%r24+264];
	ld.shared.f32 	%f142, [%r24+268];
	ld.shared.f32 	%f143, [%r25+4];
	ld.shared.f32 	%f144, [%r25+132];
	ld.shared.f32 	%f145, [%r25+260];
	ld.shared.f32 	%f146, [%r25+388];
	add.f32 	%f147, %f139, %f143;
	setp.gt.f32 	%p66, %f147, %f108;
	selp.f32 	%f148, %f147, %f108, %p66;
	selp.b32 	%r161, %r160, %r144, %p66;
	add.f32 	%f149, %f139, %f144;
	setp.gt.f32 	%p67, %f149, %f110;
	selp.f32 	%f150, %f149, %f110, %p67;
	selp.b32 	%r162, %r160, %r145, %p67;
	add.f32 	%f151, %f139, %f145;
	setp.gt.f32 	%p68, %f151, %f112;
	selp.f32 	%f152, %f151, %f112, %p68;
	selp.b32 	%r163, %r160, %r146, %p68;
	add.f32 	%f153, %f139, %f146;
	setp.gt.f32 	%p69, %f153, %f114;
	selp.f32 	%f154, %f153, %f114, %p69;
	selp.b32 	%r164, %r160, %r147, %p69;
	add.f32 	%f155, %f140, %f143;
	setp.gt.f32 	%p70, %f155, %f116;
	selp.f32 	%f156, %f155, %f116, %p70;
	selp.b32 	%r165, %r160, %r148, %p70;
	add.f32 	%f157, %f140, %f144;
	setp.gt.f32 	%p71, %f157, %f118;
	selp.f32 	%f158, %f157, %f118, %p71;
	selp.b32 	%r166, %r160, %r149, %p71;
	add.f32 	%f159, %f140, %f145;
	setp.gt.f32 	%p72, %f159, %f120;
	selp.f32 	%f160, %f159, %f120, %p72;
	selp.b32 	%r167, %r160, %r150, %p72;
	add.f32 	%f161, %f140, %f146;
	setp.gt.f32 	%p73, %f161, %f122;
	selp.f32 	%f162, %f161, %f122, %p73;
	selp.b32 	%r168, %r160, %r151, %p73;
	add.f32 	%f163, %f141, %f143;
	setp.gt.f32 	%p74, %f163, %f124;
	selp.f32 	%f164, %f163, %f124, %p74;
	selp.b32 	%r169, %r160, %r152, %p74;
	add.f32 	%f165, %f141, %f144;
	setp.gt.f32 	%p75, %f165, %f126;
	selp.f32 	%f166, %f165, %f126, %p75;
	selp.b32 	%r170, %r160, %r153, %p75;
	add.f32 	%f167, %f141, %f145;
	setp.gt.f32 	%p76, %f167, %f128;
	selp.f32 	%f168, %f167, %f128, %p76;
	selp.b32 	%r171, %r160, %r154, %p76;
	add.f32 	%f169, %f141, %f146;
	setp.gt.f32 	%p77, %f169, %f130;
	selp.f32 	%f170, %f169, %f130, %p77;
	selp.b32 	%r172, %r160, %r155, %p77;
	add.f32 	%f171, %f142, %f143;
	setp.gt.f32 	%p78, %f171, %f132;
	selp.f32 	%f172, %f171, %f132, %p78;
	selp.b32 	%r173, %r160, %r156, %p78;
	add.f32 	%f173, %f142, %f144;
	setp.gt.f32 	%p79, %f173, %f134;
	selp.f32 	%f174, %f173, %f134, %p79;
	selp.b32 	%r174, %r160, %r157, %p79;
	add.f32 	%f175, %f142, %f145;
	setp.gt.f32 	%p80, %f175, %f136;
	selp.f32 	%f176, %f175, %f136, %p80;
	selp.b32 	%r175, %r160, %r158, %p80;
	add.f32 	%f177, %f142, %f146;
	setp.gt.f32 	%p81, %f177, %f138;
	selp.f32 	%f178, %f177, %f138, %p81;
	selp.b32 	%r176, %r160, %r159, %p81;
	add.s32 	%r177, %r708, 2;
	ld.shared.f32 	%f179, [%r24+512];
	ld.shared.f32 	%f180, [%r24+516];
	ld.shared.f32 	%f181, [%r24+520];
	ld.shared.f32 	%f182, [%r24+524];
	ld.shared.f32 	%f183, [%r25+8];
	ld.shared.f32 	%f184, [%r25+136];
	ld.shared.f32 	%f185, [%r25+264];
	ld.shared.f32 	%f186, [%r25+392];
	add.f32 	%f187, %f179, %f183;
	setp.gt.f32 	%p82, %f187, %f148;
	selp.f32 	%f188, %f187, %f148, %p82;
	selp.b32 	%r178, %r177, %r161, %p82;
	add.f32 	%f189, %f179, %f184;
	setp.gt.f32 	%p83, %f189, %f150;
	selp.f32 	%f190, %f189, %f150, %p83;
	selp.b32 	%r179, %r177, %r162, %p83;
	add.f32 	%f191, %f179, %f185;
	setp.gt.f32 	%p84, %f191, %f152;
	selp.f32 	%f192, %f191, %f152, %p84;
	selp.b32 	%r180, %r177, %r163, %p84;
	add.f32 	%f193, %f179, %f186;
	setp.gt.f32 	%p85, %f193, %f154;
	selp.f32 	%f194, %f193, %f154, %p85;
	selp.b32 	%r181, %r177, %r164, %p85;
	add.f32 	%f195, %f180, %f183;
	setp.gt.f32 	%p86, %f195, %f156;
	selp.f32 	%f196, %f195, %f156, %p86;
	selp.b32 	%r182, %r177, %r165, %p86;
	add.f32 	%f197, %f180, %f184;
	setp.gt.f32 	%p87, %f197, %f158;
	selp.f32 	%f198, %f197, %f158, %p87;
	selp.b32 	%r183, %r177, %r166, %p87;
	add.f32 	%f199, %f180, %f185;
	setp.gt.f32 	%p88, %f199, %f160;
	selp.f32 	%f200, %f199, %f160, %p88;
	selp.b32 	%r184, %r177, %r167, %p88;
	add.f32 	%f201, %f180, %f186;
	setp.gt.f32 	%p89, %f201, %f162;
	selp.f32 	%f202, %f201, %f162, %p89;
	selp.b32 	%r185, %r177, %r168, %p89;
	add.f32 	%f203, %f181, %f183;
	setp.gt.f32 	%p90, %f203, %f164;
	selp.f32 	%f204, %f203, %f164, %p90;
	selp.b32 	%r186, %r177, %r169, %p90;
	add.f32 	%f205, %f181, %f184;
	setp.gt.f32 	%p91, %f205, %f166;
	selp.f32 	%f206, %f205, %f166, %p91;
	selp.b32 	%r187, %r177, %r170, %p91;
	add.f32 	%f207, %f181, %f185;
	setp.gt.f32 	%p92, %f207, %f168;
	selp.f32 	%f208, %f207, %f168, %p92;
	selp.b32 	%r188, %r177, %r171, %p92;
	add.f32 	%f209, %f181, %f186;
	setp.gt.f32 	%p93, %f209, %f170;
	selp.f32 	%f210, %f209, %f170, %p93;
	selp.b32 	%r189, %r177, %r172, %p93;
	add.f32 	%f211, %f182, %f183;
	setp.gt.f32 	%p94, %f211, %f172;
	selp.f32 	%f212, %f211, %f172, %p94;
	selp.b32 	%r190, %r177, %r173, %p94;
	add.f32 	%f213, %f182, %f184;
	setp.gt.f32 	%p95, %f213, %f174;
	selp.f32 	%f214, %f213, %f174, %p95;
	selp.b32 	%r191, %r177, %r174, %p95;
	add.f32 	%f215, %f182, %f185;
	setp.gt.f32 	%p96, %f215, %f176;
	selp.f32 	%f216, %f215, %f176, %p96;
	selp.b32 	%r192, %r177, %r175, %p96;
	add.f32 	%f217, %f182, %f186;
	setp.gt.f32 	%p97, %f217, %f178;
	selp.f32 	%f218, %f217, %f178, %p97;
	selp.b32 	%r193, %r177, %r176, %p97;
	add.s32 	%r194, %r708, 3;
	ld.shared.f32 	%f219, [%r24+768];
	ld.shared.f32 	%f220, [%r24+772];
	ld.shared.f32 	%f221, [%r24+776];
	ld.shared.f32 	%f222, [%r24+780];
	ld.shared.f32 	%f223, [%r25+12];
	ld.shared.f32 	%f224, [%r25+140];
	ld.shared.f32 	%f225, [%r25+268];
	ld.shared.f32 	%f226, [%r25+396];
	add.f32 	%f227, %f219, %f223;
	setp.gt.f32 	%p98, %f227, %f188;
	selp.f32 	%f228, %f227, %f188, %p98;
	selp.b32 	%r195, %r194, %r178, %p98;
	add.f32 	%f229, %f219, %f224;
	setp.gt.f32 	%p99, %f229, %f190;
	selp.f32 	%f230, %f229, %f190, %p99;
	selp.b32 	%r196, %r194, %r179, %p99;
	add.f32 	%f231, %f219, %f225;
	setp.gt.f32 	%p100, %f231, %f192;
	selp.f32 	%f232, %f231, %f192, %p100;
	selp.b32 	%r197, %r194, %r180, %p100;
	add.f32 	%f233, %f219, %f226;
	setp.gt.f32 	%p101, %f233, %f194;
	selp.f32 	%f234, %f233, %f194, %p101;
	selp.b32 	%r198, %r194, %r181, %p101;
	add.f32 	%f235, %f220, %f223;
	setp.gt.f32 	%p102, %f235, %f196;
	selp.f32 	%f236, %f235, %f196, %p102;
	selp.b32 	%r199, %r194, %r182, %p102;
	add.f32 	%f237, %f220, %f224;
	setp.gt.f32 	%p103, %f237, %f198;
	selp.f32 	%f238, %f237, %f198, %p103;
	selp.b32 	%r200, %r194, %r183, %p103;
	add.f32 	%f239, %f220, %f225;
	setp.gt.f32 	%p104, %f239, %f200;
	selp.f32 	%f240, %f239, %f200, %p104;
	selp.b32 	%r201, %r194, %r184, %p104;
	add.f32 	%f241, %f220, %f226;
	setp.gt.f32 	%p105, %f241, %f202;
	selp.f32 	%f242, %f241, %f202, %p105;
	selp.b32 	%r202, %r194, %r185, %p105;
	add.f32 	%f243, %f221, %f223;
	setp.gt.f32 	%p106, %f243, %f204;
	selp.f32 	%f244, %f243, %f204, %p106;
	selp.b32 	%r203, %r194, %r186, %p106;
	add.f32 	%f245, %f221, %f224;
	setp.gt.f32 	%p107, %f245, %f206;
	selp.f32 	%f246, %f245, %f206, %p107;
	selp.b32 	%r204, %r194, %r187, %p107;
	add.f32 	%f247, %f221, %f225;
	setp.gt.f32 	%p108, %f247, %f208;
	selp.f32 	%f248, %f247, %f208, %p108;
	selp.b32 	%r205, %r194, %r188, %p108;
	add.f32 	%f249, %f221, %f226;
	setp.gt.f32 	%p109, %f249, %f210;
	selp.f32 	%f250, %f249, %f210, %p109;
	selp.b32 	%r206, %r194, %r189, %p109;
	add.f32 	%f251, %f222, %f223;
	setp.gt.f32 	%p110, %f251, %f212;
	selp.f32 	%f252, %f251, %f212, %p110;
	selp.b32 	%r207, %r194, %r190, %p110;
	add.f32 	%f253, %f222, %f224;
	setp.gt.f32 	%p111, %f253, %f214;
	selp.f32 	%f254, %f253, %f214, %p111;
	selp.b32 	%r208, %r194, %r191, %p111;
	add.f32 	%f255, %f222, %f225;
	setp.gt.f32 	%p112, %f255, %f216;
	selp.f32 	%f256, %f255, %f216, %p112;
	selp.b32 	%r209, %r194, %r192, %p112;
	add.f32 	%f257, %f222, %f226;
	setp.gt.f32 	%p113, %f257, %f218;
	selp.f32 	%f258, %f257, %f218, %p113;
	selp.b32 	%r210, %r194, %r193, %p113;
	add.s32 	%r211, %r708, 4;
	ld.shared.f32 	%f259, [%r24+1024];
	ld.shared.f32 	%f260, [%r24+1028];
	ld.shared.f32 	%f261, [%r24+1032];
	ld.shared.f32 	%f262, [%r24+1036];
	ld.shared.f32 	%f263, [%r25+16];
	ld.shared.f32 	%f264, [%r25+144];
	ld.shared.f32 	%f265, [%r25+272];
	ld.shared.f32 	%f266, [%r25+400];
	add.f32 	%f267, %f259, %f263;
	setp.gt.f32 	%p114, %f267, %f228;
	selp.f32 	%f268, %f267, %f228, %p114;
	selp.b32 	%r212, %r211, %r195, %p114;
	add.f32 	%f269, %f259, %f264;
	setp.gt.f32 	%p115, %f269, %f230;
	selp.f32 	%f270, %f269, %f230, %p115;
	selp.b32 	%r213, %r211, %r196, %p115;
	add.f32 	%f271, %f259, %f265;
	setp.gt.f32 	%p116, %f271, %f232;
	selp.f32 	%f272, %f271, %f232, %p116;
	selp.b32 	%r214, %r211, %r197, %p116;
	add.f32 	%f273, %f259, %f266;
	setp.gt.f32 	%p117, %f273, %f234;
	selp.f32 	%f274, %f273, %f234, %p117;
	selp.b32 	%r215, %r211, %r198, %p117;
	add.f32 	%f275, %f260, %f263;
	setp.gt.f32 	%p118, %f275, %f236;
	selp.f32 	%f276, %f275, %f236, %p118;
	selp.b32 	%r216, %r211, %r199, %p118;
	add.f32 	%f277, %f260, %f264;
	setp.gt.f32 	%p119, %f277, %f238;
	selp.f32 	%f278, %f277, %f238, %p119;
	selp.b32 	%r217, %r211, %r200, %p119;
	add.f32 	%f279, %f260, %f265;
	setp.gt.f32 	%p120, %f279, %f240;
	selp.f32 	%f280, %f279, %f240, %p120;
	selp.b32 	%r218, %r211, %r201, %p120;
	add.f32 	%f281, %f260, %f266;
	setp.gt.f32 	%p121, %f281, %f242;
	selp.f32 	%f282, %f281, %f242, %p121;
	selp.b32 	%r219, %r211, %r202, %p121;
	add.f32 	%f283, %f261, %f263;
	setp.gt.f32 	%p122, %f283, %f244;
	selp.f32 	%f284, %f283, %f244, %p122;
	selp.b32 	%r220, %r211, %r203, %p122;
	add.f32 	%f285, %f261, %f264;
	setp.gt.f32 	%p123, %f285, %f246;
	selp.f32 	%f286, %f285, %f246, %p123;
	selp.b32 	%r221, %r211, %r204, %p123;
	add.f32 	%f287, %f261, %f265;
	setp.gt.f32 	%p124, %f287, %f248;
	selp.f32 	%f288, %f287, %f248, %p124;
	selp.b32 	%r222, %r211, %r205, %p124;
	add.f32 	%f289, %f261, %f266;
	setp.gt.f32 	%p125, %f289, %f250;
	selp.f32 	%f290, %f289, %f250, %p125;
	selp.b32 	%r223, %r211, %r206, %p125;
	add.f32 	%f291, %f262, %f263;
	setp.gt.f32 	%p126, %f291, %f252;
	selp.f32 	%f292, %f291, %f252, %p126;
	selp.b32 	%r224, %r211, %r207, %p126;
	add.f32 	%f293, %f262, %f264;
	setp.gt.f32 	%p127, %f293, %f254;
	selp.f32 	%f294, %f293, %f254, %p127;
	selp.b32 	%r225, %r211, %r208, %p127;
	add.f32 	%f295, %f262, %f265;
	setp.gt.f32 	%p128, %f295, %f256;
	selp.f32 	%f296, %f295, %f256, %p128;
	selp.b32 	%r226, %r211, %r209, %p128;
	add.f32 	%f297, %f262, %f266;
	setp.gt.f32 	%p129, %f297, %f258;
	selp.f32 	%f298, %f297, %f258, %p129;
	selp.b32 	%r227, %r211, %r210, %p129;
	add.s32 	%r228, %r708, 5;
	ld.shared.f32 	%f299, [%r24+1280];
	ld.shared.f32 	%f300, [%r24+1284];
	ld.shared.f32 	%f301, [%r24+1288];
	ld.shared.f32 	%f302, [%r24+1292];
	ld.shared.f32 	%f303, [%r25+20];
	ld.shared.f32 	%f304, [%r25+148];
	ld.shared.f32 	%f305, [%r25+276];
	ld.shared.f32 	%f306, [%r25+404];
	add.f32 	%f307, %f299, %f303;
	setp.gt.f32 	%p130, %f307, %f268;
	selp.f32 	%f308, %f307, %f268, %p130;
	selp.b32 	%r229, %r228, %r212, %p130;
	add.f32 	%f309, %f299, %f304;
	setp.gt.f32 	%p131, %f309, %f270;
	selp.f32 	%f310, %f309, %f270, %p131;
	selp.b32 	%r230, %r228, %r213, %p131;
	add.f32 	%f311, %f299, %f305;
	setp.gt.f32 	%p132, %f311, %f272;
	selp.f32 	%f312, %f311, %f272, %p132;
	selp.b32 	%r231, %r228, %r214, %p132;
	add.f32 	%f313, %f299, %f306;
	setp.gt.f32 	%p133, %f313, %f274;
	selp.f32 	%f314, %f313, %f274, %p133;
	selp.b32 	%r232, %r228, %r215, %p133;
	add.f32 	%f315, %f300, %f303;
	setp.gt.f32 	%p134, %f315, %f276;
	selp.f32 	%f316, %f315, %f276, %p134;
	selp.b32 	%r233, %r228, %r216, %p134;
	add.f32 	%f317, %f300, %f304;
	setp.gt.f32 	%p135, %f317, %f278;
	selp.f32 	%f318, %f317, %f278, %p135;
	selp.b32 	%r234, %r228, %r217, %p135;
	add.f32 	%f319, %f300, %f305;
	setp.gt.f32 	%p136, %f319, %f280;
	selp.f32 	%f320, %f319, %f280, %p136;
	selp.b32 	%r235, %r228, %r218, %p136;
	add.f32 	%f321, %f300, %f306;
	setp.gt.f32 	%p137, %f321, %f282;
	selp.f32 	%f322, %f321, %f282, %p137;
	selp.b32 	%r236, %r228, %r219, %p137;
	add.f32 	%f323, %f301, %f303;
	setp.gt.f32 	%p138, %f323, %f284;
	selp.f32 	%f324, %f323, %f284, %p138;
	selp.b32 	%r237, %r228, %r220, %p138;
	add.f32 	%f325, %f301, %f304;
	setp.gt.f32 	%p139, %f325, %f286;
	selp.f32 	%f326, %f325, %f286, %p139;
	selp.b32 	%r238, %r228, %r221, %p139;
	add.f32 	%f327, %f301, %f305;
	setp.gt.f32 	%p140, %f327, %f288;
	selp.f32 	%f328, %f327, %f288, %p140;
	selp.b32 	%r239, %r228, %r222, %p140;
	add.f32 	%f329, %f301, %f306;
	setp.gt.f32 	%p141, %f329, %f290;
	selp.f32 	%f330, %f329, %f290, %p141;
	selp.b32 	%r240, %r228, %r223, %p141;
	add.f32 	%f331, %f302, %f303;
	setp.gt.f32 	%p142, %f331, %f292;
	selp.f32 	%f332, %f331, %f292, %p142;
	selp.b32 	%r241, %r228, %r224, %p142;
	add.f32 	%f333, %f302, %f304;
	setp.gt.f32 	%p143, %f333, %f294;
	selp.f32 	%f334, %f333, %f294, %p143;
	selp.b32 	%r242, %r228, %r225, %p143;
	add.f32 	%f335, %f302, %f305;
	setp.gt.f32 	%p144, %f335, %f296;
	selp.f32 	%f336, %f335, %f296, %p144;
	selp.b32 	%r243, %r228, %r226, %p144;
	add.f32 	%f337, %f302, %f306;
	setp.gt.f32 	%p145, %f337, %f298;
	selp.f32 	%f338, %f337, %f298, %p145;
	selp.b32 	%r244, %r228, %r227, %p145;
	add.s32 	%r245, %r708, 6;
	ld.shared.f32 	%f339, [%r24+1536];
	ld.shared.f32 	%f340, [%r24+1540];
	ld.shared.f32 	%f341, [%r24+1544];
	ld.shared.f32 	%f342, [%r24+1548];
	ld.shared.f32 	%f343, [%r25+24];
	ld.shared.f32 	%f344, [%r25+152];
	ld.shared.f32 	%f345, [%r25+280];
	ld.shared.f32 	%f346, [%r25+408];
	add.f32 	%f347, %f339, %f343;
	setp.gt.f32 	%p146, %f347, %f308;
	selp.f32 	%f348, %f347, %f308, %p146;
	selp.b32 	%r246, %r245, %r229, %p146;
	add.f32 	%f349, %f339, %f344;
	setp.gt.f32 	%p147, %f349, %f310;
	selp.f32 	%f350, %f349, %f310, %p147;
	selp.b32 	%r247, %r245, %r230, %p147;
	add.f32 	%f351, %f339, %f345;
	setp.gt.f32 	%p148, %f351, %f312;
	selp.f32 	%f352, %f351, %f312, %p148;
	selp.b32 	%r248, %r245, %r231, %p148;
	add.f32 	%f353, %f339, %f346;
	setp.gt.f32 	%p149, %f353, %f314;
	selp.f32 	%f354, %f353, %f314, %p149;
	selp.b32 	%r249, %r245, %r232, %p149;
	add.f32 	%f355, %f340, %f343;
	setp.gt.f32 	%p150, %f355, %f316;
	selp.f32 	%f356, %f355, %f316, %p150;
	selp.b32 	%r250, %r245, %r233, %p150;
	add.f32 	%f357, %f340, %f344;
	setp.gt.f32 	%p151, %f357, %f318;
	selp.f32 	%f358, %f357, %f318, %p151;
	selp.b32 	%r251, %r245, %r234, %p151;
	add.f32 	%f359, %f340, %f345;
	setp.gt.f32 	%p152, %f359, %f320;
	selp.f32 	%f360, %f359, %f320, %p152;
	selp.b32 	%r252, %r245, %r235, %p152;
	add.f32 	%f361, %f340, %f346;
	setp.gt.f32 	%p153, %f361, %f322;
	selp.f32 	%f362, %f361, %f322, %p153;
	selp.b32 	%r253, %r245, %r236, %p153;
	add.f32 	%f363, %f341, %f343;
	setp.gt.f32 	%p154, %f363, %f324;
	selp.f32 	%f364, %f363, %f324, %p154;
	selp.b32 	%r254, %r245, %r237, %p154;
	add.f32 	%f365, %f341, %f344;
	setp.gt.f32 	%p155, %f365, %f326;
	selp.f32 	%f366, %f365, %f326, %p155;
	selp.b32 	%r255, %r245, %r238, %p155;
	add.f32 	%f367, %f341, %f345;
	setp.gt.f32 	%p156, %f367, %f328;
	selp.f32 	%f368, %f367, %f328, %p156;
	selp.b32 	%r256, %r245, %r239, %p156;
	add.f32 	%f369, %f341, %f346;
	setp.gt.f32 	%p157, %f369, %f330;
	selp.f32 	%f370, %f369, %f330, %p157;
	selp.b32 	%r257, %r245, %r240, %p157;
	add.f32 	%f371, %f342, %f343;
	setp.gt.f32 	%p158, %f371, %f332;
	selp.f32 	%f372, %f371, %f332, %p158;
	selp.b32 	%r258, %r245, %r241, %p158;
	add.f32 	%f373, %f342, %f344;
	setp.gt.f32 	%p159, %f373, %f334;
	selp.f32 	%f374, %f373, %f334, %p159;
	selp.b32 	%r259, %r245, %r242, %p159;
	add.f32 	%f375, %f342, %f345;
	setp.gt.f32 	%p160, %f375, %f336;
	selp.f32 	%f376, %f375, %f336, %p160;
	selp.b32 	%r260, %r245, %r243, %p160;
	add.f32 	%f377, %f342, %f346;
	setp.gt.f32 	%p161, %f377, %f338;
	selp.f32 	%f378, %f377, %f338, %p161;
	selp.b32 	%r261, %r245, %r244, %p161;
	add.s32 	%r262, %r708, 7;
	ld.shared.f32 	%f379, [%r24+1792];
	ld.shared.f32 	%f380, [%r24+1796];
	ld.shared.f32 	%f381, [%r24+1800];
	ld.shared.f32 	%f382, [%r24+1804];
	ld.shared.f32 	%f383, [%r25+28];
	ld.shared.f32 	%f384, [%r25+156];
	ld.shared.f32 	%f385, [%r25+284];
	ld.shared.f32 	%f386, [%r25+412];
	add.f32 	%f387, %f379, %f383;
	setp.gt.f32 	%p162, %f387, %f348;
	selp.f32 	%f388, %f387, %f348, %p162;
	selp.b32 	%r263, %r262, %r246, %p162;
	add.f32 	%f389, %f379, %f384;
	setp.gt.f32 	%p163, %f389, %f350;
	selp.f32 	%f390, %f389, %f350, %p163;
	selp.b32 	%r264, %r262, %r247, %p163;
	add.f32 	%f391, %f379, %f385;
	setp.gt.f32 	%p164, %f391, %f352;
	selp.f32 	%f392, %f391, %f352, %p164;
	selp.b32 	%r265, %r262, %r248, %p164;
	add.f32 	%f393, %f379, %f386;
	setp.gt.f32 	%p165, %f393, %f354;
	selp.f32 	%f394, %f393, %f354, %p165;
	selp.b32 	%r266, %r262, %r249, %p165;
	add.f32 	%f395, %f380, %f383;
	setp.gt.f32 	%p166, %f395, %f356;
	selp.f32 	%f396, %f395, %f356, %p166;
	selp.b32 	%r267, %r262, %r250, %p166;
	add.f32 	%f397, %f380, %f384;
	setp.gt.f32 	%p167, %f397, %f358;
	selp.f32 	%f398, %f397, %f358, %p167;
	selp.b32 	%r268, %r262, %r251, %p167;
	add.f32 	%f399, %f380, %f385;
	setp.gt.f32 	%p168, %f399, %f360;
	selp.f32 	%f400, %f399, %f360, %p168;
	selp.b32 	%r269, %r262, %r252, %p168;
	add.f32 	%f401, %f380, %f386;
	setp.gt.f32 	%p169, %f401, %f362;
	selp.f32 	%f402, %f401, %f362, %p169;
	selp.b32 	%r270, %r262, %r253, %p169;
	add.f32 	%f403, %f381, %f383;
	setp.gt.f32 	%p170, %f403, %f364;
	selp.f32 	%f404, %f403, %f364, %p170;
	selp.b32 	%r271, %r262, %r254, %p170;
	add.f32 	%f405, %f381, %f384;
	setp.gt.f32 	%p171, %f405, %f366;
	selp.f32 	%f406, %f405, %f366, %p171;
	selp.b32 	%r272, %r262, %r255, %p171;
	add.f32 	%f407, %f381, %f385;
	setp.gt.f32 	%p172, %f407, %f368;
	selp.f32 	%f408, %f407, %f368, %p172;
	selp.b32 	%r273, %r262, %r256, %p172;
	add.f32 	%f409, %f381, %f386;
	setp.gt.f32 	%p173, %f409, %f370;
	selp.f32 	%f410, %f409, %f370, %p173;
	selp.b32 	%r274, %r262, %r257, %p173;
	add.f32 	%f411, %f382, %f383;
	setp.gt.f32 	%p174, %f411, %f372;
	selp.f32 	%f412, %f411, %f372, %p174;
	selp.b32 	%r275, %r262, %r258, %p174;
	add.f32 	%f413, %f382, %f384;
	setp.gt.f32 	%p175, %f413, %f374;
	selp.f32 	%f414, %f413, %f374, %p175;
	selp.b32 	%r276, %r262, %r259, %p175;
	add.f32 	%f415, %f382, %f385;
	setp.gt.f32 	%p176, %f415, %f376;
	selp.f32 	%f416, %f415, %f376, %p176;
	selp.b32 	%r277, %r262, %r260, %p176;
	add.f32 	%f417, %f382, %f386;
	setp.gt.f32 	%p177, %f417, %f378;
	selp.f32 	%f418, %f417, %f378, %p177;
	selp.b32 	%r278, %r262, %r261, %p177;
	add.s32 	%r279, %r708, 8;
	ld.shared.f32 	%f419, [%r24+2048];
	ld.shared.f32 	%f420, [%r24+2052];
	ld.shared.f32 	%f421, [%r24+2056];
	ld.shared.f32 	%f422, [%r24+2060];
	ld.shared.f32 	%f423, [%r25+32];
	ld.shared.f32 	%f424, [%r25+160];
	ld.shared.f32 	%f425, [%r25+288];
	ld.shared.f32 	%f426, [%r25+416];
	add.f32 	%f427, %f419, %f423;
	setp.gt.f32 	%p178, %f427, %f388;
	selp.f32 	%f428, %f427, %f388, %p178;
	selp.b32 	%r280, %r279, %r263, %p178;
	add.f32 	%f429, %f419, %f424;
	setp.gt.f32 	%p179, %f429, %f390;
	selp.f32 	%f430, %f429, %f390, %p179;
	selp.b32 	%r281, %r279, %r264, %p179;
	add.f32 	%f431, %f419, %f425;
	setp.gt.f32 	%p180, %f431, %f392;
	selp.f32 	%f432, %f431, %f392, %p180;
	selp.b32 	%r282, %r279, %r265, %p180;
	add.f32 	%f433, %f419, %f426;
	setp.gt.f32 	%p181, %f433, %f394;
	selp.f32 	%f434, %f433, %f394, %p181;
	selp.b32 	%r283, %r279, %r266, %p181;
	add.f32 	%f435, %f420, %f423;
	setp.gt.f32 	%p182, %f435, %f396;
	selp.f32 	%f436, %f435, %f396, %p182;
	selp.b32 	%r284, %r279, %r267, %p182;
	add.f32 	%f437, %f420, %f424;
	setp.gt.f32 	%p183, %f437, %f398;
	selp.f32 	%f438, %f437, %f398, %p183;
	selp.b32 	%r285, %r279, %r268, %p183;
	add.f32 	%f439, %f420, %f425;
	setp.gt.f32 	%p184, %f439, %f400;
	selp.f32 	%f440, %f439, %f400, %p184;
	selp.b32 	%r286, %r279, %r269, %p184;
	add.f32 	%f441, %f420, %f426;
	setp.gt.f32 	%p185, %f441, %f402;
	selp.f32 	%f442, %f441, %f402, %p185;
	selp.b32 	%r287, %r279, %r270, %p185;
	add.f32 	%f443, %f421, %f423;
	setp.gt.f32 	%p186, %f443, %f404;
	selp.f32 	%f444, %f443, %f404, %p186;
	selp.b32 	%r288, %r279, %r271, %p186;
	add.f32 	%f445, %f421, %f424;
	setp.gt.f32 	%p187, %f445, %f406;
	selp.f32 	%f446, %f445, %f406, %p187;
	selp.b32 	%r289, %r279, %r272, %p187;
	add.f32 	%f447, %f421, %f425;
	setp.gt.f32 	%p188, %f447, %f408;
	selp.f32 	%f448, %f447, %f408, %p188;
	selp.b32 	%r290, %r279, %r273, %p188;
	add.f32 	%f449, %f421, %f426;
	setp.gt.f32 	%p189, %f449, %f410;
	selp.f32 	%f450, %f449, %f410, %p189;
	selp.b32 	%r291, %r279, %r274, %p189;
	add.f32 	%f451, %f422, %f423;
	setp.gt.f32 	%p190, %f451, %f412;
	selp.f32 	%f452, %f451, %f412, %p190;
	selp.b32 	%r292, %r279, %r275, %p190;
	add.f32 	%f453, %f422, %f424;
	setp.gt.f32 	%p191, %f453, %f414;
	selp.f32 	%f454, %f453, %f414, %p191;
	selp.b32 	%r293, %r279, %r276, %p191;
	add.f32 	%f455, %f422, %f425;
	setp.gt.f32 	%p192, %f455, %f416;
	selp.f32 	%f456, %f455, %f416, %p192;
	selp.b32 	%r294, %r279, %r277, %p192;
	add.f32 	%f457, %f422, %f426;
	setp.gt.f32 	%p193, %f457, %f418;
	selp.f32 	%f458, %f457, %f418, %p193;
	selp.b32 	%r295, %r279, %r278, %p193;
	add.s32 	%r296, %r708, 9;
	ld.shared.f32 	%f459, [%r24+2304];
	ld.shared.f32 	%f460, [%r24+2308];
	ld.shared.f32 	%f461, [%r24+2312];
	ld.shared.f32 	%f462, [%r24+2316];
	ld.shared.f32 	%f463, [%r25+36];
	ld.shared.f32 	%f464, [%r25+164];
	ld.shared.f32 	%f465, [%r25+292];
	ld.shared.f32 	%f466, [%r25+420];
	add.f32 	%f467, %f459, %f463;
	setp.gt.f32 	%p194, %f467, %f428;
	selp.f32 	%f468, %f467, %f428, %p194;
	selp.b32 	%r297, %r296, %r280, %p194;
	add.f32 	%f469, %f459, %f464;
	setp.gt.f32 	%p195, %f469, %f430;
	selp.f32 	%f470, %f469, %f430, %p195;
	selp.b32 	%r298, %r296, %r281, %p195;
	add.f32 	%f471, %f459, %f465;
	setp.gt.f32 	%p196, %f471, %f432;
	selp.f32 	%f472, %f471, %f432, %p196;
	selp.b32 	%r299, %r296, %r282, %p196;
	add.f32 	%f473, %f459, %f466;
	setp.gt.f32 	%p197, %f473, %f434;
	selp.f32 	%f474, %f473, %f434, %p197;
	selp.b32 	%r300, %r296, %r283, %p197;
	add.f32 	%f475, %f460, %f463;
	setp.gt.f32 	%p198, %f475, %f436;
	selp.f32 	%f476, %f475, %f436, %p198;
	selp.b32 	%r301, %r296, %r284, %p198;
	add.f32 	%f477, %f460, %f464;
	setp.gt.f32 	%p199, %f477, %f438;
	selp.f32 	%f478, %f477, %f438, %p199;
	selp.b32 	%r302, %r296, %r285, %p199;
	add.f32 	%f479, %f460, %f465;
	setp.gt.f32 	%p200, %f479, %f440;
	selp.f32 	%f480, %f479, %f440, %p200;
	selp.b32 	%r303, %r296, %r286, %p200;
	add.f32 	%f481, %f460, %f466;
	setp.gt.f32 	%p201, %f481, %f442;
	selp.f32 	%f482, %f481, %f442, %p201;
	selp.b32 	%r304, %r296, %r287, %p201;
	add.f32 	%f483, %f461, %f463;
	setp.gt.f32 	%p202, %f483, %f444;
	selp.f32 	%f484, %f483, %f444, %p202;
	selp.b32 	%r305, %r296, %r288, %p202;
	add.f32 	%f485, %f461, %f464;
	setp.gt.f32 	%p203, %f485, %f446;
	selp.f32 	%f486, %f485, %f446, %p203;
	selp.b32 	%r306, %r296, %r289, %p203;
	add.f32 	%f487, %f461, %f465;
	setp.gt.f32 	%p204, %f487, %f448;
	selp.f32 	%f488, %f487, %f448, %p204;
	selp.b32 	%r307, %r296, %r290, %p204;
	add.f32 	%f489, %f461, %f466;
	setp.gt.f32 	%p205, %f489, %f450;
	selp.f32 	%f490, %f489, %f450, %p205;
	selp.b32 	%r308, %r296, %r291, %p205;
	add.f32 	%f491, %f462, %f463;
	setp.gt.f32 	%p206, %f491, %f452;
	selp.f32 	%f492, %f491, %f452, %p206;
	selp.b32 	%r309, %r296, %r292, %p206;
	add.f32 	%f493, %f462, %f464;
	setp.gt.f32 	%p207, %f493, %f454;
	selp.f32 	%f494, %f493, %f454, %p207;
	selp.b32 	%r310, %r296, %r293, %p207;
	add.f32 	%f495, %f462, %f465;
	setp.gt.f32 	%p208, %f495, %f456;
	selp.f32 	%f496, %f495, %f456, %p208;
	selp.b32 	%r311, %r296, %r294, %p208;
	add.f32 	%f497, %f462, %f466;
	setp.gt.f32 	%p209, %f497, %f458;
	selp.f32 	%f498, %f497, %f458, %p209;
	selp.b32 	%r312, %r296, %r295, %p209;
	add.s32 	%r313, %r708, 10;
	ld.shared.f32 	%f499, [%r24+2560];
	ld.shared.f32 	%f500, [%r24+2564];
	ld.shared.f32 	%f501, [%r24+2568];
	ld.shared.f32 	%f502, [%r24+2572];
	ld.shared.f32 	%f503, [%r25+40];
	ld.shared.f32 	%f504, [%r25+168];
	ld.shared.f32 	%f505, [%r25+296];
	ld.shared.f32 	%f506, [%r25+424];
	add.f32 	%f507, %f499, %f503;
	setp.gt.f32 	%p210, %f507, %f468;
	selp.f32 	%f508, %f507, %f468, %p210;
	selp.b32 	%r314, %r313, %r297, %p210;
	add.f32 	%f509, %f499, %f504;
	setp.gt.f32 	%p211, %f509, %f470;
	selp.f32 	%f510, %f509, %f470, %p211;
	selp.b32 	%r315, %r313, %r298, %p211;
	add.f32 	%f511, %f499, %f505;
	setp.gt.f32 	%p212, %f511, %f472;
	selp.f32 	%f512, %f511, %f472, %p212;
	selp.b32 	%r316, %r313, %r299, %p212;
	add.f32 	%f513, %f499, %f506;
	setp.gt.f32 	%p213, %f513, %f474;
	selp.f32 	%f514, %f513, %f474, %p213;
	selp.b32 	%r317, %r313, %r300, %p213;
	add.f32 	%f515, %f500, %f503;
	setp.gt.f32 	%p214, %f515, %f476;
	selp.f32 	%f516, %f515, %f476, %p214;
	selp.b32 	%r318, %r313, %r301, %p214;
	add.f32 	%f517, %f500, %f504;
	setp.gt.f32 	%p215, %f517, %f478;
	selp.f32 	%f518, %f517, %f478, %p215;
	selp.b32 	%r319, %r313, %r302, %p215;
	add.f32 	%f519, %f500, %f505;
	setp.gt.f32 	%p216, %f519, %f480;
	selp.f32 	%f520, %f519, %f480, %p216;
	selp.b32 	%r320, %r313, %r303, %p216;
	add.f32 	%f521, %f500, %f506;
	setp.gt.f32 	%p217, %f521, %f482;
	selp.f32 	%f522, %f521, %f482, %p217;
	selp.b32 	%r321, %r313, %r304, %p217;
	add.f32 	%f523, %f501, %f503;
	setp.gt.f32 	%p218, %f523, %f484;
	selp.f32 	%f524, %f523, %f484, %p218;
	selp.b32 	%r322, %r313, %r305, %p218;
	add.f32 	%f525, %f501, %f504;
	setp.gt.f32 	%p219, %f525, %f486;
	selp.f32 	%f526, %f525, %f486, %p219;
	selp.b32 	%r323, %r313, %r306, %p219;
	add.f32 	%f527, %f501, %f505;
	setp.gt.f32 	%p220, %f527, %f488;
	selp.f32 	%f528, %f527, %f488, %p220;
	selp.b32 	%r324, %r313, %r307, %p220;
	add.f32 	%f529, %f501, %f506;
	setp.gt.f32 	%p221, %f529, %f490;
	selp.f32 	%f530, %f529, %f490, %p221;
	selp.b32 	%r325, %r313, %r308, %p221;
	add.f32 	%f531, %f502, %f503;
	setp.gt.f32 	%p222, %f531, %f492;
	selp.f32 	%f532, %f531, %f492, %p222;
	selp.b32 	%r326, %r313, %r309, %p222;
	add.f32 	%f533, %f502, %f504;
	setp.gt.f32 	%p223, %f533, %f494;
	selp.f32 	%f534, %f533, %f494, %p223;
	selp.b32 	%r327, %r313, %r310, %p223;
	add.f32 	%f535, %f502, %f505;
	setp.gt.f32 	%p224, %f535, %f496;
	selp.f32 	%f536, %f535, %f496, %p224;
	selp.b32 	%r328, %r313, %r311, %p224;
	add.f32 	%f537, %f502, %f506;
	setp.gt.f32 	%p225, %f537, %f498;
	selp.f32 	%f538, %f537, %f498, %p225;
	selp.b32 	%r329, %r313, %r312, %p225;
	add.s32 	%r330, %r708, 11;
	ld.shared.f32 	%f539, [%r24+2816];
	ld.shared.f32 	%f540, [%r24+2820];
	ld.shared.f32 	%f541, [%r24+2824];
	ld.shared.f32 	%f542, [%r24+2828];
	ld.shared.f32 	%f543, [%r25+44];
	ld.shared.f32 	%f544, [%r25+172];
	ld.shared.f32 	%f545, [%r25+300];
	ld.shared.f32 	%f546, [%r25+428];
	add.f32 	%f547, %f539, %f543;
	setp.gt.f32 	%p226, %f547, %f508;
	selp.f32 	%f548, %f547, %f508, %p226;
	selp.b32 	%r331, %r330, %r314, %p226;
	add.f32 	%f549, %f539, %f544;
	setp.gt.f32 	%p227, %f549, %f510;
	selp.f32 	%f550, %f549, %f510, %p227;
	selp.b32 	%r332, %r330, %r315, %p227;
	add.f32 	%f551, %f539, %f545;
	setp.gt.f32 	%p228, %f551, %f512;
	selp.f32 	%f552, %f551, %f512, %p228;
	selp.b32 	%r333, %r330, %r316, %p228;
	add.f32 	%f553, %f539, %f546;
	setp.gt.f32 	%p229, %f553, %f514;
	selp.f32 	%f554, %f553, %f514, %p229;
	selp.b32 	%r334, %r330, %r317, %p229;
	add.f32 	%f555, %f540, %f543;
	setp.gt.f32 	%p230, %f555, %f516;
	selp.f32 	%f556, %f555, %f516, %p230;
	selp.b32 	%r335, %r330, %r318, %p230;
	add.f32 	%f557, %f540, %f544;
	setp.gt.f32 	%p231, %f557, %f518;
	selp.f32 	%f558, %f557, %f518, %p231;
	selp.b32 	%r336, %r330, %r319, %p231;
	add.f32 	%f559, %f540, %f545;
	setp.gt.f32 	%p232, %f559, %f520;
	selp.f32 	%f560, %f559, %f520, %p232;
	selp.b32 	%r337, %r330, %r320, %p232;
	add.f32 	%f561, %f540, %f546;
	setp.gt.f32 	%p233, %f561, %f522;
	selp.f32 	%f562, %f561, %f522, %p233;
	selp.b32 	%r338, %r330, %r321, %p233;
	add.f32 	%f563, %f541, %f543;
	setp.gt.f32 	%p234, %f563, %f524;
	selp.f32 	%f564, %f563, %f524, %p234;
	selp.b32 	%r339, %r330, %r322, %p234;
	add.f32 	%f565, %f541, %f544;
	setp.gt.f32 	%p235, %f565, %f526;
	selp.f32 	%f566, %f565, %f526, %p235;
	selp.b32 	%r340, %r330, %r323, %p235;
	add.f32 	%f567, %f541, %f545;
	setp.gt.f32 	%p236, %f567, %f528;
	selp.f32 	%f568, %f567, %f528, %p236;
	selp.b32 	%r341, %r330, %r324, %p236;
	add.f32 	%f569, %f541, %f546;
	setp.gt.f32 	%p237, %f569, %f530;
	selp.f32 	%f570, %f569, %f530, %p237;
	selp.b32 	%r342, %r330, %r325, %p237;
	add.f32 	%f571, %f542, %f543;
	setp.gt.f32 	%p238, %f571, %f532;
	selp.f32 	%f572, %f571, %f532, %p238;
	selp.b32 	%r343, %r330, %r326, %p238;
	add.f32 	%f573, %f542, %f544;
	setp.gt.f32 	%p239, %f573, %f534;
	selp.f32 	%f574, %f573, %f534, %p239;
	selp.b32 	%r344, %r330, %r327, %p239;
	add.f32 	%f575, %f542, %f545;
	setp.gt.f32 	%p240, %f575, %f536;
	selp.f32 	%f576, %f575, %f536, %p240;
	selp.b32 	%r345, %r330, %r328, %p240;
	add.f32 	%f577, %f542, %f546;
	setp.gt.f32 	%p241, %f577, %f538;
	selp.f32 	%f578, %f577, %f538, %p241;
	selp.b32 	%r346, %r330, %r329, %p241;
	add.s32 	%r347, %r708, 12;
	ld.shared.f32 	%f579, [%r24+3072];
	ld.shared.f32 	%f580, [%r24+3076];
	ld.shared.f32 	%f581, [%r24+3080];
	ld.shared.f32 	%f582, [%r24+3084];
	ld.shared.f32 	%f583, [%r25+48];
	ld.shared.f32 	%f584, [%r25+176];
	ld.shared.f32 	%f585, [%r25+304];
	ld.shared.f32 	%f586, [%r25+432];
	add.f32 	%f587, %f579, %f583;
	setp.gt.f32 	%p242, %f587, %f548;
	selp.f32 	%f588, %f587, %f548, %p242;
	selp.b32 	%r348, %r347, %r331, %p242;
	add.f32 	%f589, %f579, %f584;
	setp.gt.f32 	%p243, %f589, %f550;
	selp.f32 	%f590, %f589, %f550, %p243;
	selp.b32 	%r349, %r347, %r332, %p243;
	add.f32 	%f591, %f579, %f585;
	setp.gt.f32 	%p244, %f591, %f552;
	selp.f32 	%f592, %f591, %f552, %p244;
	selp.b32 	%r350, %r347, %r333, %p244;
	add.f32 	%f593, %f579, %f586;
	setp.gt.f32 	%p245, %f593, %f554;
	selp.f32 	%f594, %f593, %f554, %p245;
	selp.b32 	%r351, %r347, %r334, %p245;
	add.f32 	%f595, %f580, %f583;
	setp.gt.f32 	%p246, %f595, %f556;
	selp.f32 	%f596, %f595, %f556, %p246;
	selp.b32 	%r352, %r347, %r335, %p246;
	add.f32 	%f597, %f580, %f584;
	setp.gt.f32 	%p247, %f597, %f558;
	selp.f32 	%f598, %f597, %f558, %p247;
	selp.b32 	%r353, %r347, %r336, %p247;
	add.f32 	%f599, %f580, %f585;
	setp.gt.f32 	%p248, %f599, %f560;
	selp.f32 	%f600, %f599, %f560, %p248;
	selp.b32 	%r354, %r347, %r337, %p248;
	add.f32 	%f601, %f580, %f586;
	setp.gt.f32 	%p249, %f601, %f562;
	selp.f32 	%f602, %f601, %f562, %p249;
	selp.b32 	%r355, %r347, %r338, %p249;
	add.f32 	%f603, %f581, %f583;
	setp.gt.f32 	%p250, %f603, %f564;
	selp.f32 	%f604, %f603, %f564, %p250;
	selp.b32 	%r356, %r347, %r339, %p250;
	add.f32 	%f605, %f581, %f584;
	setp.gt.f32 	%p251, %f605, %f566;
	selp.f32 	%f606, %f605, %f566, %p251;
	selp.b32 	%r357, %r347, %r340, %p251;
	add.f32 	%f607, %f581, %f585;
	setp.gt.f32 	%p252, %f607, %f568;
	selp.f32 	%f608, %f607, %f568, %p252;
	selp.b32 	%r358, %r347, %r341, %p252;
	add.f32 	%f609, %f581, %f586;
	setp.gt.f32 	%p253, %f609, %f570;
	selp.f32 	%f610, %f609, %f570, %p253;
	selp.b32 	%r359, %r347, %r342, %p253;
	add.f32 	%f611, %f582, %f583;
	setp.gt.f32 	%p254, %f611, %f572;
	selp.f32 	%f612, %f611, %f572, %p254;
	selp.b32 	%r360, %r347, %r343, %p254;
	add.f32 	%f613, %f582, %f584;
	setp.gt.f32 	%p255, %f613, %f574;
	selp.f32 	%f614, %f613, %f574, %p255;
	selp.b32 	%r361, %r347, %r344, %p255;
	add.f32 	%f615, %f582, %f585;
	setp.gt.f32 	%p256, %f615, %f576;
	selp.f32 	%f616, %f615, %f576, %p256;
	selp.b32 	%r362, %r347, %r345, %p256;
	add.f32 	%f617, %f582, %f586;
	setp.gt.f32 	%p257, %f617, %f578;
	selp.f32 	%f618, %f617, %f578, %p257;
	selp.b32 	%r363, %r347, %r346, %p257;
	add.s32 	%r364, %r708, 13;
	ld.shared.f32 	%f619, [%r24+3328];
	ld.shared.f32 	%f620, [%r24+3332];
	ld.shared.f32 	%f621, [%r24+3336];
	ld.shared.f32 	%f622, [%r24+3340];
	ld.shared.f32 	%f623, [%r25+52];
	ld.shared.f32 	%f624, [%r25+180];
	ld.shared.f32 	%f625, [%r25+308];
	ld.shared.f32 	%f626, [%r25+436];
	add.f32 	%f627, %f619, %f623;
	setp.gt.f32 	%p258, %f627, %f588;
	selp.f32 	%f628, %f627, %f588, %p258;
	selp.b32 	%r365, %r364, %r348, %p258;
	add.f32 	%f629, %f619, %f624;
	setp.gt.f32 	%p259, %f629, %f590;
	selp.f32 	%f630, %f629, %f590, %p259;
	selp.b32 	%r366, %r364, %r349, %p259;
	add.f32 	%f631, %f619, %f625;
	setp.gt.f32 	%p260, %f631, %f592;
	selp.f32 	%f632, %f631, %f592, %p260;
	selp.b32 	%r367, %r364, %r350, %p260;
	add.f32 	%f633, %f619, %f626;
	setp.gt.f32 	%p261, %f633, %f594;
	selp.f32 	%f634, %f633, %f594, %p261;
	selp.b32 	%r368, %r364, %r351, %p261;
	add.f32 	%f635, %f620, %f623;
	setp.gt.f32 	%p262, %f635, %f596;
	selp.f32 	%f636, %f635, %f596, %p262;
	selp.b32 	%r369, %r364, %r352, %p262;
	add.f32 	%f637, %f620, %f624;
	setp.gt.f32 	%p263, %f637, %f598;
	selp.f32 	%f638, %f637, %f598, %p263;
	selp.b32 	%r370, %r364, %r353, %p263;
	add.f32 	%f639, %f620, %f625;
	setp.gt.f32 	%p264, %f639, %f600;
	selp.f32 	%f640, %f639, %f600, %p264;
	selp.b32 	%r371, %r364, %r354, %p264;
	add.f32 	%f641, %f620, %f626;
	setp.gt.f32 	%p265, %f641, %f602;
	selp.f32 	%f642, %f641, %f602, %p265;
	selp.b32 	%r372, %r364, %r355, %p265;
	add.f32 	%f643, %f621, %f623;
	setp.gt.f32 	%p266, %f643, %f604;
	selp.f32 	%f644, %f643, %f604, %p266;
	selp.b32 	%r373, %r364, %r356, %p266;
	add.f32 	%f645, %f621, %f624;
	setp.gt.f32 	%p267, %f645, %f606;
	selp.f32 	%f646, %f645, %f606, %p267;
	selp.b32 	%r374, %r364, %r357, %p267;
	add.f32 	%f647, %f621, %f625;
	setp.gt.f32 	%p268, %f647, %f608;
	selp.f32 	%f648, %f647, %f608, %p268;
	selp.b32 	%r375, %r364, %r358, %p268;
	add.f32 	%f649, %f621, %f626;
	setp.gt.f32 	%p269, %f649, %f610;
	selp.f32 	%f650, %f649, %f610, %p269;
	selp.b32 	%r376, %r364, %r359, %p269;
	add.f32 	%f651, %f622, %f623;
	setp.gt.f32 	%p270, %f651, %f612;
	selp.f32 	%f652, %f651, %f612, %p270;
	selp.b32 	%r377, %r364, %r360, %p270;
	add.f32 	%f653, %f622, %f624;
	setp.gt.f32 	%p271, %f653, %f614;
	selp.f32 	%f654, %f653, %f614, %p271;
	selp.b32 	%r378, %r364, %r361, %p271;
	add.f32 	%f655, %f622, %f625;
	setp.gt.f32 	%p272, %f655, %f616;
	selp.f32 	%f656, %f655, %f616, %p272;
	selp.b32 	%r379, %r364, %r362, %p272;
	add.f32 	%f657, %f622, %f626;
	setp.gt.f32 	%p273, %f657, %f618;
	selp.f32 	%f658, %f657, %f618, %p273;
	selp.b32 	%r380, %r364, %r363, %p273;
	add.s32 	%r381, %r708, 14;
	ld.shared.f32 	%f659, [%r24+3584];
	ld.shared.f32 	%f660, [%r24+3588];
	ld.shared.f32 	%f661, [%r24+3592];
	ld.shared.f32 	%f662, [%r24+3596];
	ld.shared.f32 	%f663, [%r25+56];
	ld.shared.f32 	%f664, [%r25+184];
	ld.shared.f32 	%f665, [%r25+312];
	ld.shared.f32 	%f666, [%r25+440];
	add.f32 	%f667, %f659, %f663;
	setp.gt.f32 	%p274, %f667, %f628;
	selp.f32 	%f668, %f667, %f628, %p274;
	selp.b32 	%r382, %r381, %r365, %p274;
	add.f32 	%f669, %f659, %f664;
	setp.gt.f32 	%p275, %f669, %f630;
	selp.f32 	%f670, %f669, %f630, %p275;
	selp.b32 	%r383, %r381, %r366, %p275;
	add.f32 	%f671, %f659, %f665;
	setp.gt.f32 	%p276, %f671, %f632;
	selp.f32 	%f672, %f671, %f632, %p276;
	selp.b32 	%r384, %r381, %r367, %p276;
	add.f32 	%f673, %f659, %f666;
	setp.gt.f32 	%p277, %f673, %f634;
	selp.f32 	%f674, %f673, %f634, %p277;
	selp.b32 	%r385, %r381, %r368, %p277;
	add.f32 	%f675, %f660, %f663;
	setp.gt.f32 	%p278, %f675, %f636;
	selp.f32 	%f676, %f675, %f636, %p278;
	selp.b32 	%r386, %r381, %r369, %p278;
	add.f32 	%f677, %f660, %f664;
	setp.gt.f32 	%p279, %f677, %f638;
	selp.f32 	%f678, %f677, %f638, %p279;
	selp.b32 	%r387, %r381, %r370, %p279;
	add.f32 	%f679, %f660, %f665;
	setp.gt.f32 	%p280, %f679, %f640;
	selp.f32 	%f680, %f679, %f640, %p280;
	selp.b32 	%r388, %r381, %r371, %p280;
	add.f32 	%f681, %f660, %f666;
	setp.gt.f32 	%p281, %f681, %f642;
	selp.f32 	%f682, %f681, %f642, %p281;
	selp.b32 	%r389, %r381, %r372, %p281;
	add.f32 	%f683, %f661, %f663;
	setp.gt.f32 	%p282, %f683, %f644;
	selp.f32 	%f684, %f683, %f644, %p282;
	selp.b32 	%r390, %r381, %r373, %p282;
	add.f32 	%f685, %f661, %f664;
	setp.gt.f32 	%p283, %f685, %f646;
	selp.f32 	%f686, %f685, %f646, %p283;
	selp.b32 	%r391, %r381, %r374, %p283;
	add.f32 	%f687, %f661, %f665;
	setp.gt.f32 	%p284, %f687, %f648;
	selp.f32 	%f688, %f687, %f648, %p284;
	selp.b32 	%r392, %r381, %r375, %p284;
	add.f32 	%f689, %f661, %f666;
	setp.gt.f32 	%p285, %f689, %f650;
	selp.f32 	%f690, %f689, %f650, %p285;
	selp.b32 	%r393, %r381, %r376, %p285;
	add.f32 	%f691, %f662, %f663;
	setp.gt.f32 	%p286, %f691, %f652;
	selp.f32 	%f692, %f691, %f652, %p286;
	selp.b32 	%r394, %r381, %r377, %p286;
	add.f32 	%f693, %f662, %f664;
	setp.gt.f32 	%p287, %f693, %f654;
	selp.f32 	%f694, %f693, %f654, %p287;
	selp.b32 	%r395, %r381, %r378, %p287;
	add.f32 	%f695, %f662, %f665;
	setp.gt.f32 	%p288, %f695, %f656;
	selp.f32 	%f696, %f695, %f656, %p288;
	selp.b32 	%r396, %r381, %r379, %p288;
	add.f32 	%f697, %f662, %f666;
	setp.gt.f32 	%p289, %f697, %f658;
	selp.f32 	%f698, %f697, %f658, %p289;
	selp.b32 	%r397, %r381, %r380, %p289;
	add.s32 	%r398, %r708, 15;
	ld.shared.f32 	%f699, [%r24+3840];
	ld.shared.f32 	%f700, [%r24+3844];
	ld.shared.f32 	%f701, [%r24+3848];
	ld.shared.f32 	%f702, [%r24+3852];
	ld.shared.f32 	%f703, [%r25+60];
	ld.shared.f32 	%f704, [%r25+188];
	ld.shared.f32 	%f705, [%r25+316];
	ld.shared.f32 	%f706, [%r25+444];
	add.f32 	%f707, %f699, %f703;
	setp.gt.f32 	%p290, %f707, %f668;
	selp.f32 	%f708, %f707, %f668, %p290;
	selp.b32 	%r399, %r398, %r382, %p290;
	add.f32 	%f709, %f699, %f704;
	setp.gt.f32 	%p291, %f709, %f670;
	selp.f32 	%f710, %f709, %f670, %p291;
	selp.b32 	%r400, %r398, %r383, %p291;
	add.f32 	%f711, %f699, %f705;
	setp.gt.f32 	%p292, %f711, %f672;
	selp.f32 	%f712, %f711, %f672, %p292;
	selp.b32 	%r401, %r398, %r384, %p292;
	add.f32 	%f713, %f699, %f706;
	setp.gt.f32 	%p293, %f713, %f674;
	selp.f32 	%f714, %f713, %f674, %p293;
	selp.b32 	%r402, %r398, %r385, %p293;
	add.f32 	%f715, %f700, %f703;
	setp.gt.f32 	%p294, %f715, %f676;
	selp.f32 	%f716, %f715, %f676, %p294;
	selp.b32 	%r403, %r398, %r386, %p294;
	add.f32 	%f717, %f700, %f704;
	setp.gt.f32 	%p295, %f717, %f678;
	selp.f32 	%f718, %f717, %f678, %p295;
	selp.b32 	%r404, %r398, %r387, %p295;
	add.f32 	%f719, %f700, %f705;
	setp.gt.f32 	%p296, %f719, %f680;
	selp.f32 	%f720, %f719, %f680, %p296;
	selp.b32 	%r405, %r398, %r388, %p296;
	add.f32 	%f721, %f700, %f706;
	setp.gt.f32 	%p297, %f721, %f682;
	selp.f32 	%f722, %f721, %f682, %p297;
	selp.b32 	%r406, %r398, %r389, %p297;
	add.f32 	%f723, %f701, %f703;
	setp.gt.f32 	%p298, %f723, %f684;
	selp.f32 	%f724, %f723, %f684, %p298;
	selp.b32 	%r407, %r398, %r390, %p298;
	add.f32 	%f725, %f701, %f704;
	setp.gt.f32 	%p299, %f725, %f686;
	selp.f32 	%f726, %f725, %f686, %p299;
	selp.b32 	%r408, %r398, %r391, %p299;
	add.f32 	%f727, %f701, %f705;
	setp.gt.f32 	%p300, %f727, %f688;
	selp.f32 	%f728, %f727, %f688, %p300;
	selp.b32 	%r409, %r398, %r392, %p300;
	add.f32 	%f729, %f701, %f706;
	setp.gt.f32 	%p301, %f729, %f690;
	selp.f32 	%f730, %f729, %f690, %p301;
	selp.b32 	%r410, %r398, %r393, %p301;
	add.f32 	%f731, %f702, %f703;
	setp.gt.f32 	%p302, %f731, %f692;
	selp.f32 	%f732, %f731, %f692, %p302;
	selp.b32 	%r411, %r398, %r394, %p302;
	add.f32 	%f733, %f702, %f704;
	setp.gt.f32 	%p303, %f733, %f694;
	selp.f32 	%f734, %f733, %f694, %p303;
	selp.b32 	%r412, %r398, %r395, %p303;
	add.f32 	%f735, %f702, %f705;
	setp.gt.f32 	%p304, %f735, %f696;
	selp.f32 	%f736, %f735, %f696, %p304;
	selp.b32 	%r413, %r398, %r396, %p304;
	add.f32 	%f737, %f702, %f706;
	setp.gt.f32 	%p305, %f737, %f698;
	selp.f32 	%f738, %f737, %f698, %p305;
	selp.b32 	%r414, %r398, %r397, %p305;
	add.s32 	%r415, %r708, 16;
	ld.shared.f32 	%f739, [%r24+4096];
	ld.shared.f32 	%f740, [%r24+4100];
	ld.shared.f32 	%f741, [%r24+4104];
	ld.shared.f32 	%f742, [%r24+4108];
	ld.shared.f32 	%f743, [%r25+64];
	ld.shared.f32 	%f744, [%r25+192];
	ld.shared.f32 	%f745, [%r25+320];
	ld.shared.f32 	%f746, [%r25+448];
	add.f32 	%f747, %f739, %f743;
	setp.gt.f32 	%p306, %f747, %f708;
	selp.f32 	%f748, %f747, %f708, %p306;
	selp.b32 	%r416, %r415, %r399, %p306;
	add.f32 	%f749, %f739, %f744;
	setp.gt.f32 	%p307, %f749, %f710;
	selp.f32 	%f750, %f749, %f710, %p307;
	selp.b32 	%r417, %r415, %r400, %p307;
	add.f32 	%f751, %f739, %f745;
	setp.gt.f32 	%p308, %f751, %f712;
	selp.f32 	%f752, %f751, %f712, %p308;
	selp.b32 	%r418, %r415, %r401, %p308;
	add.f32 	%f753, %f739, %f746;
	setp.gt.f32 	%p309, %f753, %f714;
	selp.f32 	%f754, %f753, %f714, %p309;
	selp.b32 	%r419, %r415, %r402, %p309;
	add.f32 	%f755, %f740, %f743;
	setp.gt.f32 	%p310, %f755, %f716;
	selp.f32 	%f756, %f755, %f716, %p310;
	selp.b32 	%r420, %r415, %r403, %p310;
	add.f32 	%f757, %f740, %f744;
	setp.gt.f32 	%p311, %f757, %f718;
	selp.f32 	%f758, %f757, %f718, %p311;
	selp.b32 	%r421, %r415, %r404, %p311;
	add.f32 	%f759, %f740, %f745;
	setp.gt.f32 	%p312, %f759, %f720;
	selp.f32 	%f760, %f759, %f720, %p312;
	selp.b32 	%r422, %r415, %r405, %p312;
	add.f32 	%f761, %f740, %f746;
	setp.gt.f32 	%p313, %f761, %f722;
	selp.f32 	%f762, %f761, %f722, %p313;
	selp.b32 	%r423, %r415, %r406, %p313;
	add.f32 	%f763, %f741, %f743;
	setp.gt.f32 	%p314, %f763, %f724;
	selp.f32 	%f764, %f763, %f724, %p314;
	selp.b32 	%r424, %r415, %r407, %p314;
	add.f32 	%f765, %f741, %f744;
	setp.gt.f32 	%p315, %f765, %f726;
	selp.f32 	%f766, %f765, %f726, %p315;
	selp.b32 	%r425, %r415, %r408, %p315;
	add.f32 	%f767, %f741, %f745;
	setp.gt.f32 	%p316, %f767, %f728;
	selp.f32 	%f768, %f767, %f728, %p316;
	selp.b32 	%r426, %r415, %r409, %p316;
	add.f32 	%f769, %f741, %f746;
	setp.gt.f32 	%p317, %f769, %f730;
	selp.f32 	%f770, %f769, %f730, %p317;
	selp.b32 	%r427, %r415, %r410, %p317;
	add.f32 	%f771, %f742, %f743;
	setp.gt.f32 	%p318, %f771, %f732;
	selp.f32 	%f772, %f771, %f732, %p318;
	selp.b32 	%r428, %r415, %r411, %p318;
	add.f32 	%f773, %f742, %f744;
	setp.gt.f32 	%p319, %f773, %f734;
	selp.f32 	%f774, %f773, %f734, %p319;
	selp.b32 	%r429, %r415, %r412, %p319;
	add.f32 	%f775, %f742, %f745;
	setp.gt.f32 	%p320, %f775, %f736;
	selp.f32 	%f776, %f775, %f736, %p320;
	selp.b32 	%r430, %r415, %r413, %p320;
	add.f32 	%f777, %f742, %f746;
	setp.gt.f32 	%p321, %f777, %f738;
	selp.f32 	%f778, %f777, %f738, %p321;
	selp.b32 	%r431, %r415, %r414, %p321;
	add.s32 	%r432, %r708, 17;
	ld.shared.f32 	%f779, [%r24+4352];
	ld.shared.f32 	%f780, [%r24+4356];
	ld.shared.f32 	%f781, [%r24+4360];
	ld.shared.f32 	%f782, [%r24+4364];
	ld.shared.f32 	%f783, [%r25+68];
	ld.shared.f32 	%f784, [%r25+196];
	ld.shared.f32 	%f785, [%r25+324];
	ld.shared.f32 	%f786, [%r25+452];
	add.f32 	%f787, %f779, %f783;
	setp.gt.f32 	%p322, %f787, %f748;
	selp.f32 	%f788, %f787, %f748, %p322;
	selp.b32 	%r433, %r432, %r416, %p322;
	add.f32 	%f789, %f779, %f784;
	setp.gt.f32 	%p323, %f789, %f750;
	selp.f32 	%f790, %f789, %f750, %p323;
	selp.b32 	%r434, %r432, %r417, %p323;
	add.f32 	%f791, %f779, %f785;
	setp.gt.f32 	%p324, %f791, %f752;
	selp.f32 	%f792, %f791, %f752, %p324;
	selp.b32 	%r435, %r432, %r418, %p324;
	add.f32 	%f793, %f779, %f786;
	setp.gt.f32 	%p325, %f793, %f754;
	selp.f32 	%f794, %f793, %f754, %p325;
	selp.b32 	%r436, %r432, %r419, %p325;
	add.f32 	%f795, %f780, %f783;
	setp.gt.f32 	%p326, %f795, %f756;
	selp.f32 	%f796, %f795, %f756, %p326;
	selp.b32 	%r437, %r432, %r420, %p326;
	add.f32 	%f797, %f780, %f784;
	setp.gt.f32 	%p327, %f797, %f758;
	selp.f32 	%f798, %f797, %f758, %p327;
	selp.b32 	%r438, %r432, %r421, %p327;
	add.f32 	%f799, %f780, %f785;
	setp.gt.f32 	%p328, %f799, %f760;
	selp.f32 	%f800, %f799, %f760, %p328;
	selp.b32 	%r439, %r432, %r422, %p328;
	add.f32 	%f801, %f780, %f786;
	setp.gt.f32 	%p329, %f801, %f762;
	selp.f32 	%f802, %f801, %f762, %p329;
	selp.b32 	%r440, %r432, %r423, %p329;
	add.f32 	%f803, %f781, %f783;
	setp.gt.f32 	%p330, %f803, %f764;
	selp.f32 	%f804, %f803, %f764, %p330;
	selp.b32 	%r441, %r432, %r424, %p330;
	add.f32 	%f805, %f781, %f784;
	setp.gt.f32 	%p331, %f805, %f766;
	selp.f32 	%f806, %f805, %f766, %p331;
	selp.b32 	%r442, %r432, %r425, %p331;
	add.f32 	%f807, %f781, %f785;
	setp.gt.f32 	%p332, %f807, %f768;
	selp.f32 	%f808, %f807, %f768, %p332;
	selp.b32 	%r443, %r432, %r426, %p332;
	add.f32 	%f809, %f781, %f786;
	setp.gt.f32 	%p333, %f809, %f770;
	selp.f32 	%f810, %f809, %f770, %p333;
	selp.b32 	%r444, %r432, %r427, %p333;
	add.f32 	%f811, %f782, %f783;
	setp.gt.f32 	%p334, %f811, %f772;
	selp.f32 	%f812, %f811, %f772, %p334;
	selp.b32 	%r445, %r432, %r428, %p334;
	add.f32 	%f813, %f782, %f784;
	setp.gt.f32 	%p335, %f813, %f774;
	selp.f32 	%f814, %f813, %f774, %p335;
	selp.b32 	%r446, %r432, %r429, %p335;
	add.f32 	%f815, %f782, %f785;
	setp.gt.f32 	%p336, %f815, %f776;
	selp.f32 	%f816, %f815, %f776, %p336;
	selp.b32 	%r447, %r432, %r430, %p336;
	add.f32 	%f817, %f782, %f786;
	setp.gt.f32 	%p337, %f817, %f778;
	selp.f32 	%f818, %f817, %f778, %p337;
	selp.b32 	%r448, %r432, %r431, %p337;
	add.s32 	%r449, %r708, 18;
	ld.shared.f32 	%f819, [%r24+4608];
	ld.shared.f32 	%f820, [%r24+4612];
	ld.shared.f32 	%f821, [%r24+4616];
	ld.shared.f32 	%f822, [%r24+4620];
	ld.shared.f32 	%f823, [%r25+72];
	ld.shared.f32 	%f824, [%r25+200];
	ld.shared.f32 	%f825, [%r25+328];
	ld.shared.f32 	%f826, [%r25+456];
	add.f32 	%f827, %f819, %f823;
	setp.gt.f32 	%p338, %f827, %f788;
	selp.f32 	%f828, %f827, %f788, %p338;
	selp.b32 	%r450, %r449, %r433, %p338;
	add.f32 	%f829, %f819, %f824;
	setp.gt.f32 	%p339, %f829, %f790;
	selp.f32 	%f830, %f829, %f790, %p339;
	selp.b32 	%r451, %r449, %r434, %p339;
	add.f32 	%f831, %f819, %f825;
	setp.gt.f32 	%p340, %f831, %f792;
	selp.f32 	%f832, %f831, %f792, %p340;
	selp.b32 	%r452, %r449, %r435, %p340;
	add.f32 	%f833, %f819, %f826;
	setp.gt.f32 	%p341, %f833, %f794;
	selp.f32 	%f834, %f833, %f794, %p341;
	selp.b32 	%r453, %r449, %r436, %p341;
	add.f32 	%f835, %f820, %f823;
	setp.gt.f32 	%p342, %f835, %f796;
	selp.f32 	%f836, %f835, %f796, %p342;
	selp.b32 	%r454, %r449, %r437, %p342;
	add.f32 	%f837, %f820, %f824;
	setp.gt.f32 	%p343, %f837, %f798;
	selp.f32 	%f838, %f837, %f798, %p343;
	selp.b32 	%r455, %r449, %r438, %p343;
	add.f32 	%f839, %f820, %f825;
	setp.gt.f32 	%p344, %f839, %f800;
	selp.f32 	%f840, %f839, %f800, %p344;
	selp.b32 	%r456, %r449, %r439, %p344;
	add.f32 	%f841, %f820, %f826;
	setp.gt.f32 	%p345, %f841, %f802;
	selp.f32 	%f842, %f841, %f802, %p345;
	selp.b32 	%r457, %r449, %r440, %p345;
	add.f32 	%f843, %f821, %f823;
	setp.gt.f32 	%p346, %f843, %f804;
	selp.f32 	%f844, %f843, %f804, %p346;
	selp.b32 	%r458, %r449, %r441, %p346;
	add.f32 	%f845, %f821, %f824;
	setp.gt.f32 	%p347, %f845, %f806;
	selp.f32 	%f846, %f845, %f806, %p347;
	selp.b32 	%r459, %r449, %r442, %p347;
	add.f32 	%f847, %f821, %f825;
	setp.gt.f32 	%p348, %f847, %f808;
	selp.f32 	%f848, %f847, %f808, %p348;
	selp.b32 	%r460, %r449, %r443, %p348;
	add.f32 	%f849, %f821, %f826;
	setp.gt.f32 	%p349, %f849, %f810;
	selp.f32 	%f850, %f849, %f810, %p349;
	selp.b32 	%r461, %r449, %r444, %p349;
	add.f32 	%f851, %f822, %f823;
	setp.gt.f32 	%p350, %f851, %f812;
	selp.f32 	%f852, %f851, %f812, %p350;
	selp.b32 	%r462, %r449, %r445, %p350;
	add.f32 	%f853, %f822, %f824;
	setp.gt.f32 	%p351, %f853, %f814;
	selp.f32 	%f854, %f853, %f814, %p351;
	selp.b32 	%r463, %r449, %r446, %p351;
	add.f32 	%f855, %f822, %f825;
	setp.gt.f32 	%p352, %f855, %f816;
	selp.f32 	%f856, %f855, %f816, %p352;
	selp.b32 	%r464, %r449, %r447, %p352;
	add.f32 	%f857, %f822, %f826;
	setp.gt.f32 	%p353, %f857, %f818;
	selp.f32 	%f858, %f857, %f818, %p353;
	selp.b32 	%r465, %r449, %r448, %p353;
	add.s32 	%r466, %r708, 19;
	ld.shared.f32 	%f859, [%r24+4864];
	ld.shared.f32 	%f860, [%r24+4868];
	ld.shared.f32 	%f861, [%r24+4872];
	ld.shared.f32 	%f862, [%r24+4876];
	ld.shared.f32 	%f863, [%r25+76];
	ld.shared.f32 	%f864, [%r25+204];
	ld.shared.f32 	%f865, [%r25+332];
	ld.shared.f32 	%f866, [%r25+460];
	add.f32 	%f867, %f859, %f863;
	setp.gt.f32 	%p354, %f867, %f828;
	selp.f32 	%f868, %f867, %f828, %p354;
	selp.b32 	%r467, %r466, %r450, %p354;
	add.f32 	%f869, %f859, %f864;
	setp.gt.f32 	%p355, %f869, %f830;
	selp.f32 	%f870, %f869, %f830, %p355;
	selp.b32 	%r468, %r466, %r451, %p355;
	add.f32 	%f871, %f859, %f865;
	setp.gt.f32 	%p356, %f871, %f832;
	selp.f32 	%f872, %f871, %f832, %p356;
	selp.b32 	%r469, %r466, %r452, %p356;
	add.f32 	%f873, %f859, %f866;
	setp.gt.f32 	%p357, %f873, %f834;
	selp.f32 	%f874, %f873, %f834, %p357;
	selp.b32 	%r470, %r466, %r453, %p357;
	add.f32 	%f875, %f860, %f863;
	setp.gt.f32 	%p358, %f875, %f836;
	selp.f32 	%f876, %f875, %f836, %p358;
	selp.b32 	%r471, %r466, %r454, %p358;
	add.f32 	%f877, %f860, %f864;
	setp.gt.f32 	%p359, %f877, %f838;
	selp.f32 	%f878, %f877, %f838, %p359;
	selp.b32 	%r472, %r466, %r455, %p359;
	add.f32 	%f879, %f860, %f865;
	setp.gt.f32 	%p360, %f879, %f840;
	selp.f32 	%f880, %f879, %f840, %p360;
	selp.b32 	%r473, %r466, %r456, %p360;
	add.f32 	%f881, %f860, %f866;
	setp.gt.f32 	%p361, %f881, %f842;
	selp.f32 	%f882, %f881, %f842, %p361;
	selp.b32 	%r474, %r466, %r457, %p361;
	add.f32 	%f883, %f861, %f863;
	setp.gt.f32 	%p362, %f883, %f844;
	selp.f32 	%f884, %f883, %f844, %p362;
	selp.b32 	%r475, %r466, %r458, %p362;
	add.f32 	%f885, %f861, %f864;
	setp.gt.f32 	%p363, %f885, %f846;
	selp.f32 	%f886, %f885, %f846, %p363;
	selp.b32 	%r476, %r466, %r459, %p363;
	add.f32 	%f887, %f861, %f865;
	setp.gt.f32 	%p364, %f887, %f848;
	selp.f32 	%f888, %f887, %f848, %p364;
	selp.b32 	%r477, %r466, %r460, %p364;
	add.f32 	%f889, %f861, %f866;
	setp.gt.f32 	%p365, %f889, %f850;
	selp.f32 	%f890, %f889, %f850, %p365;
	selp.b32 	%r478, %r466, %r461, %p365;
	add.f32 	%f891, %f862, %f863;
	setp.gt.f32 	%p366, %f891, %f852;
	selp.f32 	%f892, %f891, %f852, %p366;
	selp.b32 	%r479, %r466, %r462, %p366;
	add.f32 	%f893, %f862, %f864;
	setp.gt.f32 	%p367, %f893, %f854;
	selp.f32 	%f894, %f893, %f854, %p367;
	selp.b32 	%r480, %r466, %r463, %p367;
	add.f32 	%f895, %f862, %f865;
	setp.gt.f32 	%p368, %f895, %f856;
	selp.f32 	%f896, %f895, %f856, %p368;
	selp.b32 	%r481, %r466, %r464, %p368;
	add.f32 	%f897, %f862, %f866;
	setp.gt.f32 	%p369, %f897, %f858;
	selp.f32 	%f898, %f897, %f858, %p369;
	selp.b32 	%r482, %r466, %r465, %p369;
	add.s32 	%r483, %r708, 20;
	ld.shared.f32 	%f899, [%r24+5120];
	ld.shared.f32 	%f900, [%r24+5124];
	ld.shared.f32 	%f901, [%r24+5128];
	ld.shared.f32 	%f902, [%r24+5132];
	ld.shared.f32 	%f903, [%r25+80];
	ld.shared.f32 	%f904, [%r25+208];
	ld.shared.f32 	%f905, [%r25+336];
	ld.shared.f32 	%f906, [%r25+464];
	add.f32 	%f907, %f899, %f903;
	setp.gt.f32 	%p370, %f907, %f868;
	selp.f32 	%f908, %f907, %f868, %p370;
	selp.b32 	%r484, %r483, %r467, %p370;
	add.f32 	%f909, %f899, %f904;
	setp.gt.f32 	%p371, %f909, %f870;
	selp.f32 	%f910, %f909, %f870, %p371;
	selp.b32 	%r485, %r483, %r468, %p371;
	add.f32 	%f911, %f899, %f905;
	setp.gt.f32 	%p372, %f911, %f872;
	selp.f32 	%f912, %f911, %f872, %p372;
	selp.b32 	%r486, %r483, %r469, %p372;
	add.f32 	%f913, %f899, %f906;
	setp.gt.f32 	%p373, %f913, %f874;
	selp.f32 	%f914, %f913, %f874, %p373;
	selp.b32 	%r487, %r483, %r470, %p373;
	add.f32 	%f915, %f900, %f903;
	setp.gt.f32 	%p374, %f915, %f876;
	selp.f32 	%f916, %f915, %f876, %p374;
	selp.b32 	%r488, %r483, %r471, %p374;
	add.f32 	%f917, %f900, %f904;
	setp.gt.f32 	%p375, %f917, %f878;
	selp.f32 	%f918, %f917, %f878, %p375;
	selp.b32 	%r489, %r483, %r472, %p375;
	add.f32 	%f919, %f900, %f905;
	setp.gt.f32 	%p376, %f919, %f880;
	selp.f32 	%f920, %f919, %f880, %p376;
	selp.b32 	%r490, %r483, %r473, %p376;
	add.f32 	%f921, %f900, %f906;
	setp.gt.f32 	%p377, %f921, %f882;
	selp.f32 	%f922, %f921, %f882, %p377;
	selp.b32 	%r491, %r483, %r474, %p377;
	add.f32 	%f923, %f901, %f903;
	setp.gt.f32 	%p378, %f923, %f884;
	selp.f32 	%f924, %f923, %f884, %p378;
	selp.b32 	%r492, %r483, %r475, %p378;
	add.f32 	%f925, %f901, %f904;
	setp.gt.f32 	%p379, %f925, %f886;
	selp.f32 	%f926, %f925, %f886, %p379;
	selp.b32 	%r493, %r483, %r476, %p379;
	add.f32 	%f927, %f901, %f905;
	setp.gt.f32 	%p380, %f927, %f888;
	selp.f32 	%f928, %f927, %f888, %p380;
	selp.b32 	%r494, %r483, %r477, %p380;
	add.f32 	%f929, %f901, %f906;
	setp.gt.f32 	%p381, %f929, %f890;
	selp.f32 	%f930, %f929, %f890, %p381;
	selp.b32 	%r495, %r483, %r478, %p381;
	add.f32 	%f931, %f902, %f903;
	setp.gt.f32 	%p382, %f931, %f892;
	selp.f32 	%f932, %f931, %f892, %p382;
	selp.b32 	%r496, %r483, %r479, %p382;
	add.f32 	%f933, %f902, %f904;
	setp.gt.f32 	%p383, %f933, %f894;
	selp.f32 	%f934, %f933, %f894, %p383;
	selp.b32 	%r497, %r483, %r480, %p383;
	add.f32 	%f935, %f902, %f905;
	setp.gt.f32 	%p384, %f935, %f896;
	selp.f32 	%f936, %f935, %f896, %p384;
	selp.b32 	%r498, %r483, %r481, %p384;
	add.f32 	%f937, %f902, %f906;
	setp.gt.f32 	%p385, %f937, %f898;
	selp.f32 	%f938, %f937, %f898, %p385;
	selp.b32 	%r499, %r483, %r482, %p385;
	add.s32 	%r500, %r708, 21;
	ld.shared.f32 	%f939, [%r24+5376];
	ld.shared.f32 	%f940, [%r24+5380];
	ld.shared.f32 	%f941, [%r24+5384];
	ld.shared.f32 	%f942, [%r24+5388];
	ld.shared.f32 	%f943, [%r25+84];
	ld.shared.f32 	%f944, [%r25+212];
	ld.shared.f32 	%f945, [%r25+340];
	ld.shared.f32 	%f946, [%r25+468];
	add.f32 	%f947, %f939, %f943;
	setp.gt.f32 	%p386, %f947, %f908;
	selp.f32 	%f948, %f947, %f908, %p386;
	selp.b32 	%r501, %r500, %r484, %p386;
	add.f32 	%f949, %f939, %f944;
	setp.gt.f32 	%p387, %f949, %f910;
	selp.f32 	%f950, %f949, %f910, %p387;
	selp.b32 	%r502, %r500, %r485, %p387;
	add.f32 	%f951, %f939, %f945;
	setp.gt.f32 	%p388, %f951, %f912;
	selp.f32 	%f952, %f951, %f912, %p388;
	selp.b32 	%r503, %r500, %r486, %p388;
	add.f32 	%f953, %f939, %f946;
	setp.gt.f32 	%p389, %f953, %f914;
	selp.f32 	%f954, %f953, %f914, %p389;
	selp.b32 	%r504, %r500, %r487, %p389;
	add.f32 	%f955, %f940, %f943;
	setp.gt.f32 	%p390, %f955, %f916;
	selp.f32 	%f956, %f955, %f916, %p390;
	selp.b32 	%r505, %r500, %r488, %p390;
	add.f32 	%f957, %f940, %f944;
	setp.gt.f32 	%p391, %f957, %f918;
	selp.f32 	%f958, %f957, %f918, %p391;
	selp.b32 	%r506, %r500, %r489, %p391;
	add.f32 	%f959, %f940, %f945;
	setp.gt.f32 	%p392, %f959, %f920;
	selp.f32 	%f960, %f959, %f920, %p392;
	selp.b32 	%r507, %r500, %r490, %p392;
	add.f32 	%f961, %f940, %f946;
	setp.gt.f32 	%p393, %f961, %f922;
	selp.f32 	%f962, %f961, %f922, %p393;
	selp.b32 	%r508, %r500, %r491, %p393;
	add.f32 	%f963, %f941, %f943;
	setp.gt.f32 	%p394, %f963, %f924;
	selp.f32 	%f964, %f963, %f924, %p394;
	selp.b32 	%r509, %r500, %r492, %p394;
	add.f32 	%f965, %f941, %f944;
	setp.gt.f32 	%p395, %f965, %f926;
	selp.f32 	%f966, %f965, %f926, %p395;
	selp.b32 	%r510, %r500, %r493, %p395;
	add.f32 	%f967, %f941, %f945;
	setp.gt.f32 	%p396, %f967, %f928;
	selp.f32 	%f968, %f967, %f928, %p396;
	selp.b32 	%r511, %r500, %r494, %p396;
	add.f32 	%f969, %f941, %f946;
	setp.gt.f32 	%p397, %f969, %f930;
	selp.f32 	%f970, %f969, %f930, %p397;
	selp.b32 	%r512, %r500, %r495, %p397;
	add.f32 	%f971, %f942, %f943;
	setp.gt.f32 	%p398, %f971, %f932;
	selp.f32 	%f972, %f971, %f932, %p398;
	selp.b32 	%r513, %r500, %r496, %p398;
	add.f32 	%f973, %f942, %f944;
	setp.gt.f32 	%p399, %f973, %f934;
	selp.f32 	%f974, %f973, %f934, %p399;
	selp.b32 	%r514, %r500, %r497, %p399;
	add.f32 	%f975, %f942, %f945;
	setp.gt.f32 	%p400, %f975, %f936;
	selp.f32 	%f976, %f975, %f936, %p400;
	selp.b32 	%r515, %r500, %r498, %p400;
	add.f32 	%f977, %f942, %f946;
	setp.gt.f32 	%p401, %f977, %f938;
	selp.f32 	%f978, %f977, %f938, %p401;
	selp.b32 	%r516, %r500, %r499, %p401;
	add.s32 	%r517, %r708, 22;
	ld.shared.f32 	%f979, [%r24+5632];
	ld.shared.f32 	%f980, [%r24+5636];
	ld.shared.f32 	%f981, [%r24+5640];
	ld.shared.f32 	%f982, [%r24+5644];
	ld.shared.f32 	%f983, [%r25+88];
	ld.shared.f32 	%f984, [%r25+216];
	ld.shared.f32 	%f985, [%r25+344];
	ld.shared.f32 	%f986, [%r25+472];
	add.f32 	%f987, %f979, %f983;
	setp.gt.f32 	%p402, %f987, %f948;
	selp.f32 	%f988, %f987, %f948, %p402;
	selp.b32 	%r518, %r517, %r501, %p402;
	add.f32 	%f989, %f979, %f984;
	setp.gt.f32 	%p403, %f989, %f950;
	selp.f32 	%f990, %f989, %f950, %p403;
	selp.b32 	%r519, %r517, %r502, %p403;
	add.f32 	%f991, %f979, %f985;
	setp.gt.f32 	%p404, %f991, %f952;
	selp.f32 	%f992, %f991, %f952, %p404;
	selp.b32 	%r520, %r517, %r503, %p404;
	add.f32 	%f993, %f979, %f986;
	setp.gt.f32 	%p405, %f993, %f954;
	selp.f32 	%f994, %f993, %f954, %p405;
	selp.b32 	%r521, %r517, %r504, %p405;
	add.f32 	%f995, %f980, %f983;
	setp.gt.f32 	%p406, %f995, %f956;
	selp.f32 	%f996, %f995, %f956, %p406;
	selp.b32 	%r522, %r517, %r505, %p406;
	add.f32 	%f997, %f980, %f984;
	setp.gt.f32 	%p407, %f997, %f958;
	selp.f32 	%f998, %f997, %f958, %p407;
	selp.b32 	%r523, %r517, %r506, %p407;
	add.f32 	%f999, %f980, %f985;
	setp.gt.f32 	%p408, %f999, %f960;
	selp.f32 	%f1000, %f999, %f960, %p408;
	selp.b32 	%r524, %r517, %r507, %p408;
	add.f32 	%f1001, %f980, %f986;
	setp.gt.f32 	%p409, %f1001, %f962;
	selp.f32 	%f1002, %f1001, %f962, %p409;
	selp.b32 	%r525, %r517, %r508, %p409;
	add.f32 	%f1003, %f981, %f983;
	setp.gt.f32 	%p410, %f1003, %f964;
	selp.f32 	%f1004, %f1003, %f964, %p410;
	selp.b32 	%r526, %r517, %r509, %p410;
	add.f32 	%f1005, %f981, %f984;
	setp.gt.f32 	%p411, %f1005, %f966;
	selp.f32 	%f1006, %f1005, %f966, %p411;
	selp.b32 	%r527, %r517, %r510, %p411;
	add.f32 	%f1007, %f981, %f985;
	setp.gt.f32 	%p412, %f1007, %f968;
	selp.f32 	%f1008, %f1007, %f968, %p412;
	selp.b32 	%r528, %r517, %r511, %p412;
	add.f32 	%f1009, %f981, %f986;
	setp.gt.f32 	%p413, %f1009, %f970;
	selp.f32 	%f1010, %f1009, %f970, %p413;
	selp.b32 	%r529, %r517, %r512, %p413;
	add.f32 	%f1011, %f982, %f983;
	setp.gt.f32 	%p414, %f1011, %f972;
	selp.f32 	%f1012, %f1011, %f972, %p414;
	selp.b32 	%r530, %r517, %r513, %p414;
	add.f32 	%f1013, %f982, %f984;
	setp.gt.f32 	%p415, %f1013, %f974;
	selp.f32 	%f1014, %f1013, %f974, %p415;
	selp.b32 	%r531, %r517, %r514, %p415;
	add.f32 	%f1015, %f982, %f985;
	setp.gt.f32 	%p416, %f1015, %f976;
	selp.f32 	%f1016, %f1015, %f976, %p416;
	selp.b32 	%r532, %r517, %r515, %p416;
	add.f32 	%f1017, %f982, %f986;
	setp.gt.f32 	%p417, %f1017, %f978;
	selp.f32 	%f1018, %f1017, %f978, %p417;
	selp.b32 	%r533, %r517, %r516, %p417;
	add.s32 	%r534, %r708, 23;
	ld.shared.f32 	%f1019, [%r24+5888];
	ld.shared.f32 	%f1020, [%r24+5892];
	ld.shared.f32 	%f1021, [%r24+5896];
	ld.shared.f32 	%f1022, [%r24+5900];
	ld.shared.f32 	%f1023, [%r25+92];
	ld.shared.f32 	%f1024, [%r25+220];
	ld.shared.f32 	%f1025, [%r25+348];
	ld.shared.f32 	%f1026, [%r25+476];
	add.f32 	%f1027, %f1019, %f1023;
	setp.gt.f32 	%p418, %f1027, %f988;
	selp.f32 	%f1028, %f1027, %f988, %p418;
	selp.b32 	%r535, %r534, %r518, %p418;
	add.f32 	%f1029, %f1019, %f1024;
	setp.gt.f32 	%p419, %f1029, %f990;
	selp.f32 	%f1030, %f1029, %f990, %p419;
	selp.b32 	%r536, %r534, %r519, %p419;
	add.f32 	%f1031, %f1019, %f1025;
	setp.gt.f32 	%p420, %f1031, %f992;
	selp.f32 	%f1032, %f1031, %f992, %p420;
	selp.b32 	%r537, %r534, %r520, %p420;
	add.f32 	%f1033, %f1019, %f1026;
	setp.gt.f32 	%p421, %f1033, %f994;
	selp.f32 	%f1034, %f1033, %f994, %p421;
	selp.b32 	%r538, %r534, %r521, %p421;
	add.f32 	%f1035, %f1020, %f1023;
	setp.gt.f32 	%p422, %f1035, %f996;
	selp.f32 	%f1036, %f1035, %f996, %p422;
	selp.b32 	%r539, %r534, %r522, %p422;
	add.f32 	%f1037, %f1020, %f1024;
	setp.gt.f32 	%p423, %f1037, %f998;
	selp.f32 	%f1038, %f1037, %f998, %p423;
	selp.b32 	%r540, %r534, %r523, %p423;
	add.f32 	%f1039, %f1020, %f1025;
	setp.gt.f32 	%p424, %f1039, %f1000;
	selp.f32 	%f1040, %f1039, %f1000, %p424;
	selp.b32 	%r541, %r534, %r524, %p424;
	add.f32 	%f1041, %f1020, %f1026;
	setp.gt.f32 	%p425, %f1041, %f1002;
	selp.f32 	%f1042, %f1041, %f1002, %p425;
	selp.b32 	%r542, %r534, %r525, %p425;
	add.f32 	%f1043, %f1021, %f1023;
	setp.gt.f32 	%p426, %f1043, %f1004;
	selp.f32 	%f1044, %f1043, %f1004, %p426;
	selp.b32 	%r543, %r534, %r526, %p426;
	add.f32 	%f1045, %f1021, %f1024;
	setp.gt.f32 	%p427, %f1045, %f1006;
	selp.f32 	%f1046, %f1045, %f1006, %p427;
	selp.b32 	%r544, %r534, %r527, %p427;
	add.f32 	%f1047, %f1021, %f1025;
	setp.gt.f32 	%p428, %f1047, %f1008;
	selp.f32 	%f1048, %f1047, %f1008, %p428;
	selp.b32 	%r545, %r534, %r528, %p428;
	add.f32 	%f1049, %f1021, %f1026;
	setp.gt.f32 	%p429, %f1049, %f1010;
	selp.f32 	%f1050, %f1049, %f1010, %p429;
	selp.b32 	%r546, %r534, %r529, %p429;
	add.f32 	%f1051, %f1022, %f1023;
	setp.gt.f32 	%p430, %f1051, %f1012;
	selp.f32 	%f1052, %f1051, %f1012, %p430;
	selp.b32 	%r547, %r534, %r530, %p430;
	add.f32 	%f1053, %f1022, %f1024;
	setp.gt.f32 	%p431, %f1053, %f1014;
	selp.f32 	%f1054, %f1053, %f1014, %p431;
	selp.b32 	%r548, %r534, %r531, %p431;
	add.f32 	%f1055, %f1022, %f1025;
	setp.gt.f32 	%p432, %f1055, %f1016;
	selp.f32 	%f1056, %f1055, %f1016, %p432;
	selp.b32 	%r549, %r534, %r532, %p432;
	add.f32 	%f1057, %f1022, %f1026;
	setp.gt.f32 	%p433, %f1057, %f1018;
	selp.f32 	%f1058, %f1057, %f1018, %p433;
	selp.b32 	%r550, %r534, %r533, %p433;
	add.s32 	%r551, %r708, 24;
	ld.shared.f32 	%f1059, [%r24+6144];
	ld.shared.f32 	%f1060, [%r24+6148];
	ld.shared.f32 	%f1061, [%r24+6152];
	ld.shared.f32 	%f1062, [%r24+6156];
	ld.shared.f32 	%f1063, [%r25+96];
	ld.shared.f32 	%f1064, [%r25+224];
	ld.shared.f32 	%f1065, [%r25+352];
	ld.shared.f32 	%f1066, [%r25+480];
	add.f32 	%f1067, %f1059, %f1063;
	setp.gt.f32 	%p434, %f1067, %f1028;
	selp.f32 	%f1068, %f1067, %f1028, %p434;
	selp.b32 	%r552, %r551, %r535, %p434;
	add.f32 	%f1069, %f1059, %f1064;
	setp.gt.f32 	%p435, %f1069, %f1030;
	selp.f32 	%f1070, %f1069, %f1030, %p435;
	selp.b32 	%r553, %r551, %r536, %p435;
	add.f32 	%f1071, %f1059, %f1065;
	setp.gt.f32 	%p436, %f1071, %f1032;
	selp.f32 	%f1072, %f1071, %f1032, %p436;
	selp.b32 	%r554, %r551, %r537, %p436;
	add.f32 	%f1073, %f1059, %f1066;
	setp.gt.f32 	%p437, %f1073, %f1034;
	selp.f32 	%f1074, %f1073, %f1034, %p437;
	selp.b32 	%r555, %r551, %r538, %p437;
	add.f32 	%f1075, %f1060, %f1063;
	setp.gt.f32 	%p438, %f1075, %f1036;
	selp.f32 	%f1076, %f1075, %f1036, %p438;
	selp.b32 	%r556, %r551, %r539, %p438;
	add.f32 	%f1077, %f1060, %f1064;
	setp.gt.f32 	%p439, %f1077, %f1038;
	selp.f32 	%f1078, %f1077, %f1038, %p439;
	selp.b32 	%r557, %r551, %r540, %p439;
	add.f32 	%f1079, %f1060, %f1065;
	setp.gt.f32 	%p440, %f1079, %f1040;
	selp.f32 	%f1080, %f1079, %f1040, %p440;
	selp.b32 	%r558, %r551, %r541, %p440;
	add.f32 	%f1081, %f1060, %f1066;
	setp.gt.f32 	%p441, %f1081, %f1042;
	selp.f32 	%f1082, %f1081, %f1042, %p441;
	selp.b32 	%r559, %r551, %r542, %p441;
	add.f32 	%f1083, %f1061, %f1063;
	setp.gt.f32 	%p442, %f1083, %f1044;
	selp.f32 	%f1084, %f1083, %f1044, %p442;
	selp.b32 	%r560, %r551, %r543, %p442;
	add.f32 	%f1085, %f1061, %f1064;
	setp.gt.f32 	%p443, %f1085, %f1046;
	selp.f32 	%f1086, %f1085, %f1046, %p443;
	selp.b32 	%r561, %r551, %r544, %p443;
	add.f32 	%f1087, %f1061, %f1065;
	setp.gt.f32 	%p444, %f1087, %f1048;
	selp.f32 	%f1088, %f1087, %f1048, %p444;
	selp.b32 	%r562, %r551, %r545, %p444;
	add.f32 	%f1089, %f1061, %f1066;
	setp.gt.f32 	%p445, %f1089, %f1050;
	selp.f32 	%f1090, %f1089, %f1050, %p445;
	selp.b32 	%r563, %r551, %r546, %p445;
	add.f32 	%f1091, %f1062, %f1063;
	setp.gt.f32 	%p446, %f1091, %f1052;
	selp.f32 	%f1092, %f1091, %f1052, %p446;
	selp.b32 	%r564, %r551, %r547, %p446;
	add.f32 	%f1093, %f1062, %f1064;
	setp.gt.f32 	%p447, %f1093, %f1054;
	selp.f32 	%f1094, %f1093, %f1054, %p447;
	selp.b32 	%r565, %r551, %r548, %p447;
	add.f32 	%f1095, %f1062, %f1065;
	setp.gt.f32 	%p448, %f1095, %f1056;
	selp.f32 	%f1096, %f1095, %f1056, %p448;
	selp.b32 	%r566, %r551, %r549, %p448;
	add.f32 	%f1097, %f1062, %f1066;
	setp.gt.f32 	%p449, %f1097, %f1058;
	selp.f32 	%f1098, %f1097, %f1058, %p449;
	selp.b32 	%r567, %r551, %r550, %p449;
	add.s32 	%r568, %r708, 25;
	ld.shared.f32 	%f1099, [%r24+6400];
	ld.shared.f32 	%f1100, [%r24+6404];
	ld.shared.f32 	%f1101, [%r24+6408];
	ld.shared.f32 	%f1102, [%r24+6412];
	ld.shared.f32 	%f1103, [%r25+100];
	ld.shared.f32 	%f1104, [%r25+228];
	ld.shared.f32 	%f1105, [%r25+356];
	ld.shared.f32 	%f1106, [%r25+484];
	add.f32 	%f1107, %f1099, %f1103;
	setp.gt.f32 	%p450, %f1107, %f1068;
	selp.f32 	%f1108, %f1107, %f1068, %p450;
	selp.b32 	%r569, %r568, %r552, %p450;
	add.f32 	%f1109, %f1099, %f1104;
	setp.gt.f32 	%p451, %f1109, %f1070;
	selp.f32 	%f1110, %f1109, %f1070, %p451;
	selp.b32 	%r570, %r568, %r553, %p451;
	add.f32 	%f1111, %f1099, %f1105;
	setp.gt.f32 	%p452, %f1111, %f1072;
	selp.f32 	%f1112, %f1111, %f1072, %p452;
	selp.b32 	%r571, %r568, %r554, %p452;
	add.f32 	%f1113, %f1099, %f1106;
	setp.gt.f32 	%p453, %f1113, %f1074;
	selp.f32 	%f1114, %f1113, %f1074, %p453;
	selp.b32 	%r572, %r568, %r555, %p453;
	add.f32 	%f1115, %f1100, %f1103;
	setp.gt.f32 	%p454, %f1115, %f1076;
	selp.f32 	%f1116, %f1115, %f1076, %p454;
	selp.b32 	%r573, %r568, %r556, %p454;
	add.f32 	%f1117, %f1100, %f1104;
	setp.gt.f32 	%p455, %f1117, %f1078;
	selp.f32 	%f1118, %f1117, %f1078, %p455;
	selp.b32 	%r574, %r568, %r557, %p455;
	add.f32 	%f1119, %f1100, %f1105;
	setp.gt.f32 	%p456, %f1119, %f1080;
	selp.f32 	%f1120, %f1119, %f1080, %p456;
	selp.b32 	%r575, %r568, %r558, %p456;
	add.f32 	%f1121, %f1100, %f1106;
	setp.gt.f32 	%p457, %f1121, %f1082;
	selp.f32 	%f1122, %f1121, %f1082, %p457;
	selp.b32 	%r576, %r568, %r559, %p457;
	add.f32 	%f1123, %f1101, %f1103;
	setp.gt.f32 	%p458, %f1123, %f1084;
	selp.f32 	%f1124, %f1123, %f1084, %p458;
	selp.b32 	%r577, %r568, %r560, %p458;
	add.f32 	%f1125, %f1101, %f1104;
	setp.gt.f32 	%p459, %f1125, %f1086;
	selp.f32 	%f1126, %f1125, %f1086, %p459;
	selp.b32 	%r578, %r568, %r561, %p459;
	add.f32 	%f1127, %f1101, %f1105;
	setp.gt.f32 	%p460, %f1127, %f1088;
	selp.f32 	%f1128, %f1127, %f1088, %p460;
	selp.b32 	%r579, %r568, %r562, %p460;
	add.f32 	%f1129, %f1101, %f1106;
	setp.gt.f32 	%p461, %f1129, %f1090;
	selp.f32 	%f1130, %f1129, %f1090, %p461;
	selp.b32 	%r580, %r568, %r563, %p461;
	add.f32 	%f1131, %f1102, %f1103;
	setp.gt.f32 	%p462, %f1131, %f1092;
	selp.f32 	%f1132, %f1131, %f1092, %p462;
	selp.b32 	%r581, %r568, %r564, %p462;
	add.f32 	%f1133, %f1102, %f1104;
	setp.gt.f32 	%p463, %f1133, %f1094;
	selp.f32 	%f1134, %f1133, %f1094, %p463;
	selp.b32 	%r582, %r568, %r565, %p463;
	add.f32 	%f1135, %f1102, %f1105;
	setp.gt.f32 	%p464, %f1135, %f1096;
	selp.f32 	%f1136, %f1135, %f1096, %p464;
	selp.b32 	%r583, %r568, %r566, %p464;
	add.f32 	%f1137, %f1102, %f1106;
	setp.gt.f32 	%p465, %f1137, %f1098;
	selp.f32 	%f1138, %f1137, %f1098, %p465;
	selp.b32 	%r584, %r568, %r567, %p465;
	add.s32 	%r585, %r708, 26;
	ld.shared.f32 	%f1139, [%r24+6656];
	ld.shared.f32 	%f1140, [%r24+6660];
	ld.shared.f32 	%f1141, [%r24+6664];
	ld.shared.f32 	%f1142, [%r24+6668];
	ld.shared.f32 	%f1143, [%r25+104];
	ld.shared.f32 	%f1144, [%r25+232];
	ld.shared.f32 	%f1145, [%r25+360];
	ld.shared.f32 	%f1146, [%r25+488];
	add.f32 	%f1147, %f1139, %f1143;
	setp.gt.f32 	%p466, %f1147, %f1108;
	selp.f32 	%f1148, %f1147, %f1108, %p466;
	selp.b32 	%r586, %r585, %r569, %p466;
	add.f32 	%f1149, %f1139, %f1144;
	setp.gt.f32 	%p467, %f1149, %f1110;
	selp.f32 	%f1150, %f1149, %f1110, %p467;
	selp.b32 	%r587, %r585, %r570, %p467;
	add.f32 	%f1151, %f1139, %f1145;
	setp.gt.f32 	%p468, %f1151, %f1112;
	selp.f32 	%f1152, %f1151, %f1112, %p468;
	selp.b32 	%r588, %r585, %r571, %p468;
	add.f32 	%f1153, %f1139, %f1146;
	setp.gt.f32 	%p469, %f1153, %f1114;
	selp.f32 	%f1154, %f1153, %f1114, %p469;
	selp.b32 	%r589, %r585, %r572, %p469;
	add.f32 	%f1155, %f1140, %f1143;
	setp.gt.f32 	%p470, %f1155, %f1116;
	selp.f32 	%f1156, %f1155, %f1116, %p470;
	selp.b32 	%r590, %r585, %r573, %p470;
	add.f32 	%f1157, %f1140, %f1144;
	setp.gt.f32 	%p471, %f1157, %f1118;
	selp.f32 	%f1158, %f1157, %f1118, %p471;
	selp.b32 	%r591, %r585, %r574, %p471;
	add.f32 	%f1159, %f1140, %f1145;
	setp.gt.f32 	%p472, %f1159, %f1120;
	selp.f32 	%f1160, %f1159, %f1120, %p472;
	selp.b32 	%r592, %r585, %r575, %p472;
	add.f32 	%f1161, %f1140, %f1146;
	setp.gt.f32 	%p473, %f1161, %f1122;
	selp.f32 	%f1162, %f1161, %f1122, %p473;
	selp.b32 	%r593, %r585, %r576, %p473;
	add.f32 	%f1163, %f1141, %f1143;
	setp.gt.f32 	%p474, %f1163, %f1124;
	selp.f32 	%f1164, %f1163, %f1124, %p474;
	selp.b32 	%r594, %r585, %r577, %p474;
	add.f32 	%f1165, %f1141, %f1144;
	setp.gt.f32 	%p475, %f1165, %f1126;
	selp.f32 	%f1166, %f1165, %f1126, %p475;
	selp.b32 	%r595, %r585, %r578, %p475;
	add.f32 	%f1167, %f1141, %f1145;
	setp.gt.f32 	%p476, %f1167, %f1128;
	selp.f32 	%f1168, %f1167, %f1128, %p476;
	selp.b32 	%r596, %r585, %r579, %p476;
	add.f32 	%f1169, %f1141, %f1146;
	setp.gt.f32 	%p477, %f1169, %f1130;
	selp.f32 	%f1170, %f1169, %f1130, %p477;
	selp.b32 	%r597, %r585, %r580, %p477;
	add.f32 	%f1171, %f1142, %f1143;
	setp.gt.f32 	%p478, %f1171, %f1132;
	selp.f32 	%f1172, %f1171, %f1132, %p478;
	selp.b32 	%r598, %r585, %r581, %p478;
	add.f32 	%f1173, %f1142, %f1144;
	setp.gt.f32 	%p479, %f1173, %f1134;
	selp.f32 	%f1174, %f1173, %f1134, %p479;
	selp.b32 	%r599, %r585, %r582, %p479;
	add.f32 	%f1175, %f1142, %f1145;
	setp.gt.f32 	%p480, %f1175, %f1136;
	selp.f32 	%f1176, %f1175, %f1136, %p480;
	selp.b32 	%r600, %r585, %r583, %p480;
	add.f32 	%f1177, %f1142, %f1146;
	setp.gt.f32 	%p481, %f1177, %f1138;
	selp.f32 	%f1178, %f1177, %f1138, %p481;
	selp.b32 	%r601, %r585, %r584, %p481;
	add.s32 	%r602, %r708, 27;
	ld.shared.f32 	%f1179, [%r24+6912];
	ld.shared.f32 	%f1180, [%r24+6916];
	ld.shared.f32 	%f1181, [%r24+6920];
	ld.shared.f32 	%f1182, [%r24+6924];
	ld.shared.f32 	%f1183, [%r25+108];
	ld.shared.f32 	%f1184, [%r25+236];
	ld.shared.f32 	%f1185, [%r25+364];
	ld.shared.f32 	%f1186, [%r25+492];
	add.f32 	%f1187, %f1179, %f1183;
	setp.gt.f32 	%p482, %f1187, %f1148;
	selp.f32 	%f1188, %f1187, %f1148, %p482;
	selp.b32 	%r603, %r602, %r586, %p482;
	add.f32 	%f1189, %f1179, %f1184;
	setp.gt.f32 	%p483, %f1189, %f1150;
	selp.f32 	%f1190, %f1189, %f1150, %p483;
	selp.b32 	%r604, %r602, %r587, %p483;
	add.f32 	%f1191, %f1179, %f1185;
	setp.gt.f32 	%p484, %f1191, %f1152;
	selp.f32 	%f1192, %f1191, %f1152, %p484;
	selp.b32 	%r605, %r602, %r588, %p484;
	add.f32 	%f1193, %f1179, %f1186;
	setp.gt.f32 	%p485, %f1193, %f1154;
	selp.f32 	%f1194, %f1193, %f1154, %p485;
	selp.b32 	%r606, %r602, %r589, %p485;
	add.f32 	%f1195, %f1180, %f1183;
	setp.gt.f32 	%p486, %f1195, %f1156;
	selp.f32 	%f1196, %f1195, %f1156, %p486;
	selp.b32 	%r607, %r602, %r590, %p486;
	add.f32 	%f1197, %f1180, %f1184;
	setp.gt.f32 	%p487, %f1197, %f1158;
	selp.f32 	%f1198, %f1197, %f1158, %p487;
	selp.b32 	%r608, %r602, %r591, %p487;
	add.f32 	%f1199, %f1180, %f1185;
	setp.gt.f32 	%p488, %f1199, %f1160;
	selp.f32 	%f1200, %f1199, %f1160, %p488;
	selp.b32 	%r609, %r602, %r592, %p488;
	add.f32 	%f1201, %f1180, %f1186;
	setp.gt.f32 	%p489, %f1201, %f1162;
	selp.f32 	%f1202, %f1201, %f1162, %p489;
	selp.b32 	%r610, %r602, %r593, %p489;
	add.f32 	%f1203, %f1181, %f1183;
	setp.gt.f32 	%p490, %f1203, %f1164;
	selp.f32 	%f1204, %f1203, %f1164, %p490;
	selp.b32 	%r611, %r602, %r594, %p490;
	add.f32 	%f1205, %f1181, %f1184;
	setp.gt.f32 	%p491, %f1205, %f1166;
	selp.f32 	%f1206, %f1205, %f1166, %p491;
	selp.b32 	%r612, %r602, %r595, %p491;
	add.f32 	%f1207, %f1181, %f1185;
	setp.gt.f32 	%p492, %f1207, %f1168;
	selp.f32 	%f1208, %f1207, %f1168, %p492;
	selp.b32 	%r613, %r602, %r596, %p492;
	add.f32 	%f1209, %f1181, %f1186;
	setp.gt.f32 	%p493, %f1209, %f1170;
	selp.f32 	%f1210, %f1209, %f1170, %p493;
	selp.b32 	%r614, %r602, %r597, %p493;
	add.f32 	%f1211, %f1182, %f1183;
	setp.gt.f32 	%p494, %f1211, %f1172;
	selp.f32 	%f1212, %f1211, %f1172, %p494;
	selp.b32 	%r615, %r602, %r598, %p494;
	add.f32 	%f1213, %f1182, %f1184;
	setp.gt.f32 	%p495, %f1213, %f1174;
	selp.f32 	%f1214, %f1213, %f1174, %p495;
	selp.b32 	%r616, %r602, %r599, %p495;
	add.f32 	%f1215, %f1182, %f1185;
	setp.gt.f32 	%p496, %f1215, %f1176;
	selp.f32 	%f1216, %f1215, %f1176, %p496;
	selp.b32 	%r617, %r602, %r600, %p496;
	add.f32 	%f1217, %f1182, %f1186;
	setp.gt.f32 	%p497, %f1217, %f1178;
	selp.f32 	%f1218, %f1217, %f1178, %p497;
	selp.b32 	%r618, %r602, %r601, %p497;
	add.s32 	%r619, %r708, 28;
	ld.shared.f32 	%f1219, [%r24+7168];
	ld.shared.f32 	%f1220, [%r24+7172];
	ld.shared.f32 	%f1221, [%r24+7176];
	ld.shared.f32 	%f1222, [%r24+7180];
	ld.shared.f32 	%f1223, [%r25+112];
	ld.shared.f32 	%f1224, [%r25+240];
	ld.shared.f32 	%f1225, [%r25+368];
	ld.shared.f32 	%f1226, [%r25+496];
	add.f32 	%f1227, %f1219, %f1223;
	setp.gt.f32 	%p498, %f1227, %f1188;
	selp.f32 	%f1228, %f1227, %f1188, %p498;
	selp.b32 	%r620, %r619, %r603, %p498;
	add.f32 	%f1229, %f1219, %f1224;
	setp.gt.f32 	%p499, %f1229, %f1190;
	selp.f32 	%f1230, %f1229, %f1190, %p499;
	selp.b32 	%r621, %r619, %r604, %p499;
	add.f32 	%f1231, %f1219, %f1225;
	setp.gt.f32 	%p500, %f1231, %f1192;
	selp.f32 	%f1232, %f1231, %f1192, %p500;
	selp.b32 	%r622, %r619, %r605, %p500;
	add.f32 	%f1233, %f1219, %f1226;
	setp.gt.f32 	%p501, %f1233, %f1194;
	selp.f32 	%f1234, %f1233, %f1194, %p501;
	selp.b32 	%r623, %r619, %r606, %p501;
	add.f32 	%f1235, %f1220, %f1223;
	setp.gt.f32 	%p502, %f1235, %f1196;
	selp.f32 	%f1236, %f1235, %f1196, %p502;
	selp.b32 	%r624, %r619, %r607, %p502;
	add.f32 	%f1237, %f1220, %f1224;
	setp.gt.f32 	%p503, %f1237, %f1198;
	selp.f32 	%f1238, %f1237, %f1198, %p503;
	selp.b32 	%r625, %r619, %r608, %p503;
	add.f32 	%f1239, %f1220, %f1225;
	setp.gt.f32 	%p504, %f1239, %f1200;
	selp.f32 	%f1240, %f1239, %f1200, %p504;
	selp.b32 	%r626, %r619, %r609, %p504;
	add.f32 	%f1241, %f1220, %f1226;
	setp.gt.f32 	%p505, %f1241, %f1202;
	selp.f32 	%f1242, %f1241, %f1202, %p505;
	selp.b32 	%r627, %r619, %r610, %p505;
	add.f32 	%f1243, %f1221, %f1223;
	setp.gt.f32 	%p506, %f1243, %f1204;
	selp.f32 	%f1244, %f1243, %f1204, %p506;
	selp.b32 	%r628, %r619, %r611, %p506;
	add.f32 	%f1245, %f1221, %f1224;
	setp.gt.f32 	%p507, %f1245, %f1206;
	selp.f32 	%f1246, %f1245, %f1206, %p507;
	selp.b32 	%r629, %r619, %r612, %p507;
	add.f32 	%f1247, %f1221, %f1225;
	setp.gt.f32 	%p508, %f1247, %f1208;
	selp.f32 	%f1248, %f1247, %f1208, %p508;
	selp.b32 	%r630, %r619, %r613, %p508;
	add.f32 	%f1249, %f1221, %f1226;
	setp.gt.f32 	%p509, %f1249, %f1210;
	selp.f32 	%f1250, %f1249, %f1210, %p509;
	selp.b32 	%r631, %r619, %r614, %p509;
	add.f32 	%f1251, %f1222, %f1223;
	setp.gt.f32 	%p510, %f1251, %f1212;
	selp.f32 	%f1252, %f1251, %f1212, %p510;
	selp.b32 	%r632, %r619, %r615, %p510;
	add.f32 	%f1253, %f1222, %f1224;
	setp.gt.f32 	%p511, %f1253, %f1214;
	selp.f32 	%f1254, %f1253, %f1214, %p511;
	selp.b32 	%r633, %r619, %r616, %p511;
	add.f32 	%f1255, %f1222, %f1225;
	setp.gt.f32 	%p512, %f1255, %f1216;
	selp.f32 	%f1256, %f1255, %f1216, %p512;
	selp.b32 	%r634, %r619, %r617, %p512;
	add.f32 	%f1257, %f1222, %f1226;
	setp.gt.f32 	%p513, %f1257, %f1218;
	selp.f32 	%f1258, %f1257, %f1218, %p513;
	selp.b32 	%r635, %r619, %r618, %p513;
	add.s32 	%r636, %r708, 29;
	ld.shared.f32 	%f1259, [%r24+7424];
	ld.shared.f32 	%f1260, [%r24+7428];
	ld.shared.f32 	%f1261, [%r24+7432];
	ld.shared.f32 	%f1262, [%r24+7436];
	ld.shared.f32 	%f1263, [%r25+116];
	ld.shared.f32 	%f1264, [%r25+244];
	ld.shared.f32 	%f1265, [%r25+372];
	ld.shared.f32 	%f1266, [%r25+500];
	add.f32 	%f1267, %f1259, %f1263;
	setp.gt.f32 	%p514, %f1267, %f1228;
	selp.f32 	%f1268, %f1267, %f1228, %p514;
	selp.b32 	%r637, %r636, %r620, %p514;
	add.f32 	%f1269, %f1259, %f1264;
	setp.gt.f32 	%p515, %f1269, %f1230;
	selp.f32 	%f1270, %f1269, %f1230, %p515;
	selp.b32 	%r638, %r636, %r621, %p515;
	add.f32 	%f1271, %f1259, %f1265;
	setp.gt.f32 	%p516, %f1271, %f1232;
	selp.f32 	%f1272, %f1271, %f1232, %p516;
	selp.b32 	%r639, %r636, %r622, %p516;
	add.f32 	%f1273, %f1259, %f1266;
	setp.gt.f32 	%p517, %f1273, %f1234;
	selp.f32 	%f1274, %f1273, %f1234, %p517;
	selp.b32 	%r640, %r636, %r623, %p517;
	add.f32 	%f1275, %f1260, %f1263;
	setp.gt.f32 	%p518, %f1275, %f1236;
	selp.f32 	%f1276, %f1275, %f1236, %p518;
	selp.b32 	%r641, %r636, %r624, %p518;
	add.f32 	%f1277, %f1260, %f1264;
	setp.gt.f32 	%p519, %f1277, %f1238;
	selp.f32 	%f1278, %f1277, %f1238, %p519;
	selp.b32 	%r642, %r636, %r625, %p519;
	add.f32 	%f1279, %f1260, %f1265;
	setp.gt.f32 	%p520, %f1279, %f1240;
	selp.f32 	%f1280, %f1279, %f1240, %p520;
	selp.b32 	%r643, %r636, %r626, %p520;
	add.f32 	%f1281, %f1260, %f1266;
	setp.gt.f32 	%p521, %f1281, %f1242;
	selp.f32 	%f1282, %f1281, %f1242, %p521;
	selp.b32 	%r644, %r636, %r627, %p521;
	add.f32 	%f1283, %f1261, %f1263;
	setp.gt.f32 	%p522, %f1283, %f1244;
	selp.f32 	%f1284, %f1283, %f1244, %p522;
	selp.b32 	%r645, %r636, %r628, %p522;
	add.f32 	%f1285, %f1261, %f1264;
	setp.gt.f32 	%p523, %f1285, %f1246;
	selp.f32 	%f1286, %f1285, %f1246, %p523;
	selp.b32 	%r646, %r636, %r629, %p523;
	add.f32 	%f1287, %f1261, %f1265;
	setp.gt.f32 	%p524, %f1287, %f1248;
	selp.f32 	%f1288, %f1287, %f1248, %p524;
	selp.b32 	%r647, %r636, %r630, %p524;
	add.f32 	%f1289, %f1261, %f1266;
	setp.gt.f32 	%p525, %f1289, %f1250;
	selp.f32 	%f1290, %f1289, %f1250, %p525;
	selp.b32 	%r648, %r636, %r631, %p525;
	add.f32 	%f1291, %f1262, %f1263;
	setp.gt.f32 	%p526, %f1291, %f1252;
	selp.f32 	%f1292, %f1291, %f1252, %p526;
	selp.b32 	%r649, %r636, %r632, %p526;
	add.f32 	%f1293, %f1262, %f1264;
	setp.gt.f32 	%p527, %f1293, %f1254;
	selp.f32 	%f1294, %f1293, %f1254, %p527;
	selp.b32 	%r650, %r636, %r633, %p527;
	add.f32 	%f1295, %f1262, %f1265;
	setp.gt.f32 	%p528, %f1295, %f1256;
	selp.f32 	%f1296, %f1295, %f1256, %p528;
	selp.b32 	%r651, %r636, %r634, %p528;
	add.f32 	%f1297, %f1262, %f1266;
	setp.gt.f32 	%p529, %f1297, %f1258;
	selp.f32 	%f1298, %f1297, %f1258, %p529;
	selp.b32 	%r652, %r636, %r635, %p529;
	add.s32 	%r653, %r708, 30;
	ld.shared.f32 	%f1299, [%r24+7680];
	ld.shared.f32 	%f1300, [%r24+7684];
	ld.shared.f32 	%f1301, [%r24+7688];
	ld.shared.f32 	%f1302, [%r24+7692];
	ld.shared.f32 	%f1303, [%r25+120];
	ld.shared.f32 	%f1304, [%r25+248];
	ld.shared.f32 	%f1305, [%r25+376];
	ld.shared.f32 	%f1306, [%r25+504];
	add.f32 	%f1307, %f1299, %f1303;
	setp.gt.f32 	%p530, %f1307, %f1268;
	selp.f32 	%f1308, %f1307, %f1268, %p530;
	selp.b32 	%r654, %r653, %r637, %p530;
	add.f32 	%f1309, %f1299, %f1304;
	setp.gt.f32 	%p531, %f1309, %f1270;
	selp.f32 	%f1310, %f1309, %f1270, %p531;
	selp.b32 	%r655, %r653, %r638, %p531;
	add.f32 	%f1311, %f1299, %f1305;
	setp.gt.f32 	%p532, %f1311, %f1272;
	selp.f32 	%f1312, %f1311, %f1272, %p532;
	selp.b32 	%r656, %r653, %r639, %p532;
	add.f32 	%f1313, %f1299, %f1306;
	setp.gt.f32 	%p533, %f1313, %f1274;
	selp.f32 	%f1314, %f1313, %f1274, %p533;
	selp.b32 	%r657, %r653, %r640, %p533;
	add.f32 	%f1315, %f1300, %f1303;
	setp.gt.f32 	%p534, %f1315, %f1276;
	selp.f32 	%f1316, %f1315, %f1276, %p534;
	selp.b32 	%r658, %r653, %r641, %p534;
	add.f32 	%f1317, %f1300, %f1304;
	setp.gt.f32 	%p535, %f1317, %f1278;
	selp.f32 	%f1318, %f1317, %f1278, %p535;
	selp.b32 	%r659, %r653, %r642, %p535;
	add.f32 	%f1319, %f1300, %f1305;
	setp.gt.f32 	%p536, %f1319, %f1280;
	selp.f32 	%f1320, %f1319, %f1280, %p536;
	selp.b32 	%r660, %r653, %r643, %p536;
	add.f32 	%f1321, %f1300, %f1306;
	setp.gt.f32 	%p537, %f1321, %f1282;
	selp.f32 	%f1322, %f1321, %f1282, %p537;
	selp.b32 	%r661, %r653, %r644, %p537;
	add.f32 	%f1323, %f1301, %f1303;
	setp.gt.f32 	%p538, %f1323, %f1284;
	selp.f32 	%f1324, %f1323, %f1284, %p538;
	selp.b32 	%r662, %r653, %r645, %p538;
	add.f32 	%f1325, %f1301, %f1304;
	setp.gt.f32 	%p539, %f1325, %f1286;
	selp.f32 	%f1326, %f1325, %f1286, %p539;
	selp.b32 	%r663, %r653, %r646, %p539;
	add.f32 	%f1327, %f1301, %f1305;
	setp.gt.f32 	%p540, %f1327, %f1288;
	selp.f32 	%f1328, %f1327, %f1288, %p540;
	selp.b32 	%r664, %r653, %r647, %p540;
	add.f32 	%f1329, %f1301, %f1306;
	setp.gt.f32 	%p541, %f1329, %f1290;
	selp.f32 	%f1330, %f1329, %f1290, %p541;
	selp.b32 	%r665, %r653, %r648, %p541;
	add.f32 	%f1331, %f1302, %f1303;
	setp.gt.f32 	%p542, %f1331, %f1292;
	selp.f32 	%f1332, %f1331, %f1292, %p542;
	selp.b32 	%r666, %r653, %r649, %p542;
	add.f32 	%f1333, %f1302, %f1304;
	setp.gt.f32 	%p543, %f1333, %f1294;
	selp.f32 	%f1334, %f1333, %f1294, %p543;
	selp.b32 	%r667, %r653, %r650, %p543;
	add.f32 	%f1335, %f1302, %f1305;
	setp.gt.f32 	%p544, %f1335, %f1296;
	selp.f32 	%f1336, %f1335, %f1296, %p544;
	selp.b32 	%r668, %r653, %r651, %p544;
	add.f32 	%f1337, %f1302, %f1306;
	setp.gt.f32 	%p545, %f1337, %f1298;
	selp.f32 	%f1338, %f1337, %f1298, %p545;
	selp.b32 	%r669, %r653, %r652, %p545;
	add.s32 	%r670, %r708, 31;
	ld.shared.f32 	%f1339, [%r24+7936];
	ld.shared.f32 	%f1340, [%r24+7940];
	ld.shared.f32 	%f1341, [%r24+7944];
	ld.shared.f32 	%f1342, [%r24+7948];
	ld.shared.f32 	%f1343, [%r25+124];
	ld.shared.f32 	%f1344, [%r25+252];
	ld.shared.f32 	%f1345, [%r25+380];
	ld.shared.f32 	%f1346, [%r25+508];
	add.f32 	%f1347, %f1339, %f1343;
	setp.gt.f32 	%p546, %f1347, %f1308;
	selp.f32 	%f1378, %f1347, %f1308, %p546;
	selp.b32 	%r707, %r670, %r654, %p546;
	add.f32 	%f1348, %f1339, %f1344;
	setp.gt.f32 	%p547, %f1348, %f1310;
	selp.f32 	%f1374, %f1348, %f1310, %p547;
	selp.b32 	%r703, %r670, %r655, %p547;
	add.f32 	%f1349, %f1339, %f1345;
	setp.gt.f32 	%p548, %f1349, %f1312;
	selp.f32 	%f1370, %f1349, %f1312, %p548;
	selp.b32 	%r699, %r670, %r656, %p548;
	add.f32 	%f1350, %f1339, %f1346;
	setp.gt.f32 	%p549, %f1350, %f1314;
	selp.f32 	%f1366, %f1350, %f1314, %p549;
	selp.b32 	%r695, %r670, %r657, %p549;
	add.f32 	%f1351, %f1340, %f1343;
	setp.gt.f32 	%p550, %f1351, %f1316;
	selp.f32 	%f1377, %f1351, %f1316, %p550;
	selp.b32 	%r706, %r670, %r658, %p550;
	add.f32 	%f1352, %f1340, %f1344;
	setp.gt.f32 	%p551, %f1352, %f1318;
	selp.f32 	%f1373, %f1352, %f1318, %p551;
	selp.b32 	%r702, %r670, %r659, %p551;
	add.f32 	%f1353, %f1340, %f1345;
	setp.gt.f32 	%p552, %f1353, %f1320;
	selp.f32 	%f1369, %f1353, %f1320, %p552;
	selp.b32 	%r698, %r670, %r660, %p552;
	add.f32 	%f1354, %f1340, %f1346;
	setp.gt.f32 	%p553, %f1354, %f1322;
	selp.f32 	%f1365, %f1354, %f1322, %p553;
	selp.b32 	%r694, %r670, %r661, %p553;
	add.f32 	%f1355, %f1341, %f1343;
	setp.gt.f32 	%p554, %f1355, %f1324;
	selp.f32 	%f1376, %f1355, %f1324, %p554;
	selp.b32 	%r705, %r670, %r662, %p554;
	add.f32 	%f1356, %f1341, %f1344;
	setp.gt.f32 	%p555, %f1356, %f1326;
	selp.f32 	%f1372, %f1356, %f1326, %p555;
	selp.b32 	%r701, %r670, %r663, %p555;
	add.f32 	%f1357, %f1341, %f1345;
	setp.gt.f32 	%p556, %f1357, %f1328;
	selp.f32 	%f1368, %f1357, %f1328, %p556;
	selp.b32 	%r697, %r670, %r664, %p556;
	add.f32 	%f1358, %f1341, %f1346;
	setp.gt.f32 	%p557, %f1358, %f1330;
	selp.f32 	%f1364, %f1358, %f1330, %p557;
	selp.b32 	%r693, %r670, %r665, %p557;
	add.f32 	%f1359, %f1342, %f1343;
	setp.gt.f32 	%p558, %f1359, %f1332;
	selp.f32 	%f1375, %f1359, %f1332, %p558;
	selp.b32 	%r704, %r670, %r666, %p558;
	add.f32 	%f1360, %f1342, %f1344;
	setp.gt.f32 	%p559, %f1360, %f1334;
	selp.f32 	%f1371, %f1360, %f1334, %p559;
	selp.b32 	%r700, %r670, %r667, %p559;
	add.f32 	%f1361, %f1342, %f1345;
	setp.gt.f32 	%p560, %f1361, %f1336;
	selp.f32 	%f1367, %f1361, %f1336, %p560;
	selp.b32 	%r696, %r670, %r668, %p560;
	add.f32 	%f1362, %f1342, %f1346;
	setp.gt.f32 	%p561, %f1362, %f1338;
	selp.f32 	%f1363, %f1362, %f1338, %p561;
	selp.b32 	%r692, %r670, %r669, %p561;
	bar.sync 	0;
	add.s32 	%r708, %r708, 32;
	setp.lt.s32 	%p562, %r708, %r96;
	@%p562 bra 	$L__BB6_2;
$L__BB6_35:
	shl.b32 	%r671, %r1, 6;
	shl.b32 	%r672, %r4, 2;
	add.s32 	%r61, %r671, %r672;
	shl.b32 	%r673, %r2, 6;
	shl.b32 	%r674, %r3, 2;
	add.s32 	%r675, %r673, %r674;
	setp.lt.s32 	%p563, %r61, %r94;
	setp.lt.s32 	%p564, %r675, %r95;
	and.pred  	%p565, %p563, %p564;
	@%p565 bra 	$L__BB6_36;
	bra.uni 	$L__BB6_37;
$L__BB6_36:
	mad.lo.s32 	%r676, %r675, %r94, %r61;
	mul.wide.s32 	%rd41, %r676, 4;
	add.s64 	%rd42, %rd4, %rd41;
	st.global.f32 	[%rd42], %f1378;
	add.s64 	%rd43, %rd3, %rd41;
	st.global.u32 	[%rd43], %r707;
$L__BB6_37:
	setp.ge.s32 	%p566, %r61, %r94;
	add.s32 	%r88, %r675, 1;
	setp.ge.s32 	%p567, %r88, %r95;
	or.pred  	%p568, %p566, %p567;
	@%p568 bra 	$L__BB6_39;
	mad.lo.s32 	%r677, %r88, %r94, %r61;
	mul.wide.s32 	%rd44, %r677, 4;
	add.s64 	%rd45, %rd4, %rd44;
	st.global.f32 	[%rd45], %f1374;
	add.s64 	%rd46, %rd3, %rd44;
	st.global.u32 	[%rd46], %r703;
$L__BB6_39:
	setp.ge.s32 	%p569, %r61, %r94;
	add.s32 	%r89, %r675, 2;
	setp.ge.s32 	%p570, %r89, %r95;
	or.pred  	%p571, %p569, %p570;
	@%p571 bra 	$L__BB6_41;
	mad.lo.s32 	%r678, %r89, %r94, %r61;
	mul.wide.s32 	%rd47, %r678, 4;
	add.s64 	%rd48, %rd4, %rd47;
	st.global.f32 	[%rd48], %f1370;
	add.s64 	%rd49, %rd3, %rd47;
	st.global.u32 	[%rd49], %r699;
$L__BB6_41:
	setp.ge.s32 	%p572, %r61, %r94;
	add.s32 	%r90, %r675, 3;
	setp.ge.s32 	%p573, %r90, %r95;
	or.pred  	%p574, %p572, %p573;
	@%p574 bra 	$L__BB6_43;
	mad.lo.s32 	%r679, %r90, %r94, %r61;
	mul.wide.s32 	%rd50, %r679, 4;
	add.s64 	%rd51, %rd4, %rd50;
	st.global.f32 	[%rd51], %f1366;
	add.s64 	%rd52, %rd3, %rd50;
	st.global.u32 	[%rd52], %r695;
$L__BB6_43:
	setp.ge.s32 	%p575, %r675, %r95;
	add.s32 	%r91, %r61, 1;
	setp.ge.s32 	%p576, %r91, %r94;
	or.pred  	%p577, %p576, %p575;
	@%p577 bra 	$L__BB6_45;
	mul.lo.s32 	%r680, %r675, %r94;
	cvt.s64.s32 	%rd53, %r680;
	cvt.s64.s32 	%rd54, %r61;
	add.s64 	%rd55, %rd53, %rd54;
	shl.b64 	%rd56, %rd55, 2;
	add.s64 	%rd57, %rd4, %rd56;
	st.global.f32 	[%rd57+4], %f1377;
	add.s64 	%rd58, %rd3, %rd56;
	st.global.u32 	[%rd58+4], %r706;
$L__BB6_45:
	setp.ge.s32 	%p578, %r91, %r94;
	setp.ge.s32 	%p579, %r88, %r95;
	or.pred  	%p580, %p578, %p579;
	@%p580 bra 	$L__BB6_47;
	mul.lo.s32 	%r681, %r88, %r94;
	cvt.s64.s32 	%rd59, %r681;
	cvt.s64.s32 	%rd60, %r61;
	add.s64 	%rd61, %rd59, %rd60;
	shl.b64 	%rd62, %rd61, 2;
	add.s64 	%rd63, %rd4, %rd62;
	st.global.f32 	[%rd63+4], %f1373;
	add.s64 	%rd64, %rd3, %rd62;
	st.global.u32 	[%rd64+4], %r702;
$L__BB6_47:
	setp.ge.s32 	%p581, %r91, %r94;
	setp.ge.s32 	%p582, %r89, %r95;
	or.pred  	%p583, %p581, %p582;
	@%p583 bra 	$L__BB6_49;
	mul.lo.s32 	%r682, %r89, %r94;
	cvt.s64.s32 	%rd65, %r682;
	cvt.s64.s32 	%rd66, %r61;
	add.s64 	%rd67, %rd65, %rd66;
	shl.b64 	%rd68, %rd67, 2;
	add.s64 	%rd69, %rd4, %rd68;
	st.global.f32 	[%rd69+4], %f1369;
	add.s64 	%rd70, %rd3, %rd68;
	st.global.u32 	[%rd70+4], %r698;
$L__BB6_49:
	setp.ge.s32 	%p584, %r91, %r94;
	setp.ge.s32 	%p585, %r90, %r95;
	or.pred  	%p586, %p584, %p585;
	@%p586 bra 	$L__BB6_51;
	mul.lo.s32 	%r683, %r90, %r94;
	cvt.s64.s32 	%rd71, %r683;
	cvt.s64.s32 	%rd72, %r61;
	add.s64 	%rd73, %rd71, %rd72;
	shl.b64 	%rd74, %rd73, 2;
	add.s64 	%rd75, %rd4, %rd74;
	st.global.f32 	[%rd75+4], %f1365;
	add.s64 	%rd76, %rd3, %rd74;
	st.global.u32 	[%rd76+4], %r694;
$L__BB6_51:
	setp.ge.s32 	%p587, %r675, %r95;
	add.s32 	%r92, %r61, 2;
	setp.ge.s32 	%p588, %r92, %r94;
	or.pred  	%p589, %p588, %p587;
	@%p589 bra 	$L__BB6_53;
	mul.lo.s32 	%r684, %r675, %r94;
	cvt.s64.s32 	%rd77, %r684;
	cvt.s64.s32 	%rd78, %r61;
	add.s64 	%rd79, %rd77, %rd78;
	shl.b64 	%rd80, %rd79, 2;
	add.s64 	%rd81, %rd4, %rd80;
	st.global.f32 	[%rd81+8], %f1376;
	add.s64 	%rd82, %rd3, %rd80;
	st.global.u32 	[%rd82+8], %r705;
$L__BB6_53:
	setp.ge.s32 	%p590, %r92, %r94;
	setp.ge.s32 	%p591, %r88, %r95;
	or.pred  	%p592, %p590, %p591;
	@%p592 bra 	$L__BB6_55;
	mul.lo.s32 	%r685, %r88, %r94;
	cvt.s64.s32 	%rd83, %r685;
	cvt.s64.s32 	%rd84, %r61;
	add.s64 	%rd85, %rd83, %rd84;
	shl.b64 	%rd86, %rd85, 2;
	add.s64 	%rd87, %rd4, %rd86;
	st.global.f32 	[%rd87+8], %f1372;
	add.s64 	%rd88, %rd3, %rd86;
	st.global.u32 	[%rd88+8], %r701;
$L__BB6_55:
	setp.ge.s32 	%p593, %r92, %r94;
	setp.ge.s32 	%p594, %r89, %r95;
	or.pred  	%p595, %p593, %p594;
	@%p595 bra 	$L__BB6_57;
	mul.lo.s32 	%r686, %r89, %r94;
	cvt.s64.s32 	%rd89, %r686;
	cvt.s64.s32 	%rd90, %r61;
	add.s64 	%rd91, %rd89, %rd90;
	shl.b64 	%rd92, %rd91, 2;
	add.s64 	%rd93, %rd4, %rd92;
	st.global.f32 	[%rd93+8], %f1368;
	add.s64 	%rd94, %rd3, %rd92;
	st.global.u32 	[%rd94+8], %r697;
$L__BB6_57:
	setp.ge.s32 	%p596, %r92, %r94;
	setp.ge.s32 	%p597, %r90, %r95;
	or.pred  	%p598, %p596, %p597;
	@%p598 bra 	$L__BB6_59;
	mul.lo.s32 	%r687, %r90, %r94;
	cvt.s64.s32 	%rd95, %r687;
	cvt.s64.s32 	%rd96, %r61;
	add.s64 	%rd97, %rd95, %rd96;
	shl.b64 	%rd98, %rd97, 2;
	add.s64 	%rd99, %rd4, %rd98;
	st.global.f32 	[%rd99+8], %f1364;
	add.s64 	%rd100, %rd3, %rd98;
	st.global.u32 	[%rd100+8], %r693;
$L__BB6_59:
	setp.ge.s32 	%p599, %r675, %r95;
	add.s32 	%r93, %r61, 3;
	setp.ge.s32 	%p600, %r93, %r94;
	or.pred  	%p601, %p600, %p599;
	@%p601 bra 	$L__BB6_61;
	mul.lo.s32 	%r688, %r675, %r94;
	cvt.s64.s32 	%rd101, %r688;
	cvt.s64.s32 	%rd102, %r61;
	add.s64 	%rd103, %rd101, %rd102;
	shl.b64 	%rd104, %rd103, 2;
	add.s64 	%rd105, %rd4, %rd104;
	st.global.f32 	[%rd105+12], %f1375;
	add.s64 	%rd106, %rd3, %rd104;
	st.global.u32 	[%rd106+12], %r704;
$L__BB6_61:
	setp.ge.s32 	%p602, %r93, %r94;
	setp.ge.s32 	%p603, %r88, %r95;
	or.pred  	%p604, %p602, %p603;
	@%p604 bra 	$L__BB6_63;
	mul.lo.s32 	%r689, %r88, %r94;
	cvt.s64.s32 	%rd107, %r689;
	cvt.s64.s32 	%rd108, %r61;
	add.s64 	%rd109, %rd107, %rd108;
	shl.b64 	%rd110, %rd109, 2;
	add.s64 	%rd111, %rd4, %rd110;
	st.global.f32 	[%rd111+12], %f1371;
	add.s64 	%rd112, %rd3, %rd110;
	st.global.u32 	[%rd112+12], %r700;
$L__BB6_63:
	setp.ge.s32 	%p605, %r93, %r94;
	setp.ge.s32 	%p606, %r89, %r95;
	or.pred  	%p607, %p605, %p606;
	@%p607 bra 	$L__BB6_65;
	mul.lo.s32 	%r690, %r89, %r94;
	cvt.s64.s32 	%rd113, %r690;
	cvt.s64.s32 	%rd114, %r61;
	add.s64 	%rd115, %rd113, %rd114;
	shl.b64 	%rd116, %rd115, 2;
	add.s64 	%rd117, %rd4, %rd116;
	st.global.f32 	[%rd117+12], %f1367;
	add.s64 	%rd118, %rd3, %rd116;
	st.global.u32 	[%rd118+12], %r696;
$L__BB6_65:
	setp.ge.s32 	%p608, %r93, %r94;
	setp.ge.s32 	%p609, %r90, %r95;
	or.pred  	%p610, %p608, %p609;
	@%p610 bra 	$L__BB6_67;
	mul.lo.s32 	%r691, %r90, %r94;
	cvt.s64.s32 	%rd119, %r691;
	cvt.s64.s32 	%rd120, %r61;
	add.s64 	%rd121, %rd119, %rd120;
	shl.b64 	%rd122, %rd121, 2;
	add.s64 	%rd123, %rd4, %rd122;
	st.global.f32 	[%rd123+12], %f1363;
	add.s64 	%rd124, %rd3, %rd122;
	st.global.u32 	[%rd124+12], %r692;
$L__BB6_67:
	ret;

}
	// .globl	tropical_minplus_f32_nn_with_argmax
.visible .entry tropical_minplus_f32_nn_with_argmax(
	.param .u64 .ptr .align 1 tropical_minplus_f32_nn_with_argmax_param_0,
	.param .u64 .ptr .align 1 tropical_minplus_f32_nn_with_argmax_param_1,
	.param .u64 .ptr .align 1 tropical_minplus_f32_nn_with_argmax_param_2,
	.param .u64 .ptr .align 1 tropical_minplus_f32_nn_with_argmax_param_3,
	.param .u32 tropical_minplus_f32_nn_with_argmax_param_4,
	.param .u32 tropical_minplus_f32_nn_with_argmax_param_5,
	.param .u32 tropical_minplus_f32_nn_with_argmax_param_6
)
{
	.reg .pred 	%p<611>;
	.reg .b32 	%r<725>;
	.reg .b32 	%f<1411>;
	.reg .b64 	%rd<125>;
	// demoted variable
	.shared .align 4 .b8 _ZZ35tropical_minplus_f32_nn_with_argmaxE2As[8192];
	// demoted variable
	.shared .align 4 .b8 _ZZ35tropical_minplus_f32_nn_with_argmaxE2Bs[8192];
	ld.param.u64 	%rd5, [tropical_minplus_f32_nn_with_argmax_param_0];
	ld.param.u64 	%rd6, [tropical_minplus_f32_nn_with_argmax_param_1];
	ld.param.u64 	%rd7, [tropical_minplus_f32_nn_with_argmax_param_2];
	ld.param.u64 	%rd8, [tropical_minplus_f32_nn_with_argmax_param_3];
	ld.param.u32 	%r94, [tropical_minplus_f32_nn_with_argmax_param_4];
	ld.param.u32 	%r95, [tropical_minplus_f32_nn_with_argmax_param_5];
	ld.param.u32 	%r96, [tropical_minplus_f32_nn_with_argmax_param_6];
	cvta.to.global.u64 	%rd1, %rd5;
	cvta.to.global.u64 	%rd2, %rd6;
	cvta.to.global.u64 	%rd3, %rd8;
	cvta.to.global.u64 	%rd4, %rd7;
	add.s32 	%r98, %r94, 63;
	shr.s32 	%r99, %r98, 31;
	shr.u32 	%r100, %r99, 26;
	add.s32 	%r101, %r98, %r100;
	shr.s32 	%r102, %r101, 6;
	mov.u32 	%r103, %ctaid.x;
	div.u32 	%r2, %r103, %r102;
	mul.lo.s32 	%r104, %r2, %r102;
	sub.s32 	%r1, %r103, %r104;
	mov.u32 	%r3, %tid.y;
	shl.b32 	%r105, %r3, 4;
	mov.u32 	%r4, %tid.x;
	add.s32 	%r5, %r105, %r4;
	and.b32  	%r6, %r5, 31;
	setp.lt.s32 	%p1, %r96, 1;
	mov.b32 	%r692, 0;
	mov.f32 	%f1363, 0f7F800000;
	mov.f32 	%f1364, %f1363;
	mov.f32 	%f1365, %f1363;
	mov.f32 	%f1366, %f1363;
	mov.f32 	%f1367, %f1363;
	mov.f32 	%f1368, %f1363;
	mov.f32 	%f1369, %f1363;
	mov.f32 	%f1370, %f1363;
	mov.f32 	%f1371, %f1363;
	mov.f32 	%f1372, %f1363;
	mov.f32 	%f1373, %f1363;
	mov.f32 	%f1374, %f1363;
	mov.f32 	%f1375, %f1363;
	mov.f32 	%f1376, %f1363;
	mov.f32 	%f1377, %f1363;
	mov.f32 	%f1378, %f1363;
	mov.u32 	%r693, %r692;
	mov.u32 	%r694, %r692;
	mov.u32 	%r695, %r692;
	mov.u32 	%r696, %r692;
	mov.u32 	%r697, %r692;
	mov.u32 	%r698, %r692;
	mov.u32 	%r699, %r692;
	mov.u32 	%r700, %r692;
	mov.u32 	%r701, %r692;
	mov.u32 	%r702, %r692;
	mov.u32 	%r703, %r692;
	mov.u32 	%r704, %r692;
	mov.u32 	%r705, %r692;
	mov.u32 	%r706, %r692;
	mov.u32 	%r707, %r692;
	@%p1 bra 	$L__BB7_35;
	shr.u32 	%r107, %r5, 5;
	and.b32  	%r108, %r5, 63;
	shl.b32 	%r109, %r1, 6;
	or.b32  	%r7, %r109, %r108;
	shl.b32 	%r110, %r2, 6;
	add.s32 	%r8, %r110, %r107;
	shl.b32 	%r111, %r5, 2;
	mov.u32 	%r112, _ZZ35tropical_minplus_f32_nn_with_argmaxE2As;
	add.s32 	%r9, %r112, %r111;
	mul.lo.s32 	%r10, %r8, %r96;
	and.b32  	%r113, %r5, 32736;
	or.b32  	%r114, %r113, %r6;
	shl.b32 	%r115, %r114, 2;
	mov.u32 	%r116, _ZZ35tropical_minplus_f32_nn_with_argmaxE2Bs;
	add.s32 	%r11, %r116, %r115;
	shl.b32 	%r117, %r96, 3;
	add.s32 	%r12, %r10, %r117;
	add.s32 	%r13, %r8, 16;
	shl.b32 	%r118, %r96, 4;
	add.s32 	%r14, %r118, %r10;
	add.s32 	%r15, %r8, 24;
	add.s32 	%r16, %r14, %r117;
	add.s32 	%r17, %r8, 32;
	shl.b32 	%r119, %r96, 5;
	add.s32 	%r18, %r119, %r10;
	add.s32 	%r19, %r8, 40;
	add.s32 	%r20, %r18, %r117;
	add.s32 	%r21, %r118, %r18;
	add.s32 	%r22, %r8, 56;
	add.s32 	%r23, %r21, %r117;
	shl.b32 	%r120, %r4, 4;
	add.s32 	%r24, %r112, %r120;
	shl.b32 	%r121, %r3, 9;
	add.s32 	%r25, %r116, %r121;
	shr.u32 	%r26, %r5, 6;
	mov.b32 	%r692, 0;
	mov.f32 	%f1363, 0f7F800000;
	add.s32 	%r134, %r8, 8;
	add.s32 	%r141, %r8, 48;
	mov.u32 	%r708, %r692;
$L__BB7_2:
	setp.lt.s32 	%p2, %r7, %r94;
	add.s32 	%r44, %r26, %r708;
	setp.lt.s32 	%p3, %r44, %r96;
	and.pred  	%p4, %p2, %p3;
	mov.f32 	%f1395, 0f7F800000;
	@%p4 bra 	$L__BB7_3;
	bra.uni 	$L__BB7_4;
$L__BB7_3:
	mad.lo.s32 	%r123, %r44, %r94, %r7;
	mul.wide.s32 	%rd9, %r123, 4;
	add.s64 	%rd10, %rd1, %rd9;
	ld.global.nc.f32 	%f1395, [%rd10];
$L__BB7_4:
	setp.ge.s32 	%p5, %r7, %r94;
	st.shared.f32 	[%r9], %f1395;
	add.s32 	%r63, %r44, 4;
	setp.ge.s32 	%p6, %r63, %r96;
	mov.f32 	%f1396, 0f7F800000;
	or.pred  	%p7, %p5, %p6;
	@%p7 bra 	$L__BB7_6;
	mad.lo.s32 	%r124, %r63, %r94, %r7;
	mul.wide.s32 	%rd11, %r124, 4;
	add.s64 	%rd12, %rd1, %rd11;
	ld.global.nc.f32 	%f1396, [%rd12];
$L__BB7_6:
	st.shared.f32 	[%r9+1024], %f1396;
	add.s32 	%r64, %r44, 8;
	setp.ge.s32 	%p9, %r64, %r96;
	mov.f32 	%f1397, 0f7F800000;
	or.pred  	%p10, %p5, %p9;
	@%p10 bra 	$L__BB7_8;
	mad.lo.s32 	%r125, %r64, %r94, %r7;
	mul.wide.s32 	%rd13, %r125, 4;
	add.s64 	%rd14, %rd1, %rd13;
	ld.global.nc.f32 	%f1397, [%rd14];
$L__BB7_8:
	st.shared.f32 	[%r9+2048], %f1397;
	add.s32 	%r65, %r44, 12;
	setp.ge.s32 	%p12, %r65, %r96;
	mov.f32 	%f1398, 0f7F800000;
	or.pred  	%p13, %p5, %p12;
	@%p13 bra 	$L__BB7_10;
	mad.lo.s32 	%r126, %r65, %r94, %r7;
	mul.wide.s32 	%rd15, %r126, 4;
	add.s64 	%rd16, %rd1, %rd15;
	ld.global.nc.f32 	%f1398, [%rd16];
$L__BB7_10:
	st.shared.f32 	[%r9+3072], %f1398;
	add.s32 	%r66, %r44, 16;
	setp.ge.s32 	%p15, %r66, %r96;
	mov.f32 	%f1399, 0f7F800000;
	or.pred  	%p16, %p5, %p15;
	@%p16 bra 	$L__BB7_12;
	mad.lo.s32 	%r127, %r66, %r94, %r7;
	mul.wide.s32 	%rd17, %r127, 4;
	add.s64 	%rd18, %rd1, %rd17;
	ld.global.nc.f32 	%f1399, [%rd18];
$L__BB7_12:
	st.shared.f32 	[%r9+4096], %f1399;
	add.s32 	%r67, %r44, 20;
	setp.ge.s32 	%p18, %r67, %r96;
	mov.f32 	%f1400, 0f7F800000;
	or.pred  	%p19, %p5, %p18;
	@%p19 bra 	$L__BB7_14;
	mad.lo.s32 	%r128, %r67, %r94, %r7;
	mul.wide.s32 	%rd19, %r128, 4;
	add.s64 	%rd20, %rd1, %rd19;
	ld.global.nc.f32 	%f1400, [%rd20];
$L__BB7_14:
	st.shared.f32 	[%r9+5120], %f1400;
	add.s32 	%r68, %r44, 24;
	setp.ge.s32 	%p21, %r68, %r96;
	mov.f32 	%f1401, 0f7F800000;
	or.pred  	%p22, %p5, %p21;
	@%p22 bra 	$L__BB7_16;
	mad.lo.s32 	%r129, %r68, %r94, %r7;
	mul.wide.s32 	%rd21, %r129, 4;
	add.s64 	%rd22, %rd1, %rd21;
	ld.global.nc.f32 	%f1401, [%rd22];
$L__BB7_16:
	st.shared.f32 	[%r9+6144], %f1401;
	add.s32 	%r69, %r44, 28;
	setp.ge.s32 	%p24, %r69, %r96;
	mov.f32 	%f1402, 0f7F800000;
	or.pred  	%p25, %p5, %p24;
	@%p25 bra 	$L__BB7_18;
	mad.lo.s32 	%r130, %r69, %r94, %r7;
	mul.wide.s32 	%rd23, %r130, 4;
	add.s64 	%rd24, %rd1, %rd23;
	ld.global.nc.f32 	%f1402, [%rd24];
$L__BB7_18:
	setp.ge.s32 	%p26, %r8, %r95;
	st.shared.f32 	[%r9+7168], %f1402;
	add.s32 	%r70, %r708, %r6;
	setp.ge.s32 	%p27, %r70, %r96;
	mov.f32 	%f1403, 0f7F800000;
	or.pred  	%p28, %p27, %p26;
	@%p28 bra 	$L__BB7_20;
	add.s32 	%r132, %r10, %r70;
	mul.wide.u32 	%rd25, %r132, 4;
	add.s64 	%rd26, %rd2, %rd25;
	ld.global.nc.f32 	%f1403, [%rd26];
$L__BB7_20:
	setp.ge.s32 	%p30, %r134, %r95;
	st.shared.f32 	[%r11], %f1403;
	mov.f32 	%f1404, 0f7F800000;
	or.pred  	%p31, %p27, %p30;
	@%p31 bra 	$L__BB7_22;
	add.s32 	%r135, %r12, %r70;
	mul.wide.s32 	%rd27, %r135, 4;
	add.s64 	%rd28, %rd2, %rd27;
	ld.global.nc.f32 	%f1404, [%rd28];
$L__BB7_22:
	setp.ge.s32 	%p33, %r13, %r95;
	st.shared.f32 	[%r11+1024], %f1404;
	mov.f32 	%f1405, 0f7F800000;
	or.pred  	%p34, %p27, %p33;
	@%p34 bra 	$L__BB7_24;
	add.s32 	%r136, %r14, %r70;
	mul.wide.s32 	%rd29, %r136, 4;
	add.s64 	%rd30, %rd2, %rd29;
	ld.global.nc.f32 	%f1405, [%rd30];
$L__BB7_24:
	setp.ge.s32 	%p36, %r15, %r95;
	st.shared.f32 	[%r11+2048], %f1405;
	mov.f32 	%f1406, 0f7F800000;
	or.pred  	%p37, %p27, %p36;
	@%p37 bra 	$L__BB7_26;
	add.s32 	%r137, %r16, %r70;
	mul.wide.s32 	%rd31, %r137, 4;
	add.s64 	%rd32, %rd2, %rd31;
	ld.global.nc.f32 	%f1406, [%rd32];
$L__BB7_26:
	setp.ge.s32 	%p39, %r17, %r95;
	st.shared.f32 	[%r11+3072], %f1406;
	mov.f32 	%f1407, 0f7F800000;
	or.pred  	%p40, %p27, %p39;
	@%p40 bra 	$L__BB7_28;
	add.s32 	%r138, %r18, %r70;
	mul.wide.s32 	%rd33, %r138, 4;
	add.s64 	%rd34, %rd2, %rd33;
	ld.global.nc.f32 	%f1407, [%rd34];
$L__BB7_28:
	setp.ge.s32 	%p42, %r19, %r95;
	st.shared.f32 	[%r11+4096], %f1407;
	mov.f32 	%f1408, 0f7F800000;
	or.pred  	%p43, %p27, %p42;
	@%p43 bra 	$L__BB7_30;
	add.s32 	%r139, %r20, %r70;
	mul.wide.s32 	%rd35, %r139, 4;
	add.s64 	%rd36, %rd2, %rd35;
	ld.global.nc.f32 	%f1408, [%rd36];
$L__BB7_30:
	setp.ge.s32 	%p45, %r141, %r95;
	st.shared.f32 	[%r11+5120], %f1408;
	mov.f32 	%f1409, 0f7F800000;
	or.pred  	%p46, %p27, %p45;
	@%p46 bra 	$L__BB7_32;
	add.s32 	%r142, %r21, %r70;
	mul.wide.s32 	%rd37, %r142, 4;
	add.s64 	%rd38, %rd2, %rd37;
	ld.global.nc.f32 	%f1409, [%rd38];
$L__BB7_32:
	setp.ge.s32 	%p48, %r22, %r95;
	st.shared.f32 	[%r11+6144], %f1409;
	mov.f32 	%f1410, 0f7F800000;
	or.pred  	%p49, %p27, %p48;
	@%p49 bra 	$L__BB7_34;
	add.s32 	%r143, %r23, %r70;
	mul.wide.s32 	%rd39, %r143, 4;
	add.s64 	%rd40, %rd2, %rd39;
	ld.global.nc.f32 	%f1410, [%rd40];
$L__BB7_34:
	st.shared.f32 	[%r11+7168], %f1410;
	bar.sync 	0;
	ld.shared.f32 	%f99, [%r24];
	ld.shared.f32 	%f100, [%r24+4];
	ld.shared.f32 	%f101, [%r24+8];
	ld.shared.f32 	%f102, [%r24+12];
	ld.shared.f32 	%f103, [%r25];
	ld.shared.f32 	%f104, [%r25+128];
	ld.shared.f32 	%f105, [%r25+256];
	ld.shared.f32 	%f106, [%r25+384];
	add.f32 	%f107, %f99, %f103;
	setp.lt.f32 	%p50, %f107, %f1378;
	selp.f32 	%f108, %f107, %f1378, %p50;
	selp.b32 	%r144, %r708, %r707, %p50;
	add.f32 	%f109, %f99, %f104;
	setp.lt.f32 	%p51, %f109, %f1374;
	selp.f32 	%f110, %f109, %f1374, %p51;
	selp.b32 	%r145, %r708, %r703, %p51;
	add.f32 	%f111, %f99, %f105;
	setp.lt.f32 	%p52, %f111, %f1370;
	selp.f32 	%f112, %f111, %f1370, %p52;
	selp.b32 	%r146, %r708, %r699, %p52;
	add.f32 	%f113, %f99, %f106;
	setp.lt.f32 	%p53, %f113, %f1366;
	selp.f32 	%f114, %f113, %f1366, %p53;
	selp.b32 	%r147, %r708, %r695, %p53;
	add.f32 	%f115, %f100, %f103;
	setp.lt.f32 	%p54, %f115, %f1377;
	selp.f32 	%f116, %f115, %f1377, %p54;
	selp.b32 	%r148, %r708, %r706, %p54;
	add.f32 	%f117, %f100, %f104;
	setp.lt.f32 	%p55, %f117, %f1373;
	selp.f32 	%f118, %f117, %f1373, %p55;
	selp.b32 	%r149, %r708, %r702, %p55;
	add.f32 	%f119, %f100, %f105;
	setp.lt.f32 	%p56, %f119, %f1369;
	selp.f32 	%f120, %f119, %f1369, %p56;
	selp.b32 	%r150, %r708, %r698, %p56;
	add.f32 	%f121, %f100, %f106;
	setp.lt.f32 	%p57, %f121, %f1365;
	selp.f32 	%f122, %f121, %f1365, %p57;
	selp.b32 	%r151, %r708, %r694, %p57;
	add.f32 	%f123, %f101, %f103;
	setp.lt.f32 	%p58, %f123, %f1376;
	selp.f32 	%f124, %f123, %f1376, %p58;
	selp.b32 	%r152, %r708, %r705, %p58;
	add.f32 	%f125, %f101, %f104;
	setp.lt.f32 	%p59, %f125, %f1372;
	selp.f32 	%f126, %f125, %f1372, %p59;
	selp.b32 	%r153, %r708, %r701, %p59;
	add.f32 	%f127, %f101, %f105;
	setp.lt.f32 	%p60, %f127, %f1368;
	selp.f32 	%f128, %f127, %f1368, %p60;
	selp.b32 	%r154, %r708, %r697, %p60;
	add.f32 	%f129, %f101, %f106;
	setp.lt.f32 	%p61, %f129, %f1364;
	selp.f32 	%f130, %f129, %f1364, %p61;
	selp.b32 	%r155, %r708, %r693, %p61;
	add.f32 	%f131, %f102, %f103;
	setp.lt.f32 	%p62, %f131, %f1375;
	selp.f32 	%f132, %f131, %f1375, %p62;
	selp.b32 	%r156, %r708, %r704, %p62;
	add.f32 	%f133, %f102, %f104;
	setp.lt.f32 	%p63, %f133, %f1371;
	selp.f32 	%f134, %f133, %f1371, %p63;
	selp.b32 	%r157, %r708, %r700, %p63;
	add.f32 	%f135, %f102, %f105;
	setp.lt.f32 	%p64, %f135, %f1367;
	selp.f32 	%f136, %f135, %f1367, %p64;
	selp.b32 	%r158, %r708, %r696, %p64;
	add.f32 	%f137, %f102, %f106;
	setp.lt.f32 	%p65, %f137, %f1363;
	selp.f32 	%f138, %f137, %f1363, %p65;
	selp.b32 	%r159, %r708, %r692, %p65;
	add.s32 	%r160, %r708, 1;
	ld.shared.f32 	%f139, [%r24+256];
	ld.shared.f32 	%f140, [%r24+260];
	ld.shared.f32 	%f141, [%r24+264];
	ld.shared.f32 	%f142, [%r24+268];
	ld.shared.f32 	%f143, [%r25+4];
	ld.shared.f32 	%f144, [%r25+132];
	ld.shared.f32 	%f145, [%r25+260];
	ld.shared.f32 	%f146, [%r25+388];
	add.f32 	%f147, %f139, %f143;
	setp.lt.f32 	%p66, %f147, %f108;
	selp.f32 	%f148, %f147, %f108, %p66;
	selp.b32 	%r161, %r160, %r144, %p66;
	add.f32 	%f149, %f139, %f144;
	setp.lt.f32 	%p67, %f149, %f110;
	selp.f32 	%f150, %f149, %f110, %p67;
	selp.b32 	%r162, %r160, %r145, %p67;
	add.f32 	%f151, %f139, %f145;
	setp.lt.f32 	%p68, %f151, %f112;
	selp.f32 	%f152, %f151, %f112, %p68;
	selp.b32 	%r163, %r160, %r146, %p68;
	add.f32 	%f153, %f139, %f146;
	setp.lt.f32 	%p69, %f153, %f114;
	selp.f32 	%f154, %f153, %f114, %p69;
	selp.b32 	%r164, %r160, %r147, %p69;
	add.f32 	%f155, %f140, %f143;
	setp.lt.f32 	%p70, %f155, %f116;
	selp.f32 	%f156, %f155, %f116, %p70;
	selp.b32 	%r165, %r160, %r148, %p70;
	add.f32 	%f157, %f140, %f144;
	setp.lt.f32 	%p71, %f157, %f118;
	selp.f32 	%f158, %f157, %f118, %p71;
	selp.b32 	%r166, %r160, %r149, %p71;
	add.f32 	%f159, %f140, %f145;
	setp.lt.f32 	%p72, %f159, %f120;
	selp.f32 	%f160, %f159, %f120, %p72;
	selp.b32 	%r167, %r160, %r150, %p72;
	add.f32 	%f161, %f140, %f146;
	setp.lt.f32 	%p73, %f161, %f122;
	selp.f32 	%f162, %f161, %f122, %p73;
	selp.b32 	%r168, %r160, %r151, %p73;
	add.f32 	%f163, %f141, %f143;
	setp.lt.f32 	%p74, %f163, %f124;
	selp.f32 	%f164, %f163, %f124, %p74;
	selp.b32 	%r169, %r160, %r152, %p74;
	add.f32 	%f165, %f141, %f144;
	setp.lt.f32 	%p75, %f165, %f126;
	selp.f32 	%f166, %f165, %f126, %p75;
	selp.b32 	%r170, %r160, %r153, %p75;
	add.f32 	%f167, %f141, %f145;
	setp.lt.f32 	%p76, %f167, %f128;
	selp.f32 	%f168, %f167, %f128, %p76;
	selp.b32 	%r171, %r160, %r154, %p76;
	add.f32 	%f169, %f141, %f146;
	setp.lt.f32 	%p77, %f169, %f130;
	selp.f32 	%f170, %f169, %f130, %p77;
	selp.b32 	%r172, %r160, %r155, %p77;
	add.f32 	%f171, %f142, %f143;
	setp.lt.f32 	%p78, %f171, %f132;
	selp.f32 	%f172, %f171, %f132, %p78;
	selp.b32 	%r173, %r160, %r156, %p78;
	add.f32 	%f173, %f142, %f144;
	setp.lt.f32 	%p79, %f173, %f134;
	selp.f32 	%f174, %f173, %f134, %p79;
	selp.b32 	%r174, %r160, %r157, %p79;
	add.f32 	%f175, %f142, %f145;
	setp.lt.f32 	%p80, %f175, %f136;
	selp.f32 	%f176, %f175, %f136, %p80;
	selp.b32 	%r175, %r160, %r158, %p80;
	add.f32 	%f177, %f142, %f146;
	setp.lt.f32 	%p81, %f177, %f138;
	selp.f32 	%f178, %f177, %f138, %p81;
	selp.b32 	%r176, %r160, %r159, %p81;
	add.s32 	%r177, %r708, 2;
	ld.shared.f32 	%f179, [%r24+512];
	ld.shared.f32 	%f180, [%r24+516];
	ld.shared.f32 	%f181, [%r24+520];
	ld.shared.f32 	%f182, [%r24+524];
	ld.shared.f32 	%f183, [%r25+8];
	ld.shared.f32 	%f184, [%r25+136];
	ld.shared.f32 	%f185, [%r25+264];
	ld.shared.f32 	%f186, [%r25+392];
	add.f32 	%f187, %f179, %f183;
	setp.lt.f32 	%p82, %f187, %f148;
	selp.f32 	%f188, %f187, %f148, %p82;
	selp.b32 	%r178, %r177, %r161, %p82;
	add.f32 	%f189, %f179, %f184;
	setp.lt.f32 	%p83, %f189, %f150;
	selp.f32 	%f190, %f189, %f150, %p83;
	selp.b32 	%r179, %r177, %r162, %p83;
	add.f32 	%f191, %f179, %f185;
	setp.lt.f32 	%p84, %f191, %f152;
	selp.f32 	%f192, %f191, %f152, %p84;
	selp.b32 	%r180, %r177, %r163, %p84;
	add.f32 	%f193, %f179, %f186;
	setp.lt.f32 	%p85, %f193, %f154;
	selp.f32 	%f194, %f193, %f154, %p85;
	selp.b32 	%r181, %r177, %r164, %p85;
	add.f32 	%f195, %f180, %f183;
	setp.lt.f32 	%p86, %f195, %f156;
	selp.f32 	%f196, %f195, %f156, %p86;
	selp.b32 	%r182, %r177, %r165, %p86;
	add.f32 	%f197, %f180, %f184;
	setp.lt.f32 	%p87, %f197, %f158;
	selp.f32 	%f198, %f197, %f158, %p87;
	selp.b32 	%r183, %r177, %r166, %p87;
	add.f32 	%f199, %f180, %f185;
	setp.lt.f32 	%p88, %f199, %f160;
	selp.f32 	%f200, %f199, %f160, %p88;
	selp.b32 	%r184, %r177, %r167, %p88;
	add.f32 	%f201, %f180, %f186;
	setp.lt.f32 	%p89, %f201, %f162;
	selp.f32 	%f202, %f201, %f162, %p89;
	selp.b32 	%r185, %r177, %r168, %p89;
	add.f32 	%f203, %f181, %f183;
	setp.lt.f32 	%p90, %f203, %f164;
	selp.f32 	%f204, %f203, %f164, %p90;
	selp.b32 	%r186, %r177, %r169, %p90;
	add.f32 	%f205, %f181, %f184;
	setp.lt.f32 	%p91, %f205, %f166;
	selp.f32 	%f206, %f205, %f166, %p91;
	selp.b32 	%r187, %r177, %r170, %p91;
	add.f32 	%f207, %f181, %f185;
	setp.lt.f32 	%p92, %f207, %f168;
	selp.f32 	%f208, %f207, %f168, %p92;
	selp.b32 	%r188, %r177, %r171, %p92;
	add.f32 	%f209, %f181, %f186;
	setp.lt.f32 	%p93, %f209, %f170;
	selp.f32 	%f210, %f209, %f170, %p93;
	selp.b32 	%r189, %r177, %r172, %p93;
	add.f32 	%f211, %f182, %f183;
	setp.lt.f32 	%p94, %f211, %f172;
	selp.f32 	%f212, %f211, %f172, %p94;
	selp.b32 	%r190, %r177, %r173, %p94;
	add.f32 	%f213, %f182, %f184;
	setp.lt.f32 	%p95, %f213, %f174;
	selp.f32 	%f214, %f213, %f174, %p95;
	selp.b32 	%r191, %r177, %r174, %p95;
	add.f32 	%f215, %f182, %f185;
	setp.lt.f32 	%p96, %f215, %f176;
	selp.f32 	%f216, %f215, %f176, %p96;
	selp.b32 	%r192, %r177, %r175, %p96;
	add.f32 	%f217, %f182, %f186;
	setp.lt.f32 	%p97, %f217, %f178;
	selp.f32 	%f218, %f217, %f178, %p97;
	selp.b32 	%r193, %r177, %r176, %p97;
	add.s32 	%r194, %r708, 3;
	ld.shared.f32 	%f219, [%r24+768];
	ld.shared.f32 	%f220, [%r24+772];
	ld.shared.f32 	%f221, [%r24+776];
	ld.shared.f32 	%f222, [%r24+780];
	ld.shared.f32 	%f223, [%r25+12];
	ld.shared.f32 	%f224, [%r25+140];
	ld.shared.f32 	%f225, [%r25+268];
	ld.shared.f32 	%f226, [%r25+396];
	add.f32 	%f227, %f219, %f223;
	setp.lt.f32 	%p98, %f227, %f188;
	selp.f32 	%f228, %f227, %f188, %p98;
	selp.b32 	%r195, %r194, %r178, %p98;
	add.f32 	%f229, %f219, %f224;
	setp.lt.f32 	%p99, %f229, %f190;
	selp.f32 	%f230, %f229, %f190, %p99;
	selp.b32 	%r196, %r194, %r179, %p99;
	add.f32 	%f231, %f219, %f225;
	setp.lt.f32 	%p100, %f231, %f192;
	selp.f32 	%f232, %f231, %f192, %p100;
	selp.b32 	%r197, %r194, %r180, %p100;
	add.f32 	%f233, %f219, %f226;
	setp.lt.f32 	%p101, %f233, %f194;
	selp.f32 	%f234, %f233, %f194, %p101;
	selp.b32 	%r198, %r194, %r181, %p101;
	add.f32 	%f235, %f220, %f223;
	setp.lt.f32 	%p102, %f235, %f196;
	selp.f32 	%f236, %f235, %f196, %p102;
	selp.b32 	%r199, %r194, %r182, %p102;
	add.f32 	%f237, %f220, %f224;
	setp.lt.f32 	%p103, %f237, %f198;
	selp.f32 	%f238, %f237, %f198, %p103;
	selp.b32 	%r200, %r194, %r183, %p103;
	add.f32 	%f239, %f220, %f225;
	setp.lt.f32 	%p104, %f239, %f200;
	selp.f32 	%f240, %f239, %f200, %p104;
	selp.b32 	%r201, %r194, %r184, %p104;
	add.f32 	%f241, %f220, %f226;
	setp.lt.f32 	%p105, %f241, %f202;
	selp.f32 	%f242, %f241, %f202, %p105;
	selp.b32 	%r202, %r194, %r185, %p105;
	add.f32 	%f243, %f221, %f223;
	setp.lt.f32 	%p106, %f243, %f204;
	selp.f32 	%f244, %f243, %f204, %p106;
	selp.b32 	%r203, %r194, %r186, %p106;
	add.f32 	%f245, %f221, %f224;
	setp.lt.f32 	%p107, %f245, %f206;
	selp.f32 	%f246, %f245, %f206, %p107;
	selp.b32 	%r204, %r194, %r187, %p107;
	add.f32 	%f247, %f221, %f225;
	setp.lt.f32 	%p108, %f247, %f208;
	selp.f32 	%f248, %f247, %f208, %p108;
	selp.b32 	%r205, %r194, %r188, %p108;
	add.f32 	%f249, %f221, %f226;
	setp.lt.f32 	%p109, %f249, %f210;
	selp.f32 	%f250, %f249, %f210, %p109;
	selp.b32 	%r206, %r194, %r189, %p109;
	add.f32 	%f251, %f222, %f223;
	setp.lt.f32 	%p110, %f251, %f212;
	selp.f32 	%f252, %f251, %f212, %p110;
	selp.b32 	%r207, %r194, %r190, %p110;
	add.f32 	%f253, %f222, %f224;
	setp.lt.f32 	%p111, %f253, %f214;
	selp.f32 	%f254, %f253, %f214, %p111;
	selp.b32 	%r208, %r194, %r191, %p111;
	add.f32 	%f255, %f222, %f225;
	setp.lt.f32 	%p112, %f255, %f216;
	selp.f32 	%f256, %f255, %f216, %p112;
	selp.b32 	%r209, %r194, %r192, %p112;
	add.f32 	%f257, %f222, %f226;
	setp.lt.f32 	%p113, %f257, %f218;
	selp.f32 	%f258, %f257, %f218, %p113;
	selp.b32 	%r210, %r194, %r193, %p113;
	add.s32 	%r211, %r708, 4;
	ld.shared.f32 	%f259, [%r24+1024];
	ld.shared.f32 	%f260, [%r24+1028];
	ld.shared.f32 	%f261, [%r24+1032];
	ld.shared.f32 	%f262, [%r24+1036];
	ld.shared.f32 	%f263, [%r25+16];
	ld.shared.f32 	%f264, [%r25+144];
	ld.shared.f32 	%f265, [%r25+272];
	ld.shared.f32 	%f266, [%r25+400];
	add.f32 	%f267, %f259, %f263;
	setp.lt.f32 	%p114, %f267, %f228;
	selp.f32 	%f268, %f267, %f228, %p114;
	selp.b32 	%r212, %r211, %r195, %p114;
	add.f32 	%f269, %f259, %f264;
	setp.lt.f32 	%p115, %f269, %f230;
	selp.f32 	%f270, %f269, %f230, %p115;
	selp.b32 	%r213, %r211, %r196, %p115;
	add.f32 	%f271, %f259, %f265;
	setp.lt.f32 	%p116, %f271, %f232;
	selp.f32 	%f272, %f271, %f232, %p116;
	selp.b32 	%r214, %r211, %r197, %p116;
	add.f32 	%f273, %f259, %f266;
	setp.lt.f32 	%p117, %f273, %f234;
	selp.f32 	%f274, %f273, %f234, %p117;
	selp.b32 	%r215, %r211, %r198, %p117;
	add.f32 	%f275, %f260, %f263;
	setp.lt.f32 	%p118, %f275, %f236;
	selp.f32 	%f276, %f275, %f236, %p118;
	selp.b32 	%r216, %r211, %r199, %p118;
	add.f32 	%f277, %f260, %f264;
	setp.lt.f32 	%p119, %f277, %f238;
	selp.f32 	%f278, %f277, %f238, %p119;
	selp.b32 	%r217, %r211, %r200, %p119;
	add.f32 	%f279, %f260, %f265;
	setp.lt.f32 	%p120, %f279, %f240;
	selp.f32 	%f280, %f279, %f240, %p120;
	selp.b32 	%r218, %r211, %r201, %p120;
	add.f32 	%f281, %f260, %f266;
	setp.lt.f32 	%p121, %f281, %f242;
	selp.f32 	%f282, %f281, %f242, %p121;
	selp.b32 	%r219, %r211, %r202, %p121;
	add.f32 	%f283, %f261, %f263;
	setp.lt.f32 	%p122, %f283, %f244;
	selp.f32 	%f284, %f283, %f244, %p122;
	selp.b32 	%r220, %r211, %r203, %p122;
	add.f32 	%f285, %f261, %f264;
	setp.lt.f32 	%p123, %f285, %f246;
	selp.f32 	%f286, %f285, %f246, %p123;
	selp.b32 	%r221, %r211, %r204, %p123;
	add.f32 	%f287, %f261, %f265;
	setp.lt.f32 	%p124, %f287, %f248;
	selp.f32 	%f288, %f287, %f248, %p124;
	selp.b32 	%r222, %r211, %r205, %p124;
	add.f32 	%f289, %f261, %f266;
	setp.lt.f32 	%p125, %f289, %f250;
	selp.f32 	%f290, %f289, %f250, %p125;
	selp.b32 	%r223, %r211, %r206, %p125;
	add.f32 	%f291, %f262, %f263;
	setp.lt.f32 	%p126, %f291, %f252;
	selp.f32 	%f292, %f291, %f252, %p126;
	selp.b32 	%r224, %r211, %r207, %p126;
	add.f32 	%f293, %f262, %f264;
	setp.lt.f32 	%p127, %f293, %f254;
	selp.f32 	%f294, %f293, %f254, %p127;
	selp.b32 	%r225, %r211, %r208, %p127;
	add.f32 	%f295, %f262, %f265;
	setp.lt.f32 	%p128, %f295, %f256;
	selp.f32 	%f296, %f295, %f256, %p128;
	selp.b32 	%r226, %r211, %r209, %p128;
	add.f32 	%f297, %f262, %f266;
	setp.lt.f32 	%p129, %f297, %f258;
	selp.f32 	%f298, %f297, %f258, %p129;
	selp.b32 	%r227, %r211, %r210, %p129;
	add.s32 	%r228, %r708, 5;
	ld.shared.f32 	%f299, [%r24+1280];
	ld.shared.f32 	%f300, [%r24+1284];
	ld.shared.f32 	%f301, [%r24+1288];
	ld.shared.f32 	%f302, [%r24+1292];
	ld.shared.f32 	%f303, [%r25+20];
	ld.shared.f32 	%f304, [%r25+148];
	ld.shared.f32 	%f305, [%r25+276];
	ld.shared.f32 	%f306, [%r25+404];
	add.f32 	%f307, %f299, %f303;
	setp.lt.f32 	%p130, %f307, %f268;
	selp.f32 	%f308, %f307, %f268, %p130;
	selp.b32 	%r229, %r228, %r212, %p130;
	add.f32 	%f309, %f299, %f304;
	setp.lt.f32 	%p131, %f309, %f270;
	selp.f32 	%f310, %f309, %f270, %p131;
	selp.b32 	%r230, %r228, %r213, %p131;
	add.f32 	%f311, %f299, %f305;
	setp.lt.f32 	%p132, %f311, %f272;
	selp.f32 	%f312, %f311, %f272, %p132;
	selp.b32 	%r231, %r228, %r214, %p132;
	add.f32 	%f313, %f299, %f306;
	setp.lt.f32 	%p133, %f313, %f274;
	selp.f32 	%f314, %f313, %f274, %p133;
	selp.b32 	%r232, %r228, %r215, %p133;
	add.f32 	%f315, %f300, %f303;
	setp.lt.f32 	%p134, %f315, %f276;
	selp.f32 	%f316, %f315, %f276, %p134;
	selp.b32 	%r233, %r228, %r216, %p134;
	add.f32 	%f317, %f300, %f304;
	setp.lt.f32 	%p135, %f317, %f278;
	selp.f32 	%f318, %f317, %f278, %p135;
	selp.b32 	%r234, %r228, %r217, %p135;
	add.f32 	%f319, %f300, %f305;
	setp.lt.f32 	%p136, %f319, %f280;
	selp.f32 	%f320, %f319, %f280, %p136;
	selp.b32 	%r235, %r228, %r218, %p136;
	add.f32 	%f321, %f300, %f306;
	setp.lt.f32 	%p137, %f321, %f282;
	selp.f32 	%f322, %f321, %f282, %p137;
	selp.b32 	%r236, %r228, %r219, %p137;
	add.f32 	%f323, %f301, %f303;
	setp.lt.f32 	%p138, %f323, %f284;
	selp.f32 	%f324, %f323, %f284, %p138;
	selp.b32 	%r237, %r228, %r220, %p138;
	add.f32 	%f325, %f301, %f304;
	setp.lt.f32 	%p139, %f325, %f286;
	selp.f32 	%f326, %f325, %f286, %p139;
	selp.b32 	%r238, %r228, %r221, %p139;
	add.f32 	%f327, %f301, %f305;
	setp.lt.f32 	%p140, %f327, %f288;
	selp.f32 	%f328, %f327, %f288, %p140;
	selp.b32 	%r239, %r228, %r222, %p140;
	add.f32 	%f329, %f301, %f306;
	setp.lt.f32 	%p141, %f329, %f290;
	selp.f32 	%f330, %f329, %f290, %p141;
	selp.b32 	%r240, %r228, %r223, %p141;
	add.f32 	%f331, %f302, %f303;
	setp.lt.f32 	%p142, %f331, %f292;
	selp.f32 	%f332, %f331, %f292, %p142;
	selp.b32 	%r241, %r228, %r224, %p142;
	add.f32 	%f333, %f302, %f304;
	setp.lt.f32 	%p143, %f333, %f294;
	selp.f32 	%f334, %f333, %f294, %p143;
	selp.b32 	%r242, %r228, %r225, %p143;
	add.f32 	%f335, %f302, %f305;
	setp.lt.f32 	%p144, %f335, %f296;
	selp.f32 	%f336, %f335, %f296, %p144;
	selp.b32 	%r243, %r228, %r226, %p144;
	add.f32 	%f337, %f302, %f306;
	setp.lt.f32 	%p145, %f337, %f298;
	selp.f32 	%f338, %f337, %f298, %p145;
	selp.b32 	%r244, %r228, %r227, %p145;
	add.s32 	%r245, %r708, 6;
	ld.shared.f32 	%f339, [%r24+1536];
	ld.shared.f32 	%f340, [%r24+1540];
	ld.shared.f32 	%f341, [%r24+1544];
	ld.shared.f32 	%f342, [%r24+1548];
	ld.shared.f32 	%f343, [%r25+24];
	ld.shared.f32 	%f344, [%r25+152];
	ld.shared.f32 	%f345, [%r25+280];
	ld.shared.f32 	%f346, [%r25+408];
	add.f32 	%f347, %f339, %f343;
	setp.lt.f32 	%p146, %f347, %f308;
	selp.f32 	%f348, %f347, %f308, %p146;
	selp.b32 	%r246, %r245, %r229, %p146;
	add.f32 	%f349, %f339, %f344;
	setp.lt.f32 	%p147, %f349, %f310;
	selp.f32 	%f350, %f349, %f310, %p147;
	selp.b32 	%r247, %r245, %r230, %p147;
	add.f32 	%f351, %f339, %f345;
	setp.lt.f32 	%p148, %f351, %f312;
	selp.f32 	%f352, %f351, %f312, %p148;
	selp.b32 	%r248, %r245, %r231, %p148;
	add.f32 	%f353, %f339, %f346;
	setp.lt.f32 	%p149, %f353, %f314;
	selp.f32 	%f354, %f353, %f314, %p149;
	selp.b32 	%r249, %r245, %r232, %p149;
	add.f32 	%f355, %f340, %f343;
	setp.lt.f32 	%p150, %f355, %f316;
	selp.f32 	%f356, %f355, %f316, %p150;
	selp.b32 	%r250, %r245, %r233, %p150;
	add.f32 	%f357, %f340, %f344;
	setp.lt.f32 	%p151, %f357, %f318;
	selp.f32 	%f358, %f357, %f318, %p151;
	selp.b32 	%r251, %r245, %r234, %p151;
	add.f32 	%f359, %f340, %f345;
	setp.lt.f32 	%p152, %f359, %f320;
	selp.f32 	%f360, %f359, %f320, %p152;
	selp.b32 	%r252, %r245, %r235, %p152;
	add.f32 	%f361, %f340, %f346;
	setp.lt.f32 	%p153, %f361, %f322;
	selp.f32 	%f362, %f361, %f322, %p153;
	selp.b32 	%r253, %r245, %r236, %p153;
	add.f32 	%f363, %f341, %f343;
	setp.lt.f32 	%p154, %f363, %f324;
	selp.f32 	%f364, %f363, %f324, %p154;
	selp.b32 	%r254, %r245, %r237, %p154;
	add.f32 	%f365, %f341, %f344;
	setp.lt.f32 	%p155, %f365, %f326;
	selp.f32 	%f366, %f365, %f326, %p155;
	selp.b32 	%r255, %r245, %r238, %p155;
	add.f32 	%f367, %f341, %f345;
	setp.lt.f32 	%p156, %f367, %f328;
	selp.f32 	%f368, %f367, %f328, %p156;
	selp.b32 	%r256, %r245, %r239, %p156;
	add.f32 	%f369, %f341, %f346;
	setp.lt.f32 	%p157, %f369, %f330;
	selp.f32 	%f370, %f369, %f330, %p157;
	selp.b32 	%r257, %r245, %r240, %p157;
	add.f32 	%f371, %f342, %f343;
	setp.lt.f32 	%p158, %f371, %f332;
	selp.f32 	%f372, %f371, %f332, %p158;
	selp.b32 	%r258, %r245, %r241, %p158;
	add.f32 	%f373, %f342, %f344;
	setp.lt.f32 	%p159, %f373, %f334;
	selp.f32 	%f374, %f373, %f334, %p159;
	selp.b32 	%r259, %r245, %r242, %p159;
	add.f32 	%f375, %f342, %f345;
	setp.lt.f32 	%p160, %f375, %f336;
	selp.f32 	%f376, %f375, %f336, %p160;
	selp.b32 	%r260, %r245, %r243, %p160;
	add.f32 	%f377, %f342, %f346;
	setp.lt.f32 	%p161, %f377, %f338;
	selp.f32 	%f378, %f377, %f338, %p161;
	selp.b32 	%r261, %r245, %r244, %p161;
	add.s32 	%r262, %r708, 7;
	ld.shared.f32 	%f379, [%r24+1792];
	ld.shared.f32 	%f380, [%r24+1796];
	ld.shared.f32 	%f381, [%r24+1800];
	ld.shared.f32 	%f382, [%r24+1804];
	ld.shared.f32 	%f383, [%r25+28];
	ld.shared.f32 	%f384, [%r25+156];
	ld.shared.f32 	%f385, [%r25+284];
	ld.shared.f32 	%f386, [%r25+412];
	add.f32 	%f387, %f379, %f383;
	setp.lt.f32 	%p162, %f387, %f348;
	selp.f32 	%f388, %f387, %f348, %p162;
	selp.b32 	%r263, %r262, %r246, %p162;
	add.f32 	%f389, %f379, %f384;
	setp.lt.f32 	%p163, %f389, %f350;
	selp.f32 	%f390, %f389, %f350, %p163;
	selp.b32 	%r264, %r262, %r247, %p163;
	add.f32 	%f391, %f379, %f385;
	setp.lt.f32 	%p164, %f391, %f352;
	selp.f32 	%f392, %f391, %f352, %p164;
	selp.b32 	%r265, %r262, %r248, %p164;
	add.f32 	%f393, %f379, %f386;
	setp.lt.f32 	%p165, %f393, %f354;
	selp.f32 	%f394, %f393, %f354, %p165;
	selp.b32 	%r266, %r262, %r249, %p165;
	add.f32 	%f395, %f380, %f383;
	setp.lt.f32 	%p166, %f395, %f356;
	selp.f32 	%f396, %f395, %f356, %p166;
	selp.b32 	%r267, %r262, %r250, %p166;
	add.f32 	%f397, %f380, %f384;
	setp.lt.f32 	%p167, %f397, %f358;
	selp.f32 	%f398, %f397, %f358, %p167;
	selp.b32 	%r268, %r262, %r251, %p167;
	add.f32 	%f399, %f380, %f385;
	setp.lt.f32 	%p168, %f399, %f360;
	selp.f32 	%f400, %f399, %f360, %p168;
	selp.b32 	%r269, %r262, %r252, %p168;
	add.f32 	%f401, %f380, %f386;
	setp.lt.f32 	%p169, %f401, %f362;
	selp.f32 	%f402, %f401, %f362, %p169;
	selp.b32 	%r270, %r262, %r253, %p169;
	add.f32 	%f403, %f381, %f383;
	setp.lt.f32 	%p170, %f403, %f364;
	selp.f32 	%f404, %f403, %f364, %p170;
	selp.b32 	%r271, %r262, %r254, %p170;
	add.f32 	%f405, %f381, %f384;
	setp.lt.f32 	%p171, %f405, %f366;
	selp.f32 	%f406, %f405, %f366, %p171;
	selp.b32 	%r272, %r262, %r255, %p171;
	add.f32 	%f407, %f381, %f385;
	setp.lt.f32 	%p172, %f407, %f368;
	selp.f32 	%f408, %f407, %f368, %p172;
	selp.b32 	%r273, %r262, %r256, %p172;
	add.f32 	%f409, %f381, %f386;
	setp.lt.f32 	%p173, %f409, %f370;
	selp.f32 	%f410, %f409, %f370, %p173;
	selp.b32 	%r274, %r262, %r257, %p173;
	add.f32 	%f411, %f382, %f383;
	setp.lt.f32 	%p174, %f411, %f372;
	selp.f32 	%f412, %f411, %f372, %p174;
	selp.b32 	%r275, %r262, %r258, %p174;
	add.f32 	%f413, %f382, %f384;
	setp.lt.f32 	%p175, %f413, %f374;
	selp.f32 	%f414, %f413, %f374, %p175;
	selp.b32 	%r276, %r262, %r259, %p175;
	add.f32 	%f415, %f382, %f385;
	setp.lt.f32 	%p176, %f415, %f376;
	selp.f32 	%f416, %f415, %f376, %p176;
	selp.b32 	%r277, %r262, %r260, %p176;
	add.f32 	%f417, %f382, %f386;
	setp.lt.f32 	%p177, %f417, %f378;
	selp.f32 	%f418, %f417, %f378, %p177;
	selp.b32 	%r278, %r262, %r261, %p177;
	add.s32 	%r279, %r708, 8;
	ld.shared.f32 	%f419, [%r24+2048];
	ld.shared.f32 	%f420, [%r24+2052];
	ld.shared.f32 	%f421, [%r24+2056];
	ld.shared.f32 	%f422, [%r24+2060];
	ld.shared.f32 	%f423, [%r25+32];
	ld.shared.f32 	%f424, [%r25+160];
	ld.shared.f32 	%f425, [%r25+288];
	ld.shared.f32 	%f426, [%r25+416];
	add.f32 	%f427, %f419, %f423;
	setp.lt.f32 	%p178, %f427, %f388;
	selp.f32 	%f428, %f427, %f388, %p178;
	selp.b32 	%r280, %r279, %r263, %p178;
	add.f32 	%f429, %f419, %f424;
	setp.lt.f32 	%p179, %f429, %f390;
	selp.f32 	%f430, %f429, %f390, %p179;
	selp.b32 	%r281, %r279, %r264, %p179;
	add.f32 	%f431, %f419, %f425;
	setp.lt.f32 	%p180, %f431, %f392;
	selp.f32 	%f432, %f431, %f392, %p180;
	selp.b32 	%r282, %r279, %r265, %p180;
	add.f32 	%f433, %f419, %f426;
	setp.lt.f32 	%p181, %f433, %f394;
	selp.f32 	%f434, %f433, %f394, %p181;
	selp.b32 	%r283, %r279, %r266, %p181;
	add.f32 	%f435, %f420, %f423;
	setp.lt.f32 	%p182, %f435, %f396;
	selp.f32 	%f436, %f435, %f396, %p182;
	selp.b32 	%r284, %r279, %r267, %p182;
	add.f32 	%f437, %f420, %f424;
	setp.lt.f32 	%p183, %f437, %f398;
	selp.f32 	%f438, %f437, %f398, %p183;
	selp.b32 	%r285, %r279, %r268, %p183;
	add.f32 	%f439, %f420, %f425;
	setp.lt.f32 	%p184, %f439, %f400;
	selp.f32 	%f440, %f439, %f400, %p184;
	selp.b32 	%r286, %r279, %r269, %p184;
	add.f32 	%f441, %f420, %f426;
	setp.lt.f32 	%p185, %f441, %f402;
	selp.f32 	%f442, %f441, %f402, %p185;
	selp.b32 	%r287, %r279, %r270, %p185;
	add.f32 	%f443, %f421, %f423;
	setp.lt.f32 	%p186, %f443, %f404;
	selp.f32 	%f444, %f443, %f404, %p186;
	selp.b32 	%r288, %r279, %r271, %p186;
	add.f32 	%f445, %f421, %f424;
	setp.lt.f32 	%p187, %f445, %f406;
	selp.f32 	%f446, %f445, %f406, %p187;
	selp.b32 	%r289, %r279, %r272, %p187;
	add.f32 	%f447, %f421, %f425;
	setp.lt.f32 	%p188, %f447, %f408;
	selp.f32 	%f448, %f447, %f408, %p188;
	selp.b32 	%r290, %r279, %r273, %p188;
	add.f32 	%f449, %f421, %f426;
	setp.lt.f32 	%p189, %f449, %f410;
	selp.f32 	%f450, %f449, %f410, %p189;
	selp.b32 	%r291, %r279, %r274, %p189;
	add.f32 	%f451, %f422, %f423;
	setp.lt.f32 	%p190, %f451, %f412;
	selp.f32 	%f452, %f451, %f412, %p190;
	selp.b32 	%r292, %r279, %r275, %p190;
	add.f32 	%f453, %f422, %f424;
	setp.lt.f32 	%p191, %f453, %f414;
	selp.f32 	%f454, %f453, %f414, %p191;
	selp.b32 	%r293, %r279, %r276, %p191;
	add.f32 	%f455, %f422, %f425;
	setp.lt.f32 	%p192, %f455, %f416;
	selp.f32 	%f456, %f455, %f416, %p192;
	selp.b32 	%r294, %r279, %r277, %p192;
	add.f32 	%f457, %f422, %f426;
	setp.lt.f32 	%p193, %f457, %f418;
	selp.f32 	%f458, %f457, %f418, %p193;
	selp.b32 	%r295, %r279, %r278, %p193;
	add.s32 	%r296, %r708, 9;
	ld.shared.f32 	%f459, [%r24+2304];
	ld.shared.f32 	%f460, [%r24+2308];
	ld.shared.f32 	%f461, [%r24+2312];
	ld.shared.f32 	%f462, [%r24+2316];
	ld.shared.f32 	%f463, [%r25+36];
	ld.shared.f32 	%f464, [%r25+164];
	ld.shared.f32 	%f465, [%r25+292];
	ld.shared.f32 	%f466, [%r25+420];
	add.f32 	%f467, %f459, %f463;
	setp.lt.f32 	%p194, %f467, %f428;
	selp.f32 	%f468, %f467, %f428, %p194;
	selp.b32 	%r297, %r296, %r280, %p194;
	add.f32 	%f469, %f459, %f464;
	setp.lt.f32 	%p195, %f469, %f430;
	selp.f32 	%f470, %f469, %f430, %p195;
	selp.b32 	%r298, %r296, %r281, %p195;
	add.f32 	%f471, %f459, %f465;
	setp.lt.f32 	%p196, %f471, %f432;
	selp.f32 	%f472, %f471, %f432, %p196;
	selp.b32 	%r299, %r296, %r282, %p196;
	add.f32 	%f473, %f459, %f466;
	setp.lt.f32 	%p197, %f473, %f434;
	selp.f32 	%f474, %f473, %f434, %p197;
	selp.b32 	%r300, %r296, %r283, %p197;
	add.f32 	%f475, %f460, %f463;
	setp.lt.f32 	%p198, %f475, %f436;
	selp.f32 	%f476, %f475, %f436, %p198;
	selp.b32 	%r301, %r296, %r284, %p198;
	add.f32 	%f477, %f460, %f464;
	setp.lt.f32 	%p199, %f477, %f438;
	selp.f32 	%f478, %f477, %f438, %p199;
	selp.b32 	%r302, %r296, %r285, %p199;
	add.f32 	%f479, %f460, %f465;
	setp.lt.f32 	%p200, %f479, %f440;
	selp.f32 	%f480, %f479, %f440, %p200;
	selp.b32 	%r303, %r296, %r286, %p200;
	add.f32 	%f481, %f460, %f466;
	setp.lt.f32 	%p201, %f481, %f442;
	selp.f32 	%f482, %f481, %f442, %p201;
	selp.b32 	%r304, %r296, %r287, %p201;
	add.f32 	%f483, %f461, %f463;
	setp.lt.f32 	%p202, %f483, %f444;
	selp.f32 	%f484, %f483, %f444, %p202;
	selp.b32 	%r305, %r296, %r288, %p202;
	add.f32 	%f485, %f461, %f464;
	setp.lt.f32 	%p203, %f485, %f446;
	selp.f32 	%f486, %f485, %f446, %p203;
	selp.b32 	%r306, %r296, %r289, %p203;
	add.f32 	%f487, %f461, %f465;
	setp.lt.f32 	%p204, %f487, %f448;
	selp.f32 	%f488, %f487, %f448, %p204;
	selp.b32 	%r307, %r296, %r290, %p204;
	add.f32 	%f489, %f461, %f466;
	setp.lt.f32 	%p205, %f489, %f450;
	selp.f32 	%f490, %f489, %f450, %p205;
	selp.b32 	%r308, %r296, %r291, %p205;
	add.f32 	%f491, %f462, %f463;
	setp.lt.f32 	%p206, %f491, %f452;
	selp.f32 	%f492, %f491, %f452, %p206;
	selp.b32 	%r309, %r296, %r292, %p206;
	add.f32 	%f493, %f462, %f464;
	setp.lt.f32 	%p207, %f493, %f454;
	selp.f32 	%f494, %f493, %f454, %p207;
	selp.b32 	%r310, %r296, %r293, %p207;
	add.f32 	%f495, %f462, %f465;
	setp.lt.f32 	%p208, %f495, %f456;
	selp.f32 	%f496, %f495, %f456, %p208;
	selp.b32 	%r311, %r296, %r294, %p208;
	add.f32 	%f497, %f462, %f466;
	setp.lt.f32 	%p209, %f497, %f458;
	selp.f32 	%f498, %f497, %f458, %p209;
	selp.b32 	%r312, %r296, %r295, %p209;
	add.s32 	%r313, %r708, 10;
	ld.shared.f32 	%f499, [%r24+2560];
	ld.shared.f32 	%f500, [%r24+2564];
	ld.shared.f32 	%f501, [%r24+2568];
	ld.shared.f32 	%f502, [%r24+2572];
	ld.shared.f32 	%f503, [%r25+40];
	ld.shared.f32 	%f504, [%r25+168];
	ld.shared.f32 	%f505, [%r25+296];
	ld.shared.f32 	%f506, [%r25+424];
	add.f32 	%f507, %f499, %f503;
	setp.lt.f32 	%p210, %f507, %f468;
	selp.f32 	%f508, %f507, %f468, %p210;
	selp.b32 	%r314, %r313, %r297, %p210;
	add.f32 	%f509, %f499, %f504;
	setp.lt.f32 	%p211, %f509, %f470;
	selp.f32 	%f510, %f509, %f470, %p211;
	selp.b32 	%r315, %r313, %r298, %p211;
	add.f32 	%f511, %f499, %f505;
	setp.lt.f32 	%p212, %f511, %f472;
	selp.f32 	%f512, %f511, %f472, %p212;
	selp.b32 	%r316, %r313, %r299, %p212;
	add.f32 	%f513, %f499, %f506;
	setp.lt.f32 	%p213, %f513, %f474;
	selp.f32 	%f514, %f513, %f474, %p213;
	selp.b32 	%r317, %r313, %r300, %p213;
	add.f32 	%f515, %f500, %f503;
	setp.lt.f32 	%p214, %f515, %f476;
	selp.f32 	%f516, %f515, %f476, %p214;
	selp.b32 	%r318, %r313, %r301, %p214;
	add.f32 	%f517, %f500, %f504;
	setp.lt.f32 	%p215, %f517, %f478;
	selp.f32 	%f518, %f517, %f478, %p215;
	selp.b32 	%r319, %r313, %r302, %p215;
	add.f32 	%f519, %f500, %f505;
	setp.lt.f32 	%p216, %f519, %f480;
	selp.f32 	%f520, %f519, %f480, %p216;
	selp.b32 	%r320, %r313, %r303, %p216;
	add.f32 	%f521, %f500, %f506;
	setp.lt.f32 	%p217, %f521, %f482;
	selp.f32 	%f522, %f521, %f482, %p217;
	selp.b32 	%r321, %r313, %r304, %p217;
	add.f32 	%f523, %f501, %f503;
	setp.lt.f32 	%p218, %f523, %f484;
	selp.f32 	%f524, %f523, %f484, %p218;
	selp.b32 	%r322, %r313, %r305, %p218;
	add.f32 	%f525, %f501, %f504;
	setp.lt.f32 	%p219, %f525, %f486;
	selp.f32 	%f526, %f525, %f486, %p219;
	selp.b32 	%r323, %r313, %r306, %p219;
	add.f32 	%f527, %f501, %f505;
	setp.lt.f32 	%p220, %f527, %f488;
	selp.f32 	%f528, %f527, %f488, %p220;
	selp.b32 	%r324, %r313, %r307, %p220;
	add.f32 	%f529, %f501, %f506;
	setp.lt.f32 	%p221, %f529, %f490;
	selp.f32 	%f530, %f529, %f490, %p221;
	selp.b32 	%r325, %r313, %r308, %p221;
	add.f32 	%f531, %f502, %f503;
	setp.lt.f32 	%p222, %f531, %f492;
	selp.f32 	%f532, %f531, %f492, %p222;
	selp.b32 	%r326, %r313, %r309, %p222;
	add.f32 	%f533, %f502, %f504;
	setp.lt.f32 	%p223, %f533, %f494;
	selp.f32 	%f534, %f533, %f494, %p223;
	selp.b32 	%r327, %r313, %r310, %p223;
	add.f32 	%f535, %f502, %f505;
	setp.lt.f32 	%p224, %f535, %f496;
	selp.f32 	%f536, %f535, %f496, %p224;
	selp.b32 	%r328, %r313, %r311, %p224;
	add.f32 	%f537, %f502, %f506;
	setp.lt.f32 	%p225, %f537, %f498;
	selp.f32 	%f538, %f537, %f498, %p225;
	selp.b32 	%r329, %r313, %r312, %p225;
	add.s32 	%r330, %r708, 11;
	ld.shared.f32 	%f539, [%r24+2816];
	ld.shared.f32 	%f540, [%r24+2820];
	ld.shared.f32 	%f541, [%r24+2824];
	ld.shared.f32 	%f542, [%r24+2828];
	ld.shared.f32 	%f543, [%r25+44];
	ld.shared.f32 	%f544, [%r25+172];
	ld.shared.f32 	%f545, [%r25+300];
	ld.shared.f32 	%f546, [%r25+428];
	add.f32 	%f547, %f539, %f543;
	setp.lt.f32 	%p226, %f547, %f508;
	selp.f32 	%f548, %f547, %f508, %p226;
	selp.b32 	%r331, %r330, %r314, %p226;
	add.f32 	%f549, %f539, %f544;
	setp.lt.f32 	%p227, %f549, %f510;
	selp.f32 	%f550, %f549, %f510, %p227;
	selp.b32 	%r332, %r330, %r315, %p227;
	add.f32 	%f551, %f539, %f545;
	setp.lt.f32 	%p228, %f551, %f512;
	selp.f32 	%f552, %f551, %f512, %p228;
	selp.b32 	%r333, %r330, %r316, %p228;
	add.f32 	%f553, %f539, %f546;
	setp.lt.f32 	%p229, %f553, %f514;
	selp.f32 	%f554, %f553, %f514, %p229;
	selp.b32 	%r334, %r330, %r317, %p229;
	add.f32 	%f555, %f540, %f543;
	setp.lt.f32 	%p230, %f555, %f516;
	selp.f32 	%f556, %f555, %f516, %p230;
	selp.b32 	%r335, %r330, %r318, %p230;
	add.f32 	%f557, %f540, %f544;
	setp.lt.f32 	%p231, %f557, %f518;
	selp.f32 	%f558, %f557, %f518, %p231;
	selp.b32 	%r336, %r330, %r319, %p231;
	add.f32 	%f559, %f540, %f545;
	setp.lt.f32 	%p232, %f559, %f520;
	selp.f32 	%f560, %f559, %f520, %p232;
	selp.b32 	%r337, %r330, %r320, %p232;
	add.f32 	%f561, %f540, %f546;
	setp.lt.f32 	%p233, %f561, %f522;
	selp.f32 	%f562, %f561, %f522, %p233;
	selp.b32 	%r338, %r330, %r321, %p233;
	add.f32 	%f563, %f541, %f543;
	setp.lt.f32 	%p234, %f563, %f524;
	selp.f32 	%f564, %f563, %f524, %p234;
	selp.b32 	%r339, %r330, %r322, %p234;
	add.f32 	%f565, %f541, %f544;
	setp.lt.f32 	%p235, %f565, %f526;
	selp.f32 	%f566, %f565, %f526, %p235;
	selp.b32 	%r340, %r330, %r323, %p235;
	add.f32 	%f567, %f541, %f545;
	setp.lt.f32 	%p236, %f567, %f528;
	selp.f32 	%f568, %f567, %f528, %p236;
	selp.b32 	%r341, %r330, %r324, %p236;
	add.f32 	%f569, %f541, %f546;
	setp.lt.f32 	%p237, %f569, %f530;
	selp.f32 	%f570, %f569, %f530, %p237;
	selp.b32 	%r342, %r330, %r325, %p237;
	add.f32 	%f571, %f542, %f543;
	setp.lt.f32 	%p238, %f571, %f532;
	selp.f32 	%f572, %f571, %f532, %p238;
	selp.b32 	%r343, %r330, %r326, %p238;
	add.f32 	%f573, %f542, %f544;
	setp.lt.f32 	%p239, %f573, %f534;
	selp.f32 	%f574, %f573, %f534, %p239;
	selp.b32 	%r344, %r330, %r327, %p239;
	add.f32 	%f575, %f542, %f545;
	setp.lt.f32 	%p240, %f575, %f536;
	selp.f32 	%f576, %f575, %f536, %p240;
	selp.b32 	%r345, %r330, %r328, %p240;
	add.f32 	%f577, %f542, %f546;
	setp.lt.f32 	%p241, %f577, %f538;
	selp.f32 	%f578, %f577, %f538, %p241;
	selp.b32 	%r346, %r330, %r329, %p241;
	add.s32 	%r347, %r708, 12;
	ld.shared.f32 	%f579, [%r24+3072];
	ld.shared.f32 	%f580, [%r24+3076];
	ld.shared.f32 	%f581, [%r24+3080];
	ld.shared.f32 	%f582, [%r24+3084];
	ld.shared.f32 	%f583, [%r25+48];
	ld.shared.f32 	%f584, [%r25+176];
	ld.shared.f32 	%f585, [%r25+304];
	ld.shared.f32 	%f586, [%r25+432];
	add.f32 	%f587, %f579, %f583;
	setp.lt.f32 	%p242, %f587, %f548;
	selp.f32 	%f588, %f587, %f548, %p242;
	selp.b32 	%r348, %r347, %r331, %p242;
	add.f32 	%f589, %f579, %f584;
	setp.lt.f32 	%p243, %f589, %f550;
	selp.f32 	%f590, %f589, %f550, %p243;
	selp.b32 	%r349, %r347, %r332, %p243;
	add.f32 	%f591, %f579, %f585;
	setp.lt.f32 	%p244, %f591, %f552;
	selp.f32 	%f592, %f591, %f552, %p244;
	selp.b32 	%r350, %r347, %r333, %p244;
	add.f32 	%f593, %f579, %f586;
	setp.lt.f32 	%p245, %f593, %f554;
	selp.f32 	%f594, %f593, %f554, %p245;
	selp.b32 	%r351, %r347, %r334, %p245;
	add.f32 	%f595, %f580, %f583;
	setp.lt.f32 	%p246, %f595, %f556;
	selp.f32 	%f596, %f595, %f556, %p246;
	selp.b32 	%r352, %r347, %r335, %p246;
	add.f32 	%f597, %f580, %f584;
	setp.lt.f32 	%p247, %f597, %f558;
	selp.f32 	%f598, %f597, %f558, %p247;
	selp.b32 	%r353, %r347, %r336, %p247;
	add.f32 	%f599, %f580, %f585;
	setp.lt.f32 	%p248, %f599, %f560;
	selp.f32 	%f600, %f599, %f560, %p248;
	selp.b32 	%r354, %r347, %r337, %p248;
	add.f32 	%f601, %f580, %f586;
	setp.lt.f32 	%p249, %f601, %f562;
	selp.f32 	%f602, %f601, %f562, %p249;
	selp.b32 	%r355, %r347, %r338, %p249;
	add.f32 	%f603, %f581, %f583;
	setp.lt.f32 	%p250, %f603, %f564;
	selp.f32 	%f604, %f603, %f564, %p250;
	selp.b32 	%r356, %r347, %r339, %p250;
	add.f32 	%f605, %f581, %f584;
	setp.lt.f32 	%p251, %f605, %f566;
	selp.f32 	%f606, %f605, %f566, %p251;
	selp.b32 	%r357, %r347, %r340, %p251;
	add.f32 	%f607, %f581, %f585;
	setp.lt.f32 	%p252, %f607, %f568;
	selp.f32 	%f608, %f607, %f568, %p252;
	selp.b32 	%r358, %r347, %r341, %p252;
	add.f32 	%f609, %f581, %f586;
	setp.lt.f32 	%p253, %f609, %f570;
	selp.f32 	%f610, %f609, %f570, %p253;
	selp.b32 	%r359, %r347, %r342, %p253;
	add.f32 	%f611, %f582, %f583;
	setp.lt.f32 	%p254, %f611, %f572;
	selp.f32 	%f612, %f611, %f572, %p254;
	selp.b32 	%r360, %r347, %r343, %p254;
	add.f32 	%f613, %f582, %f584;
	setp.lt.f32 	%p255, %f613, %f574;
	selp.f32 	%f614, %f613, %f574, %p255;
	selp.b32 	%r361, %r347, %r344, %p255;
	add.f32 	%f615, %f582, %f585;
	setp.lt.f32 	%p256, %f615, %f576;
	selp.f32 	%f616, %f615, %f576, %p256;
	selp.b32 	%r362, %r347, %r345, %p256;
	add.f32 	%f617, %f582, %f586;
	setp.lt.f32 	%p257, %f617, %f578;
	selp.f32 	%f618, %f617, %f578, %p257;
	selp.b32 	%r363, %r347, %r346, %p257;
	add.s32 	%r364, %r708, 13;
	ld.shared.f32 	%f619, [%r24+3328];
	ld.shared.f32 	%f620, [%r24+3332];
	ld.shared.f32 	%f621, [%r24+3336];
	ld.shared.f32 	%f622, [%r24+3340];
	ld.shared.f32 	%f623, [%r25+52];
	ld.shared.f32 	%f624, [%r25+180];
	ld.shared.f32 	%f625, [%r25+308];
	ld.shared.f32 	%f626, [%r25+436];
	add.f32 	%f627, %f619, %f623;
	setp.lt.f32 	%p258, %f627, %f588;
	selp.f32 	%f628, %f627, %f588, %p258;
	selp.b32 	%r365, %r364, %r348, %p258;
	add.f32 	%f629, %f619, %f624;
	setp.lt.f32 	%p259, %f629, %f590;
	selp.f32 	%f630, %f629, %f590, %p259;
	selp.b32 	%r366, %r364, %r349, %p259;
	add.f32 	%f631, %f619, %f625;
	setp.lt.f32 	%p260, %f631, %f592;
	selp.f32 	%f632, %f631, %f592, %p260;
	selp.b32 	%r367, %r364, %r350, %p260;
	add.f32 	%f633, %f619, %f626;
	setp.lt.f32 	%p261, %f633, %f594;
	selp.f32 	%f634, %f633, %f594, %p261;
	selp.b32 	%r368, %r364, %r351, %p261;
	add.f32 	%f635, %f620, %f623;
	setp.lt.f32 	%p262, %f635, %f596;
	selp.f32 	%f636, %f635, %f596, %p262;
	selp.b32 	%r369, %r364, %r352, %p262;
	add.f32 	%f637, %f620, %f624;
	setp.lt.f32 	%p263, %f637, %f598;
	selp.f32 	%f638, %f637, %f598, %p263;
	selp.b32 	%r370, %r364, %r353, %p263;
	add.f32 	%f639, %f620, %f625;
	setp.lt.f32 	%p264, %f639, %f600;
	selp.f32 	%f640, %f639, %f600, %p264;
	selp.b32 	%r371, %r364, %r354, %p264;
	add.f32 	%f641, %f620, %f626;
	setp.lt.f32 	%p265, %f641, %f602;
	selp.f32 	%f642, %f641, %f602, %p265;
	selp.b32 	%r372, %r364, %r355, %p265;
	add.f32 	%f643, %f621, %f623;
	setp.lt.f32 	%p266, %f643, %f604;
	selp.f32 	%f644, %f643, %f604, %p266;
	selp.b32 	%r373, %r364, %r356, %p266;
	add.f32 	%f645, %f621, %f624;
	setp.lt.f32 	%p267, %f645, %f606;
	selp.f32 	%f646, %f645, %f606, %p267;
	selp.b32 	%r374, %r364, %r357, %p267;
	add.f32 	%f647, %f621, %f625;
	setp.lt.f32 	%p268, %f647, %f608;
	selp.f32 	%f648, %f647, %f608, %p268;
	selp.b32 	%r375, %r364, %r358, %p268;
	add.f32 	%f649, %f621, %f626;
	setp.lt.f32 	%p269, %f649, %f610;
	selp.f32 	%f650, %f649, %f610, %p269;
	selp.b32 	%r376, %r364, %r359, %p269;
	add.f32 	%f651, %f622, %f623;
	setp.lt.f32 	%p270, %f651, %f612;
	selp.f32 	%f652, %f651, %f612, %p270;
	selp.b32 	%r377, %r364, %r360, %p270;
	add.f32 	%f653, %f622, %f624;
	setp.lt.f32 	%p271, %f653, %f614;
	selp.f32 	%f654, %f653, %f614, %p271;
	selp.b32 	%r378, %r364, %r361, %p271;
	add.f32 	%f655, %f622, %f625;
	setp.lt.f32 	%p272, %f655, %f616;
	selp.f32 	%f656, %f655, %f616, %p272;
	selp.b32 	%r379, %r364, %r362, %p272;
	add.f32 	%f657, %f622, %f626;
	setp.lt.f32 	%p273, %f657, %f618;
	selp.f32 	%f658, %f657, %f618, %p273;
	selp.b32 	%r380, %r364, %r363, %p273;
	add.s32 	%r381, %r708, 14;
	ld.shared.f32 	%f659, [%r24+3584];
	ld.shared.f32 	%f660, [%r24+3588];
	ld.shared.f32 	%f661, [%r24+3592];
	ld.shared.f32 	%f662, [%r24+3596];
	ld.shared.f32 	%f663, [%r25+56];
	ld.shared.f32 	%f664, [%r25+184];
	ld.shared.f32 	%f665, [%r25+312];
	ld.shared.f32 	%f666, [%r25+440];
	add.f32 	%f667, %f659, %f663;
	setp.lt.f32 	%p274, %f667, %f628;
	selp.f32 	%f668, %f667, %f628, %p274;
	selp.b32 	%r382, %r381, %r365, %p274;
	add.f32 	%f669, %f659, %f664;
	setp.lt.f32 	%p275, %f669, %f630;
	selp.f32 	%f670, %f669, %f630, %p275;
	selp.b32 	%r383, %r381, %r366, %p275;
	add.f32 	%f671, %f659, %f665;
	setp.lt.f32 	%p276, %f671, %f632;
	selp.f32 	%f672, %f671, %f632, %p276;
	selp.b32 	%r384, %r381, %r367, %p276;
	add.f32 	%f673, %f659, %f666;
	setp.lt.f32 	%p277, %f673, %f634;
	selp.f32 	%f674, %f673, %f634, %p277;
	selp.b32 	%r385, %r381, %r368, %p277;
	add.f32 	%f675, %f660, %f663;
	setp.lt.f32 	%p278, %f675, %f636;
	selp.f32 	%f676, %f675, %f636, %p278;
	selp.b32 	%r386, %r381, %r369, %p278;
	add.f32 	%f677, %f660, %f664;
	setp.lt.f32 	%p279, %f677, %f638;
	selp.f32 	%f678, %f677, %f638, %p279;
	selp.b32 	%r387, %r381, %r370, %p279;
	add.f32 	%f679, %f660, %f665;
	setp.lt.f32 	%p280, %f679, %f640;
	selp.f32 	%f680, %f679, %f640, %p280;
	selp.b32 	%r388, %r381, %r371, %p280;
	add.f32 	%f681, %f660, %f666;
	setp.lt.f32 	%p281, %f681, %f642;
	selp.f32 	%f682, %f681, %f642, %p281;
	selp.b32 	%r389, %r381, %r372, %p281;
	add.f32 	%f683, %f661, %f663;
	setp.lt.f32 	%p282, %f683, %f644;
	selp.f32 	%f684, %f683, %f644, %p282;
	selp.b32 	%r390, %r381, %r373, %p282;
	add.f32 	%f685, %f661, %f664;
	setp.lt.f32 	%p283, %f685, %f646;
	selp.f32 	%f686, %f685, %f646, %p283;
	selp.b32 	%r391, %r381, %r374, %p283;
	add.f32 	%f687, %f661, %f665;
	setp.lt.f32 	%p284, %f687, %f648;
	selp.f32 	%f688, %f687, %f648, %p284;
	selp.b32 	%r392, %r381, %r375, %p284;
	add.f32 	%f689, %f661, %f666;
	setp.lt.f32 	%p285, %f689, %f650;
	selp.f32 	%f690, %f689, %f650, %p285;
	selp.b32 	%r393, %r381, %r376, %p285;
	add.f32 	%f691, %f662, %f663;
	setp.lt.f32 	%p286, %f691, %f652;
	selp.f32 	%f692, %f691, %f652, %p286;
	selp.b32 	%r394, %r381, %r377, %p286;
	add.f32 	%f693, %f662, %f664;
	setp.lt.f32 	%p287, %f693, %f654;
	selp.f32 	%f694, %f693, %f654, %p287;
	selp.b32 	%r395, %r381, %r378, %p287;
	add.f32 	%f695, %f662, %f665;
	setp.lt.f32 	%p288, %f695, %f656;
	selp.f32 	%f696, %f695, %f656, %p288;
	selp.b32 	%r396, %r381, %r379, %p288;
	add.f32 	%f697, %f662, %f666;
	setp.lt.f32 	%p289, %f697, %f658;
	selp.f32 	%f698, %f697, %f658, %p289;
	selp.b32 	%r397, %r381, %r380, %p289;
	add.s32 	%r398, %r708, 15;
	ld.shared.f32 	%f699, [%r24+3840];
	ld.shared.f32 	%f700, [%r24+3844];
	ld.shared.f32 	%f701, [%r24+3848];
	ld.shared.f32 	%f702, [%r24+3852];
	ld.shared.f32 	%f703, [%r25+60];
	ld.shared.f32 	%f704, [%r25+188];
	ld.shared.f32 	%f705, [%r25+316];
	ld.shared.f32 	%f706, [%r25+444];
	add.f32 	%f707, %f699, %f703;
	setp.lt.f32 	%p290, %f707, %f668;
	selp.f32 	%f708, %f707, %f668, %p290;
	selp.b32 	%r399, %r398, %r382, %p290;
	add.f32 	%f709, %f699, %f704;
	setp.lt.f32 	%p291, %f709, %f670;
	selp.f32 	%f710, %f709, %f670, %p291;
	selp.b32 	%r400, %r398, %r383, %p291;
	add.f32 	%f711, %f699, %f705;
	setp.lt.f32 	%p292, %f711, %f672;
	selp.f32 	%f712, %f711, %f672, %p292;
	selp.b32 	%r401, %r398, %r384, %p292;
	add.f32 	%f713, %f699, %f706;
	setp.lt.f32 	%p293, %f713, %f674;
	selp.f32 	%f714, %f713, %f674, %p293;
	selp.b32 	%r402, %r398, %r385, %p293;
	add.f32 	%f715, %f700, %f703;
	setp.lt.f32 	%p294, %f715, %f676;
	selp.f32 	%f716, %f715, %f676, %p294;
	selp.b32 	%r403, %r398, %r386, %p294;
	add.f32 	%f717, %f700, %f704;
	setp.lt.f32 	%p295, %f717, %f678;
	selp.f32 	%f718, %f717, %f678, %p295;
	selp.b32 	%r404, %r398, %r387, %p295;
	add.f32 	%f719, %f700, %f705;
	setp.lt.f32 	%p296, %f719, %f680;
	selp.f32 	%f720, %f719, %f680, %p296;
	selp.b32 	%r405, %r398, %r388, %p296;
	add.f32 	%f721, %f700, %f706;
	setp.lt.f32 	%p297, %f721, %f682;
	selp.f32 	%f722, %f721, %f682, %p297;
	selp.b32 	%r406, %r398, %r389, %p297;
	add.f32 	%f723, %f701, %f703;
	setp.lt.f32 	%p298, %f723, %f684;
	selp.f32 	%f724, %f723, %f684, %p298;
	selp.b32 	%r407, %r398, %r390, %p298;
	add.f32 	%f725, %f701, %f704;
	setp.lt.f32 	%p299, %f725, %f686;
	selp.f32 	%f726, %f725, %f686, %p299;
	selp.b32 	%r408, %r398, %r391, %p299;
	add.f32 	%f727, %f701, %f705;
	setp.lt.f32 	%p300, %f727, %f688;
	selp.f32 	%f728, %f727, %f688, %p300;
	selp.b32 	%r409, %r398, %r392, %p300;
	add.f32 	%f729, %f701, %f706;
	setp.lt.f32 	%p301, %f729, %f690;
	selp.f32 	%f730, %f729, %f690, %p301;
	selp.b32 	%r410, %r398, %r393, %p301;
	add.f32 	%f731, %f702, %f703;
	setp.lt.f32 	%p302, %f731, %f692;
	selp.f32 	%f732, %f731, %f692, %p302;
	selp.b32 	%r411, %r398, %r394, %p302;
	add.f32 	%f733, %f702, %f704;
	setp.lt.f32 	%p303, %f733, %f694;
	selp.f32 	%f734, %f733, %f694, %p303;
	selp.b32 	%r412, %r398, %r395, %p303;
	add.f32 	%f735, %f702, %f705;
	setp.lt.f32 	%p304, %f735, %f696;
	selp.f32 	%f736, %f735, %f696, %p304;
	selp.b32 	%r413, %r398, %r396, %p304;
	add.f32 	%f737, %f702, %f706;
	setp.lt.f32 	%p305, %f737, %f698;
	selp.f32 	%f738, %f737, %f698, %p305;
	selp.b32 	%r414, %r398, %r397, %p305;
	add.s32 	%r415, %r708, 16;
	ld.shared.f32 	%f739, [%r24+4096];
	ld.shared.f32 	%f740, [%r24+4100];
	ld.shared.f32 	%f741, [%r24+4104];
	ld.shared.f32 	%f742, [%r24+4108];
	ld.shared.f32 	%f743, [%r25+64];
	ld.shared.f32 	%f744, [%r25+192];
	ld.shared.f32 	%f745, [%r25+320];
	ld.shared.f32 	%f746, [%r25+448];
	add.f32 	%f747, %f739, %f743;
	setp.lt.f32 	%p306, %f747, %f708;
	selp.f32 	%f748, %f747, %f708, %p306;
	selp.b32 	%r416, %r415, %r399, %p306;
	add.f32 	%f749, %f739, %f744;
	setp.lt.f32 	%p307, %f749, %f710;
	selp.f32 	%f750, %f749, %f710, %p307;
	selp.b32 	%r417, %r415, %r400, %p307;
	add.f32 	%f751, %f739, %f745;
	setp.lt.f32 	%p308, %f751, %f712;
	selp.f32 	%f752, %f751, %f712, %p308;
	selp.b32 	%r418, %r415, %r401, %p308;
	add.f32 	%f753, %f739, %f746;
	setp.lt.f32 	%p309, %f753, %f714;
	selp.f32 	%f754, %f753, %f714, %p309;
	selp.b32 	%r419, %r415, %r402, %p309;
	add.f32 	%f755, %f740, %f743;
	setp.lt.f32 	%p310, %f755, %f716;
	selp.f32 	%f756, %f755, %f716, %p310;
	selp.b32 	%r420, %r415, %r403, %p310;
	add.f32 	%f757, %f740, %f744;
	setp.lt.f32 	%p311, %f757, %f718;
	selp.f32 	%f758, %f757, %f718, %p311;
	selp.b32 	%r421, %r415, %r404, %p311;
	add.f32 	%f759, %f740, %f745;
	setp.lt.f32 	%p312, %f759, %f720;
	selp.f32 	%f760, %f759, %f720, %p312;
	selp.b32 	%r422, %r415, %r405, %p312;
	add.f32 	%f761, %f740, %f746;
	setp.lt.f32 	%p313, %f761, %f722;
	selp.f32 	%f762, %f761, %f722, %p313;
	selp.b32 	%r423, %r415, %r406, %p313;
	add.f32 	%f763, %f741, %f743;
	setp.lt.f32 	%p314, %f763, %f724;
	selp.f32 	%f764, %f763, %f724, %p314;
	selp.b32 	%r424, %r415, %r407, %p314;
	add.f32 	%f765, %f741, %f744;
	setp.lt.f32 	%p315, %f765, %f726;
	selp.f32 	%f766, %f765, %f726, %p315;
	selp.b32 	%r425, %r415, %r408, %p315;
	add.f32 	%f767, %f741, %f745;
	setp.lt.f32 	%p316, %f767, %f728;
	selp.f32 	%f768, %f767, %f728, %p316;
	selp.b32 	%r426, %r415, %r409, %p316;
	add.f32 	%f769, %f741, %f746;
	setp.lt.f32 	%p317, %f769, %f730;
	selp.f32 	%f770, %f769, %f730, %p317;
	selp.b32 	%r427, %r415, %r410, %p317;
	add.f32 	%f771, %f742, %f743;
	setp.lt.f32 	%p318, %f771, %f732;
	selp.f32 	%f772, %f771, %f732, %p318;
	selp.b32 	%r428, %r415, %r411, %p318;
	add.f32 	%f773, %f742, %f744;
	setp.lt.f32 	%p319, %f773, %f734;
	selp.f32 	%f774, %f773, %f734, %p319;
	selp.b32 	%r429, %r415, %r412, %p319;
	add.f32 	%f775, %f742, %f745;
	setp.lt.f32 	%p320, %f775, %f736;
	selp.f32 	%f776, %f775, %f736, %p320;
	selp.b32 	%r430, %r415, %r413, %p320;
	add.f32 	%f777, %f742, %f746;
	setp.lt.f32 	%p321, %f777, %f738;
	selp.f32 	%f778, %f777, %f738, %p321;
	selp.b32 	%r431, %r415, %r414, %p321;
	add.s32 	%r432, %r708, 17;
	ld.shared.f32 	%f779, [%r24+4352];
	ld.shared.f32 	%f780, [%r24+4356];
	ld.shared.f32 	%f781, [%r24+4360];
	ld.shared.f32 	%f782, [%r24+4364];
	ld.shared.f32 	%f783, [%r25+68];
	ld.shared.f32 	%f784, [%r25+196];
	ld.shared.f32 	%f785, [%r25+324];
	ld.shared.f32 	%f786, [%r25+452];
	add.f32 	%f787, %f779, %f783;
	setp.lt.f32 	%p322, %f787, %f748;
	selp.f32 	%f788, %f787, %f748, %p322;
	selp.b32 	%r433, %r432, %r416, %p322;
	add.f32 	%f789, %f779, %f784;
	setp.lt.f32 	%p323, %f789, %f750;
	selp.f32 	%f790, %f789, %f750, %p323;
	selp.b32 	%r434, %r432, %r417, %p323;
	add.f32 	%f791, %f779, %f785;
	setp.lt.f32 	%p324, %f791, %f752;
	selp.f32 	%f792, %f791, %f752, %p324;
	selp.b32 	%r435, %r432, %r418, %p324;
	add.f32 	%f793, %f779, %f786;
	setp.lt.f32 	%p325, %f793, %f754;
	selp.f32 	%f794, %f793, %f754, %p325;
	selp.b32 	%r436, %r432, %r419, %p325;
	add.f32 	%f795, %f780, %f783;
	setp.lt.f32 	%p326, %f795, %f756;
	selp.f32 	%f796, %f795, %f756, %p326;
	selp.b32 	%r437, %r432, %r420, %p326;
	add.f32 	%f797, %f780, %f784;
	setp.lt.f32 	%p327, %f797, %f758;
	selp.f32 	%f798, %f797, %f758, %p327;
	selp.b32 	%r438, %r432, %r421, %p327;
	add.f32 	%f799, %f780, %f785;
	setp.lt.f32 	%p328, %f799, %f760;
	selp.f32 	%f800, %f799, %f760, %p328;
	selp.b32 	%r439, %r432, %r422, %p328;
	add.f32 	%f801, %f780, %f786;
	setp.lt.f32 	%p329, %f801, %f762;
	selp.f32 	%f802, %f801, %f762, %p329;
	selp.b32 	%r440, %r432, %r423, %p329;
	add.f32 	%f803, %f781, %f783;
	setp.lt.f32 	%p330, %f803, %f764;
	selp.f32 	%f804, %f803, %f764, %p330;
	selp.b32 	%r441, %r432, %r424, %p330;
	add.f32 	%f805, %f781, %f784;
	setp.lt.f32 	%p331, %f805, %f766;
	selp.f32 	%f806, %f805, %f766, %p331;
	selp.b32 	%r442, %r432, %r425, %p331;
	add.f32 	%f807, %f781, %f785;
	setp.lt.f32 	%p332, %f807, %f768;
	selp.f32 	%f808, %f807, %f768, %p332;
	selp.b32 	%r443, %r432, %r426, %p332;
	add.f32 	%f809, %f781, %f786;
	setp.lt.f32 	%p333, %f809, %f770;
	selp.f32 	%f810, %f809, %f770, %p333;
	selp.b32 	%r444, %r432, %r427, %p333;
	add.f32 	%f811, %f782, %f783;
	setp.lt.f32 	%p334, %f811, %f772;
	selp.f32 	%f812, %f811, %f772, %p334;
	selp.b32 	%r445, %r432, %r428, %p334;
	add.f32 	%f813, %f782, %f784;
	setp.lt.f32 	%p335, %f813, %f774;
	selp.f32 	%f814, %f813, %f774, %p335;
	selp.b32 	%r446, %r432, %r429, %p335;
	add.f32 	%f815, %f782, %f785;
	setp.lt.f32 	%p336, %f815, %f776;
	selp.f32 	%f816, %f815, %f776, %p336;
	selp.b32 	%r447, %r432, %r430, %p336;
	add.f32 	%f817, %f782, %f786;
	setp.lt.f32 	%p337, %f817, %f778;
	selp.f32 	%f818, %f817, %f778, %p337;
	selp.b32 	%r448, %r432, %r431, %p337;
	add.s32 	%r449, %r708, 18;
	ld.shared.f32 	%f819, [%r24+4608];
	ld.shared.f32 	%f820, [%r24+4612];
	ld.shared.f32 	%f821, [%r24+4616];
	ld.shared.f32 	%f822, [%r24+4620];
	ld.shared.f32 	%f823, [%r25+72];
	ld.shared.f32 	%f824, [%r25+200];
	ld.shared.f32 	%f825, [%r25+328];
	ld.shared.f32 	%f826, [%r25+456];
	add.f32 	%f827, %f819, %f823;
	setp.lt.f32 	%p338, %f827, %f788;
	selp.f32 	%f828, %f827, %f788, %p338;
	selp.b32 	%r450, %r449, %r433, %p338;
	add.f32 	%f829, %f819, %f824;
	setp.lt.f32 	%p339, %f829, %f790;
	selp.f32 	%f830, %f829, %f790, %p339;
	selp.b32 	%r451, %r449, %r434, %p339;
	add.f32 	%f831, %f819, %f825;
	setp.lt.f32 	%p340, %f831, %f792;
	selp.f32 	%f832, %f831, %f792, %p340;
	selp.b32 	%r452, %r449, %r435, %p340;
	add.f32 	%f833, %f819, %f826;
	setp.lt.f32 	%p341, %f833, %f794;
	selp.f32 	%f834, %f833, %f794, %p341;
	selp.b32 	%r453, %r449, %r436, %p341;
	add.f32 	%f835, %f820, %f823;
	setp.lt.f32 	%p342, %f835, %f796;
	selp.f32 	%f836, %f835, %f796, %p342;
	selp.b32 	%r454, %r449, %r437, %p342;
	add.f32 	%f837, %f820, %f824;
	setp.lt.f32 	%p343, %f837, %f798;
	selp.f32 	%f838, %f837, %f798, %p343;
	selp.b32 	%r455, %r449, %r438, %p343;
	add.f32 	%f839, %f820, %f825;
	setp.lt.f32 	%p344, %f839, %f800;
	selp.f32 	%f840, %f839, %f800, %p344;
	selp.b32 	%r456, %r449, %r439, %p344;
	add.f32 	%f841, %f820, %f826;
	setp.lt.f32 	%p345, %f841, %f802;
	selp.f32 	%f842, %f841, %f802, %p345;
	selp.b32 	%r457, %r449, %r440, %p345;
	add.f32 	%f843, %f821, %f823;
	setp.lt.f32 	%p346, %f843, %f804;
	selp.f32 	%f844, %f843, %f804, %p346;
	selp.b32 	%r458, %r449, %r441, %p346;
	add.f32 	%f845, %f821, %f824;
	setp.lt.f32 	%p347, %f845, %f806;
	selp.f32 	%f846, %f845, %f806, %p347;
	selp.b32 	%r459, %r449, %r442, %p347;
	add.f32 	%f847, %f821, %f825;
	setp.lt.f32 	%p348, %f847, %f808;
	selp.f32 	%f848, %f847, %f808, %p348;
	selp.b32 	%r460, %r449, %r443, %p348;
	add.f32 	%f849, %f821, %f826;
	setp.lt.f32 	%p349, %f849, %f810;
	selp.f32 	%f850, %f849, %f810, %p349;
	selp.b32 	%r461, %r449, %r444, %p349;
	add.f32 	%f851, %f822, %f823;
	setp.lt.f32 	%p350, %f851, %f812;
	selp.f32 	%f852, %f851, %f812, %p350;
	selp.b32 	%r462, %r449, %r445, %p350;
	add.f32 	%f853, %f822, %f824;
	setp.lt.f32 	%p351, %f853, %f814;
	selp.f32 	%f854, %f853, %f814, %p351;
	selp.b32 	%r463, %r449, %r446, %p351;
	add.f32 	%f855, %f822, %f825;
	setp.lt.f32 	%p352, %f855, %f816;
	selp.f32 	%f856, %f855, %f816, %p352;
	selp.b32 	%r464, %r449, %r447, %p352;
	add.f32 	%f857, %f822, %f826;
	setp.lt.f32 	%p353, %f857, %f818;
	selp.f32 	%f858, %f857, %f818, %p353;
	selp.b32 	%r465, %r449, %r448, %p353;
	add.s32 	%r466, %r708, 19;
	ld.shared.f32 	%f859, [%r24+4864];
	ld.shared.f32 	%f860, [%r24+4868];
	ld.shared.f32 	%f861, [%r24+4872];
	ld.shared.f32 	%f862, [%r24+4876];
	ld.shared.f32 	%f863, [%r25+76];
	ld.shared.f32 	%f864, [%r25+204];
	ld.shared.f32 	%f865, [%r25+332];
	ld.shared.f32 	%f866, [%r25+460];
	add.f32 	%f867, %f859, %f863;
	setp.lt.f32 	%p354, %f867, %f828;
	selp.f32 	%f868, %f867, %f828, %p354;
	selp.b32 	%r467, %r466, %r450, %p354;
	add.f32 	%f869, %f859, %f864;
	setp.lt.f32 	%p355, %f869, %f830;
	selp.f32 	%f870, %f869, %f830, %p355;
	selp.b32 	%r468, %r466, %r451, %p355;
	add.f32 	%f871, %f859, %f865;
	setp.lt.f32 	%p356, %f871, %f832;
	selp.f32 	%f872, %f871, %f832, %p356;
	selp.b32 	%r469, %r466, %r452, %p356;
	add.f32 	%f873, %f859, %f866;
	setp.lt.f32 	%p357, %f873, %f834;
	selp.f32 	%f874, %f873, %f834, %p357;
	selp.b32 	%r470, %r466, %r453, %p357;
	add.f32 	%f875, %f860, %f863;
	setp.lt.f32 	%p358, %f875, %f836;
	selp.f32 	%f876, %f875, %f836, %p358;
	selp.b32 	%r471, %r466, %r454, %p358;
	add.f32 	%f877, %f860, %f864;
	setp.lt.f32 	%p359, %f877, %f838;
	selp.f32 	%f878, %f877, %f838, %p359;
	selp.b32 	%r472, %r466, %r455, %p359;
	add.f32 	%f879, %f860, %f865;
	setp.lt.f32 	%p360, %f879, %f840;
	selp.f32 	%f880, %f879, %f840, %p360;
	selp.b32 	%r473, %r466, %r456, %p360;
	add.f32 	%f881, %f860, %f866;
	setp.lt.f32 	%p361, %f881, %f842;
	selp.f32 	%f882, %f881, %f842, %p361;
	selp.b32 	%r474, %r466, %r457, %p361;
	add.f32 	%f883, %f861, %f863;
	setp.lt.f32 	%p362, %f883, %f844;
	selp.f32 	%f884, %f883, %f844, %p362;
	selp.b32 	%r475, %r466, %r458, %p362;
	add.f32 	%f885, %f861, %f864;
	setp.lt.f32 	%p363, %f885, %f846;
	selp.f32 	%f886, %f885, %f846, %p363;
	selp.b32 	%r476, %r466, %r459, %p363;
	add.f32 	%f887, %f861, %f865;
	setp.lt.f32 	%p364, %f887, %f848;
	selp.f32 	%f888, %f887, %f848, %p364;
	selp.b32 	%r477, %r466, %r460, %p364;
	add.f32 	%f889, %f861, %f866;
	setp.lt.f32 	%p365, %f889, %f850;
	selp.f32 	%f890, %f889, %f850, %p365;
	selp.b32 	%r478, %r466, %r461, %p365;
	add.f32 	%f891, %f862, %f863;
	setp.lt.f32 	%p366, %f891, %f852;
	selp.f32 	%f892, %f891, %f852, %p366;
	selp.b32 	%r479, %r466, %r462, %p366;
	add.f32 	%f893, %f862, %f864;
	setp.lt.f32 	%p367, %f893, %f854;
	selp.f32 	%f894, %f893, %f854, %p367;
	selp.b32 	%r480, %r466, %r463, %p367;
	add.f32 	%f895, %f862, %f865;
	setp.lt.f32 	%p368, %f895, %f856;
	selp.f32 	%f896, %f895, %f856, %p368;
	selp.b32 	%r481, %r466, %r464, %p368;
	add.f32 	%f897, %f862, %f866;
	setp.lt.f32 	%p369, %f897, %f858;
	selp.f32 	%f898, %f897, %f858, %p369;
	selp.b32 	%r482, %r466, %r465, %p369;
	add.s32 	%r483, %r708, 20;
	ld.shared.f32 	%f899, [%r24+5120];
	ld.shared.f32 	%f900, [%r24+5124];
	ld.shared.f32 	%f901, [%r24+5128];
	ld.shared.f32 	%f902, [%r24+5132];
	ld.shared.f32 	%f903, [%r25+80];
	ld.shared.f32 	%f904, [%r25+208];
	ld.shared.f32 	%f905, [%r25+336];
	ld.shared.f32 	%f906, [%r25+464];
	add.f32 	%f907, %f899, %f903;
	setp.lt.f32 	%p370, %f907, %f868;
	selp.f32 	%f908, %f907, %f868, %p370;
	selp.b32 	%r484, %r483, %r467, %p370;
	add.f32 	%f909, %f899, %f904;
	setp.lt.f32 	%p371, %f909, %f870;
	selp.f32 	%f910, %f909, %f870, %p371;
	selp.b32 	%r485, %r483, %r468, %p371;
	add.f32 	%f911, %f899, %f905;
	setp.lt.f32 	%p372, %f911, %f872;
	selp.f32 	%f912, %f911, %f872, %p372;
	selp.b32 	%r486, %r483, %r469, %p372;
	add.f32 	%f913, %f899, %f906;
	setp.lt.f32 	%p373, %f913, %f874;
	selp.f32 	%f914, %f913, %f874, %p373;
	selp.b32 	%r487, %r483, %r470, %p373;
	add.f32 	%f915, %f900, %f903;
	setp.lt.f32 	%p374, %f915, %f876;
	selp.f32 	%f916, %f915, %f876, %p374;
	selp.b32 	%r488, %r483, %r471, %p374;
	add.f32 	%f917, %f900, %f904;
	setp.lt.f32 	%p375, %f917, %f878;
	selp.f32 	%f918, %f917, %f878, %p375;
	selp.b32 	%r489, %r483, %r472, %p375;
	add.f32 	%f919, %f900, %f905;
	setp.lt.f32 	%p376, %f919, %f880;
	selp.f32 	%f920, %f919, %f880, %p376;
	selp.b32 	%r490, %r483, %r473, %p376;
	add.f32 	%f921, %f900, %f906;
	setp.lt.f32 	%p377, %f921, %f882;
	selp.f32 	%f922, %f921, %f882, %p377;
	selp.b32 	%r491, %r483, %r474, %p377;
	add.f32 	%f923, %f901, %f903;
	setp.lt.f32 	%p378, %f923, %f884;
	selp.f32 	%f924, %f923, %f884, %p378;
	selp.b32 	%r492, %r483, %r475, %p378;
	add.f32 	%f925, %f901, %f904;
	setp.lt.f32 	%p379, %f925, %f886;
	selp.f32 	%f926, %f925, %f886, %p379;
	selp.b32 	%r493, %r483, %r476, %p379;
	add.f32 	%f927, %f901, %f905;
	setp.lt.f32 	%p380, %f927, %f888;
	selp.f32 	%f928, %f927, %f888, %p380;
	selp.b32 	%r494, %r483, %r477, %p380;
	add.f32 	%f929, %f901, %f906;
	setp.lt.f32 	%p381, %f929, %f890;
	selp.f32 	%f930, %f929, %f890, %p381;
	selp.b32 	%r495, %r483, %r478, %p381;
	add.f32 	%f931, %f902, %f903;
	setp.lt.f32 	%p382, %f931, %f892;
	selp.f32 	%f932, %f931, %f892, %p382;
	selp.b32 	%r496, %r483, %r479, %p382;
	add.f32 	%f933, %f902, %f904;
	setp.lt.f32 	%p383, %f933, %f894;
	selp.f32 	%f934, %f933, %f894, %p383;
	selp.b32 	%r497, %r483, %r480, %p383;
	add.f32 	%f935, %f902, %f905;
	setp.lt.f32 	%p384, %f935, %f896;
	selp.f32 	%f936, %f935, %f896, %p384;
	selp.b32 	%r498, %r483, %r481, %p384;
	add.f32 	%f937, %f902, %f906;
	setp.lt.f32 	%p385, %f937, %f898;
	selp.f32 	%f938, %f937, %f898, %p385;
	selp.b32 	%r499, %r483, %r482, %p385;
	add.s32 	%r500, %r708, 21;
	ld.shared.f32 	%f939, [%r24+5376];
	ld.shared.f32 	%f940, [%r24+5380];
	ld.shared.f32 	%f941, [%r24+5384];
	ld.shared.f32 	%f942, [%r24+5388];
	ld.shared.f32 	%f943, [%r25+84];
	ld.shared.f32 	%f944, [%r25+212];
	ld.shared.f32 	%f945, [%r25+340];
	ld.shared.f32 	%f946, [%r25+468];
	add.f32 	%f947, %f939, %f943;
	setp.lt.f32 	%p386, %f947, %f908;
	selp.f32 	%f948, %f947, %f908, %p386;
	selp.b32 	%r501, %r500, %r484, %p386;
	add.f32 	%f949, %f939, %f944;
	setp.lt.f32 	%p387, %f949, %f910;
	selp.f32 	%f950, %f949, %f910, %p387;
	selp.b32 	%r502, %r500, %r485, %p387;
	add.f32 	%f951, %f939, %f945;
	setp.lt.f32 	%p388, %f951, %f912;
	selp.f32 	%f952, %f951, %f912, %p388;
	selp.b32 	%r503, %r500, %r486, %p388;
	add.f32 	%f953, %f939, %f946;
	setp.lt.f32 	%p389, %f953, %f914;
	selp.f32 	%f954, %f953, %f914, %p389;
	selp.b32 	%r504, %r500, %r487, %p389;
	add.f32 	%f955, %f940, %f943;
	setp.lt.f32 	%p390, %f955, %f916;
	selp.f32 	%f956, %f955, %f916, %p390;
	selp.b32 	%r505, %r500, %r488, %p390;
	add.f32 	%f957, %f940, %f944;
	setp.lt.f32 	%p391, %f957, %f918;
	selp.f32 	%f958, %f957, %f918, %p391;
	selp.b32 	%r506, %r500, %r489, %p391;
	add.f32 	%f959, %f940, %f945;
	setp.lt.f32 	%p392, %f959, %f920;
	selp.f32 	%f960, %f959, %f920, %p392;
	selp.b32 	%r507, %r500, %r490, %p392;
	add.f32 	%f961, %f940, %f946;
	setp.lt.f32 	%p393, %f961, %f922;
	selp.f32 	%f962, %f961, %f922, %p393;
	selp.b32 	%r508, %r500, %r491, %p393;
	add.f32 	%f963, %f941, %f943;
	setp.lt.f32 	%p394, %f963, %f924;
	selp.f32 	%f964, %f963, %f924, %p394;
	selp.b32 	%r509, %r500, %r492, %p394;
	add.f32 	%f965, %f941, %f944;
	setp.lt.f32 	%p395, %f965, %f926;
	selp.f32 	%f966, %f965, %f926, %p395;
	selp.b32 	%r510, %r500, %r493, %p395;
	add.f32 	%f967, %f941, %f945;
	setp.lt.f32 	%p396, %f967, %f928;
	selp.f32 	%f968, %f967, %f928, %p396;
	selp.b32 	%r511, %r500, %r494, %p396;
	add.f32 	%f969, %f941, %f946;
	setp.lt.f32 	%p397, %f969, %f930;
	selp.f32 	%f970, %f969, %f930, %p397;
	selp.b32 	%r512, %r500, %r495, %p397;
	add.f32 	%f971, %f942, %f943;
	setp.lt.f32 	%p398, %f971, %f932;
	selp.f32 	%f972, %f971, %f932, %p398;
	selp.b32 	%r513, %r500, %r496, %p398;
	add.f32 	%f973, %f942, %f944;
	setp.lt.f32 	%p399, %f973, %f934;
	selp.f32 	%f974, %f973, %f934, %p399;
	selp.b32 	%r514, %r500, %r497, %p399;
	add.f32 	%f975, %f942, %f945;
	setp.lt.f32 	%p400, %f975, %f936;
	selp.f32 	%f976, %f975, %f936, %p400;
	selp.b32 	%r515, %r500, %r498, %p400;
	add.f32 	%f977, %f942, %f946;
	setp.lt.f32 	%p401, %f977, %f938;
	selp.f32 	%f978, %f977, %f938, %p401;
	selp.b32 	%r516, %r500, %r499, %p401;
	add.s32 	%r517, %r708, 22;
	ld.shared.f32 	%f979, [%r24+5632];
	ld.shared.f32 	%f980, [%r24+5636];
	ld.shared.f32 	%f981, [%r24+5640];
	ld.shared.f32 	%f982, [%r24+5644];
	ld.shared.f32 	%f983, [%r25+88];
	ld.shared.f32 	%f984, [%r25+216];
	ld.shared.f32 	%f985, [%r25+344];
	ld.shared.f32 	%f986, [%r25+472];
	add.f32 	%f987, %f979, %f983;
	setp.lt.f32 	%p402, %f987, %f948;
	selp.f32 	%f988, %f987, %f948, %p402;
	selp.b32 	%r518, %r517, %r501, %p402;
	add.f32 	%f989, %f979, %f984;
	setp.lt.f32 	%p403, %f989, %f950;
	selp.f32 	%f990, %f989, %f950, %p403;
	selp.b32 	%r519, %r517, %r502, %p403;
	add.f32 	%f991, %f979, %f985;
	setp.lt.f32 	%p404, %f991, %f952;
	selp.f32 	%f992, %f991, %f952, %p404;
	selp.b32 	%r520, %r517, %r503, %p404;
	add.f32 	%f993, %f979, %f986;
	setp.lt.f32 	%p405, %f993, %f954;
	selp.f32 	%f994, %f993, %f954, %p405;
	selp.b32 	%r521, %r517, %r504, %p405;
	add.f32 	%f995, %f980, %f983;
	setp.lt.f32 	%p406, %f995, %f956;
	selp.f32 	%f996, %f995, %f956, %p406;
	selp.b32 	%r522, %r517, %r505, %p406;
	add.f32 	%f997, %f980, %f984;
	setp.lt.f32 	%p407, %f997, %f958;
	selp.f32 	%f998, %f997, %f958, %p407;
	selp.b32 	%r523, %r517, %r506, %p407;
	add.f32 	%f999, %f980, %f985;
	setp.lt.f32 	%p408, %f999, %f960;
	selp.f32 	%f1000, %f999, %f960, %p408;
	selp.b32 	%r524, %r517, %r507, %p408;
	add.f32 	%f1001, %f980, %f986;
	setp.lt.f32 	%p409, %f1001, %f962;
	selp.f32 	%f1002, %f1001, %f962, %p409;
	selp.b32 	%r525, %r517, %r508, %p409;
	add.f32 	%f1003, %f981, %f983;
	setp.lt.f32 	%p410, %f1003, %f964;
	selp.f32 	%f1004, %f1003, %f964, %p410;
	selp.b32 	%r526, %r517, %r509, %p410;
	add.f32 	%f1005, %f981, %f984;
	setp.lt.f32 	%p411, %f1005, %f966;
	selp.f32 	%f1006, %f1005, %f966, %p411;
	selp.b32 	%r527, %r517, %r510, %p411;
	add.f32 	%f1007, %f981, %f985;
	setp.lt.f32 	%p412, %f1007, %f968;
	selp.f32 	%f1008, %f1007, %f968, %p412;
	selp.b32 	%r528, %r517, %r511, %p412;
	add.f32 	%f1009, %f981, %f986;
	setp.lt.f32 	%p413, %f1009, %f970;
	selp.f32 	%f1010, %f1009, %f970, %p413;
	selp.b32 	%r529, %r517, %r512, %p413;
	add.f32 	%f1011, %f982, %f983;
	setp.lt.f32 	%p414, %f1011, %f972;
	selp.f32 	%f1012, %f1011, %f972, %p414;
	selp.b32 	%r530, %r517, %r513, %p414;
	add.f32 	%f1013, %f982, %f984;
	setp.lt.f32 	%p415, %f1013, %f974;
	selp.f32 	%f1014, %f1013, %f974, %p415;
	selp.b32 	%r531, %r517, %r514, %p415;
	add.f32 	%f1015, %f982, %f985;
	setp.lt.f32 	%p416, %f1015, %f976;
	selp.f32 	%f1016, %f1015, %f976, %p416;
	selp.b32 	%r532, %r517, %r515, %p416;
	add.f32 	%f1017, %f982, %f986;
	setp.lt.f32 	%p417, %f1017, %f978;
	selp.f32 	%f1018, %f1017, %f978, %p417;
	selp.b32 	%r533, %r517, %r516, %p417;
	add.s32 	%r534, %r708, 23;
	ld.shared.f32 	%f1019, [%r24+5888];
	ld.shared.f32 	%f1020, [%r24+5892];
	ld.shared.f32 	%f1021, [%r24+5896];
	ld.shared.f32 	%f1022, [%r24+5900];
	ld.shared.f32 	%f1023, [%r25+92];
	ld.shared.f32 	%f1024, [%r25+220];
	ld.shared.f32 	%f1025, [%r25+348];
	ld.shared.f32 	%f1026, [%r25+476];
	add.f32 	%f1027, %f1019, %f1023;
	setp.lt.f32 	%p418, %f1027, %f988;
	selp.f32 	%f1028, %f1027, %f988, %p418;
	selp.b32 	%r535, %r534, %r518, %p418;
	add.f32 	%f1029, %f1019, %f1024;
	setp.lt.f32 	%p419, %f1029, %f990;
	selp.f32 	%f1030, %f1029, %f990, %p419;
	selp.b32 	%r536, %r534, %r519, %p419;
	add.f32 	%f1031, %f1019, %f1025;
	setp.lt.f32 	%p420, %f1031, %f992;
	selp.f32 	%f1032, %f1031, %f992, %p420;
	selp.b32 	%r537, %r534, %r520, %p420;
	add.f32 	%f1033, %f1019, %f1026;
	setp.lt.f32 	%p421, %f1033, %f994;
	selp.f32 	%f1034, %f1033, %f994, %p421;
	selp.b32 	%r538, %r534, %r521, %p421;
	add.f32 	%f1035, %f1020, %f1023;
	setp.lt.f32 	%p422, %f1035, %f996;
	selp.f32 	%f1036, %f1035, %f996, %p422;
	selp.b32 	%r539, %r534, %r522, %p422;
	add.f32 	%f1037, %f1020, %f1024;
	setp.lt.f32 	%p423, %f1037, %f998;
	selp.f32 	%f1038, %f1037, %f998, %p423;
	selp.b32 	%r540, %r534, %r523, %p423;
	add.f32 	%f1039, %f1020, %f1025;
	setp.lt.f32 	%p424, %f1039, %f1000;
	selp.f32 	%f1040, %f1039, %f1000, %p424;
	selp.b32 	%r541, %r534, %r524, %p424;
	add.f32 	%f1041, %f1020, %f1026;
	setp.lt.f32 	%p425, %f1041, %f1002;
	selp.f32 	%f1042, %f1041, %f1002, %p425;
	selp.b32 	%r542, %r534, %r525, %p425;
	add.f32 	%f1043, %f1021, %f1023;
	setp.lt.f32 	%p426, %f1043, %f1004;
	selp.f32 	%f1044, %f1043, %f1004, %p426;
	selp.b32 	%r543, %r534, %r526, %p426;
	add.f32 	%f1045, %f1021, %f1024;
	setp.lt.f32 	%p427, %f1045, %f1006;
	selp.f32 	%f1046, %f1045, %f1006, %p427;
	selp.b32 	%r544, %r534, %r527, %p427;
	add.f32 	%f1047, %f1021, %f1025;
	setp.lt.f32 	%p428, %f1047, %f1008;
	selp.f32 	%f1048, %f1047, %f1008, %p428;
	selp.b32 	%r545, %r534, %r528, %p428;
	add.f32 	%f1049, %f1021, %f1026;
	setp.lt.f32 	%p429, %f1049, %f1010;
	selp.f32 	%f1050, %f1049, %f1010, %p429;
	selp.b32 	%r546, %r534, %r529, %p429;
	add.f32 	%f1051, %f1022, %f1023;
	setp.lt.f32 	%p430, %f1051, %f1012;
	selp.f32 	%f1052, %f1051, %f1012, %p430;
	selp.b32 	%r547, %r534, %r530, %p430;
	add.f32 	%f1053, %f1022, %f1024;
	setp.lt.f32 	%p431, %f1053, %f1014;
	selp.f32 	%f1054, %f1053, %f1014, %p431;
	selp.b32 	%r548, %r534, %r531, %p431;
	add.f32 	%f1055, %f1022, %f1025;
	setp.lt.f32 	%p432, %f1055, %f1016;
	selp.f32 	%f1056, %f1055, %f1016, %p432;
	selp.b32 	%r549, %r534, %r532, %p432;
	add.f32 	%f1057, %f1022, %f1026;
	setp.lt.f32 	%p433, %f1057, %f1018;
	selp.f32 	%f1058, %f1057, %f1018, %p433;
	selp.b32 	%r550, %r534, %r533, %p433;
	add.s32 	%r551, %r708, 24;
	ld.shared.f32 	%f1059, [%r24+6144];
	ld.shared.f32 	%f1060, [%r24+6148];
	ld.shared.f32 	%f1061, [%r24+6152];
	ld.shared.f32 	%f1062, [%r24+6156];
	ld.shared.f32 	%f1063, [%r25+96];
	ld.shared.f32 	%f1064, [%r25+224];
	ld.shared.f32 	%f1065, [%r25+352];
	ld.shared.f32 	%f1066, [%r25+480];
	add.f32 	%f1067, %f1059, %f1063;
	setp.lt.f32 	%p434, %f1067, %f1028;
	selp.f32 	%f1068, %f1067, %f1028, %p434;
	selp.b32 	%r552, %r551, %r535, %p434;
	add.f32 	%f1069, %f1059, %f1064;
	setp.lt.f32 	%p435, %f1069, %f1030;
	selp.f32 	%f1070, %f1069, %f1030, %p435;
	selp.b32 	%r553, %r551, %r536, %p435;
	add.f32 	%f1071, %f1059, %f1065;
	setp.lt.f32 	%p436, %f1071, %f1032;
	selp.f32 	%f1072, %f1071, %f1032, %p436;
	selp.b32 	%r554, %r551, %r537, %p436;
	add.f32 	%f1073, %f1059, %f1066;
	setp.lt.f32 	%p437, %f1073, %f1034;
	selp.f32 	%f1074, %f1073, %f1034, %p437;
	selp.b32 	%r555, %r551, %r538, %p437;
	add.f32 	%f1075, %f1060, %f1063;
	setp.lt.f32 	%p438, %f1075, %f1036;
	selp.f32 	%f1076, %f1075, %f1036, %p438;
	selp.b32 	%r556, %r551, %r539, %p438;
	add.f32 	%f1077, %f1060, %f1064;
	setp.lt.f32 	%p439, %f1077, %f1038;
	selp.f32 	%f1078, %f1077, %f1038, %p439;
	selp.b32 	%r557, %r551, %r540, %p439;
	add.f32 	%f1079, %f1060, %f1065;
	setp.lt.f32 	%p440, %f1079, %f1040;
	selp.f32 	%f1080, %f1079, %f1040, %p440;
	selp.b32 	%r558, %r551, %r541, %p440;
	add.f32 	%f1081, %f1060, %f1066;
	setp.lt.f32 	%p441, %f1081, %f1042;
	selp.f32 	%f1082, %f1081, %f1042, %p441;
	selp.b32 	%r559, %r551, %r542, %p441;
	add.f32 	%f1083, %f1061, %f1063;
	setp.lt.f32 	%p442, %f1083, %f1044;
	selp.f32 	%f1084, %f1083, %f1044, %p442;
	selp.b32 	%r560, %r551, %r543, %p442;
	add.f32 	%f1085, %f1061, %f1064;
	setp.lt.f32 	%p443, %f1085, %f1046;
	selp.f32 	%f1086, %f1085, %f1046, %p443;
	selp.b32 	%r561, %r551, %r544, %p443;
	add.f32 	%f1087, %f1061, %f1065;
	setp.lt.f32 	%p444, %f1087, %f1048;
	selp.f32 	%f1088, %f1087, %f1048, %p444;
	selp.b32 	%r562, %r551, %r545, %p444;
	add.f32 	%f1089, %f1061, %f1066;
	setp.lt.f32 	%p445, %f1089, %f1050;
	selp.f32 	%f1090, %f1089, %f1050, %p445;
	selp.b32 	%r563, %r551, %r546, %p445;
	add.f32 	%f1091, %f1062, %f1063;
	setp.lt.f32 	%p446, %f1091, %f1052;
	selp.f32 	%f1092, %f1091, %f1052, %p446;
	selp.b32 	%r564, %r551, %r547, %p446;
	add.f32 	%f1093, %f1062, %f1064;
	setp.lt.f32 	%p447, %f1093, %f1054;
	selp.f32 	%f1094, %f1093, %f1054, %p447;
	selp.b32 	%r565, %r551, %r548, %p447;
	add.f32 	%f1095, %f1062, %f1065;
	setp.lt.f32 	%p448, %f1095, %f1056;
	selp.f32 	%f1096, %f1095, %f1056, %p448;
	selp.b32 	%r566, %r551, %r549, %p448;
	add.f32 	%f1097, %f1062, %f1066;
	setp.lt.f32 	%p449, %f1097, %f1058;
	selp.f32 	%f1098, %f1097, %f1058, %p449;
	selp.b32 	%r567, %r551, %r550, %p449;
	add.s32 	%r568, %r708, 25;
	ld.shared.f32 	%f1099, [%r24+6400];
	ld.shared.f32 	%f1100, [%r24+6404];
	ld.shared.f32 	%f1101, [%r24+6408];
	ld.shared.f32 	%f1102, [%r24+6412];
	ld.shared.f32 	%f1103, [%r25+100];
	ld.shared.f32 	%f1104, [%r25+228];
	ld.shared.f32 	%f1105, [%r25+356];
	ld.shared.f32 	%f1106, [%r25+484];
	add.f32 	%f1107, %f1099, %f1103;
	setp.lt.f32 	%p450, %f1107, %f1068;
	selp.f32 	%f1108, %f1107, %f1068, %p450;
	selp.b32 	%r569, %r568, %r552, %p450;
	add.f32 	%f1109, %f1099, %f1104;
	setp.lt.f32 	%p451, %f1109, %f1070;
	selp.f32 	%f1110, %f1109, %f1070, %p451;
	selp.b32 	%r570, %r568, %r553, %p451;
	add.f32 	%f1111, %f1099, %f1105;
	setp.lt.f32 	%p452, %f1111, %f1072;
	selp.f32 	%f1112, %f1111, %f1072, %p452;
	selp.b32 	%r571, %r568, %r554, %p452;
	add.f32 	%f1113, %f1099, %f1106;
	setp.lt.f32 	%p453, %f1113, %f1074;
	selp.f32 	%f1114, %f1113, %f1074, %p453;
	selp.b32 	%r572, %r568, %r555, %p453;
	add.f32 	%f1115, %f1100, %f1103;
	setp.lt.f32 	%p454, %f1115, %f1076;
	selp.f32 	%f1116, %f1115, %f1076, %p454;
	selp.b32 	%r573, %r568, %r556, %p454;
	add.f32 	%f1117, %f1100, %f1104;
	setp.lt.f32 	%p455, %f1117, %f1078;
	selp.f32 	%f1118, %f1117, %f1078, %p455;
	selp.b32 	%r574, %r568, %r557, %p455;
	add.f32 	%f1119, %f1100, %f1105;
	setp.lt.f32 	%p456, %f1119, %f1080;
	selp.f32 	%f1120, %f1119, %f1080, %p456;
	selp.b32 	%r575, %r568, %r558, %p456;
	add.f32 	%f1121, %f1100, %f1106;
	setp.lt.f32 	%p457, %f1121, %f1082;
	selp.f32 	%f1122, %f1121, %f1082, %p457;
	selp.b32 	%r576, %r568, %r559, %p457;
	add.f32 	%f1123, %f1101, %f1103;
	setp.lt.f32 	%p458, %f1123, %f1084;
	selp.f32 	%f1124, %f1123, %f1084, %p458;
	selp.b32 	%r577, %r568, %r560, %p458;
	add.f32 	%f1125, %f1101, %f1104;
	setp.lt.f32 	%p459, %f1125, %f1086;
	selp.f32 	%f1126, %f1125, %f1086, %p459;
	selp.b32 	%r578, %r568, %r561, %p459;
	add.f32 	%f1127, %f1101, %f1105;
	setp.lt.f32 	%p460, %f1127, %f1088;
	selp.f32 	%f1128, %f1127, %f1088, %p460;
	selp.b32 	%r579, %r568, %r562, %p460;
	add.f32 	%f1129, %f1101, %f1106;
	setp.lt.f32 	%p461, %f1129, %f1090;
	selp.f32 	%f1130, %f1129, %f1090, %p461;
	selp.b32 	%r580, %r568, %r563, %p461;
	add.f32 	%f1131, %f1102, %f1103;
	setp.lt.f32 	%p462, %f1131, %f1092;
	selp.f32 	%f1132, %f1131, %f1092, %p462;
	selp.b32 	%r581, %r568, %r564, %p462;
	add.f32 	%f1133, %f1102, %f1104;
	setp.lt.f32 	%p463, %f1133, %f1094;
	selp.f32 	%f1134, %f1133, %f1094, %p463;
	selp.b32 	%r582, %r568, %r565, %p463;
	add.f32 	%f1135, %f1102, %f1105;
	setp.lt.f32 	%p464, %f1135, %f1096;
	selp.f32 	%f1136, %f1135, %f1096, %p464;
	selp.b32 	%r583, %r568, %r566, %p464;
	add.f32 	%f1137, %f1102, %f1106;
	setp.lt.f32 	%p465, %f1137, %f1098;
	selp.f32 	%f1138, %f1137, %f1098, %p465;
	selp.b32 	%r584, %r568, %r567, %p465;
	add.s32 	%r585, %r708, 26;
	ld.shared.f32 	%f1139, [%r24+6656];
	ld.shared.f32 	%f1140, [%r24+6660];
	ld.shared.f32 	%f1141, [%r24+6664];
	ld.shared.f32 	%f1142, [%r24+6668];
	ld.shared.f32 	%f1143, [%r25+104];
	ld.shared.f32 	%f1144, [%r25+232];
	ld.shared.f32 	%f1145, [%r25+360];
	ld.shared.f32 	%f1146, [%r25+488];
	add.f32 	%f1147, %f1139, %f1143;
	setp.lt.f32 	%p466, %f1147, %f1108;
	selp.f32 	%f1148, %f1147, %f1108, %p466;
	selp.b32 	%r586, %r585, %r569, %p466;
	add.f32 	%f1149, %f1139, %f1144;
	setp.lt.f32 	%p467, %f1149, %f1110;
	selp.f32 	%f1150, %f1149, %f1110, %p467;
	selp.b32 	%r587, %r585, %r570, %p467;
	add.f32 	%f1151, %f1139, %f1145;
	setp.lt.f32 	%p468, %f1151, %f1112;
	selp.f32 	%f1152, %f1151, %f1112, %p468;
	selp.b32 	%r588, %r585, %r571, %p468;
	add.f32 	%f1153, %f1139, %f1146;
	setp.lt.f32 	%p469, %f1153, %f1114;
	selp.f32 	%f1154, %f1153, %f1114, %p469;
	selp.b32 	%r589, %r585, %r572, %p469;
	add.f32 	%f1155, %f1140, %f1143;
	setp.lt.f32 	%p470, %f1155, %f1116;
	selp.f32 	%f1156, %f1155, %f1116, %p470;
	selp.b32 	%r590, %r585, %r573, %p470;
	add.f32 	%f1157, %f1140, %f1144;
	setp.lt.f32 	%p471, %f1157, %f1118;
	selp.f32 	%f1158, %f1157, %f1118, %p471;
	selp.b32 	%r591, %r585, %r574, %p471;
	add.f32 	%f1159, %f1140, %f1145;
	setp.lt.f32 	%p472, %f1159, %f1120;
	selp.f32 	%f1160, %f1159, %f1120, %p472;
	selp.b32 	%r592, %r585, %r575, %p472;
	add.f32 	%f1161, %f1140, %f1146;
	setp.lt.f32 	%p473, %f1161, %f1122;
	selp.f32 	%f1162, %f1161, %f1122, %p473;
	selp.b32 	%r593, %r585, %r576, %p473;
	add.f32 	%f1163, %f1141, %f1143;
	setp.lt.f32 	%p474, %f1163, %f1124;
	selp.f32 	%f1164, %f1163, %f1124, %p474;
	selp.b32 	%r594, %r585, %r577, %p474;
	add.f32 	%f1165, %f1141, %f1144;
	setp.lt.f32 	%p475, %f1165, %f1126;
	selp.f32 	%f1166, %f1165, %f1126, %p475;
	selp.b32 	%r595, %r585, %r578, %p475;
	add.f32 	%f1167, %f1141, %f1145;
	setp.lt.f32 	%p476, %f1167, %f1128;
	selp.f32 	%f1168, %f1167, %f1128, %p476;
	selp.b32 	%r596, %r585, %r579, %p476;
	add.f32 	%f1169, %f1141, %f1146;
	setp.lt.f32 	%p477, %f1169, %f1130;
	selp.f32 	%f1170, %f1169, %f1130, %p477;
	selp.b32 	%r597, %r585, %r580, %p477;
	add.f32 	%f1171, %f1142, %f1143;
	setp.lt.f32 	%p478, %f1171, %f1132;
	selp.f32 	%f1172, %f1171, %f1132, %p478;
	selp.b32 	%r598, %r585, %r581, %p478;
	add.f32 	%f1173, %f1142, %f1144;
	setp.lt.f32 	%p479, %f1173, %f1134;
	selp.f32 	%f1174, %f1173, %f1134, %p479;
	selp.b32 	%r599, %r585, %r582, %p479;
	add.f32 	%f1175, %f1142, %f1145;
	setp.lt.f32 	%p480, %f1175, %f1136;
	selp.f32 	%f1176, %f1175, %f1136, %p480;
	selp.b32 	%r600, %r585, %r583, %p480;
	add.f32 	%f1177, %f1142, %f1146;
	setp.lt.f32 	%p481, %f1177, %f1138;
	selp.f32 	%f1178, %f1177, %f1138, %p481;
	selp.b32 	%r601, %r585, %r584, %p481;
	add.s32 	%r602, %r708, 27;
	ld.shared.f32 	%f1179, [%r24+6912];
	ld.shared.f32 	%f1180, [%r24+6916];
	ld.shared.f32 	%f1181, [%r24+6920];
	ld.shared.f32 	%f1182, [%r24+6924];
	ld.shared.f32 	%f1183, [%r25+108];
	ld.shared.f32 	%f1184, [%r25+236];
	ld.shared.f32 	%f1185, [%r25+364];
	ld.shared.f32 	%f1186, [%r25+492];
	add.f32 	%f1187, %f1179, %f1183;
	setp.lt.f32 	%p482, %f1187, %f1148;
	selp.f32 	%f1188, %f1187, %f1148, %p482;
	selp.b32 	%r603, %r602, %r586, %p482;
	add.f32 	%f1189, %f1179, %f1184;
	setp.lt.f32 	%p483, %f1189, %f1150;
	selp.f32 	%f1190, %f1189, %f1150, %p483;
	selp.b32 	%r604, %r602, %r587, %p483;
	add.f32 	%f1191, %f1179, %f1185;
	setp.lt.f32 	%p484, %f1191, %f1152;
	selp.f32 	%f1192, %f1191, %f1152, %p484;
	selp.b32 	%r605, %r602, %r588, %p484;
	add.f32 	%f1193, %f1179, %f1186;
	setp.lt.f32 	%p485, %f1193, %f1154;
	selp.f32 	%f1194, %f1193, %f1154, %p485;
	selp.b32 	%r606, %r602, %r589, %p485;
	add.f32 	%f1195, %f1180, %f1183;
	setp.lt.f32 	%p486, %f1195, %f1156;
	selp.f32 	%f1196, %f1195, %f1156, %p486;
	selp.b32 	%r607, %r602, %r590, %p486;
	add.f32 	%f1197, %f1180, %f1184;
	setp.lt.f32 	%p487, %f1197, %f1158;
	selp.f32 	%f1198, %f1197, %f1158, %p487;
	selp.b32 	%r608, %r602, %r591, %p487;
	add.f32 	%f1199, %f1180, %f1185;
	setp.lt.f32 	%p488, %f1199, %f1160;
	selp.f32 	%f1200, %f1199, %f1160, %p488;
	selp.b32 	%r609, %r602, %r592, %p488;
	add.f32 	%f1201, %f1180, %f1186;
	setp.lt.f32 	%p489, %f1201, %f1162;
	selp.f32 	%f1202, %f1201, %f1162, %p489;
	selp.b32 	%r610, %r602, %r593, %p489;
	add.f32 	%f1203, %f1181, %f1183;
	setp.lt.f32 	%p490, %f1203, %f1164;
	selp.f32 	%f1204, %f1203, %f1164, %p490;
	selp.b32 	%r611, %r602, %r594, %p490;
	add.f32 	%f1205, %f1181, %f1184;
	setp.lt.f32 	%p491, %f1205, %f1166;
	selp.f32 	%f1206, %f1205, %f1166, %p491;
	selp.b32 	%r612, %r602, %r595, %p491;
	add.f32 	%f1207, %f1181, %f1185;
	setp.lt.f32 	%p492, %f1207, %f1168;
	selp.f32 	%f1208, %f1207, %f1168, %p492;
	selp.b32 	%r613, %r602, %r596, %p492;
	add.f32 	%f1209, %f1181, %f1186;
	setp.lt.f32 	%p493, %f1209, %f1170;
	selp.f32 	%f1210, %f1209, %f1170, %p493;
	selp.b32 	%r614, %r602, %r597, %p493;
	add.f32 	%f1211, %f1182, %f1183;
	setp.lt.f32 	%p494, %f1211, %f1172;
	selp.f32 	%f1212, %f1211, %f1172, %p494;
	selp.b32 	%r615, %r602, %r598, %p494;
	add.f32 	%f1213, %f1182, %f1184;
	setp.lt.f32 	%p495, %f1213, %f1174;
	selp.f32 	%f1214, %f1213, %f1174, %p495;
	selp.b32 	%r616, %r602, %r599, %p495;
	add.f32 	%f1215, %f1182, %f1185;
	setp.lt.f32 	%p496, %f1215, %f1176;
	selp.f32 	%f1216, %f1215, %f1176, %p496;
	selp.b32 	%r617, %r602, %r600, %p496;
	add.f32 	%f1217, %f1182, %f1186;
	setp.lt.f32 	%p497, %f1217, %f1178;
	selp.f32 	%f1218, %f1217, %f1178, %p497;
	selp.b32 	%r618, %r602, %r601, %p497;
	add.s32 	%r619, %r708, 28;
	ld.shared.f32 	%f1219, [%r24+7168];
	ld.shared.f32 	%f1220, [%r24+7172];
	ld.shared.f32 	%f1221, [%r24+7176];
	ld.shared.f32 	%f1222, [%r24+7180];
	ld.shared.f32 	%f1223, [%r25+112];
	ld.shared.f32 	%f1224, [%r25+240];
	ld.shared.f32 	%f1225, [%r25+368];
	ld.shared.f32 	%f1226, [%r25+496];
	add.f32 	%f1227, %f1219, %f1223;
	setp.lt.f32 	%p498, %f1227, %f1188;
	selp.f32 	%f1228, %f1227, %f1188, %p498;
	selp.b32 	%r620, %r619, %r603, %p498;
	add.f32 	%f1229, %f1219, %f1224;
	setp.lt.f32 	%p499, %f1229, %f1190;
	selp.f32 	%f1230, %f1229, %f1190, %p499;
	selp.b32 	%r621, %r619, %r604, %p499;
	add.f32 	%f1231, %f1219, %f1225;
	setp.lt.f32 	%p500, %f1231, %f1192;
	selp.f32 	%f1232, %f1231, %f1192, %p500;
	selp.b32 	%r622, %r619, %r605, %p500;
	add.f32 	%f1233, %f1219, %f1226;
	setp.lt.f32 	%p501, %f1233, %f1194;
	selp.f32 	%f1234, %f1233, %f1194, %p501;
	selp.b32 	%r623, %r619, %r606, %p501;
	add.f32 	%f1235, %f1220, %f1223;
	setp.lt.f32 	%p502, %f1235, %f1196;
	selp.f32 	%f1236, %f1235, %f1196, %p502;
	selp.b32 	%r624, %r619, %r607, %p502;
	add.f32 	%f1237, %f1220, %f1224;
	setp.lt.f32 	%p503, %f1237, %f1198;
	selp.f32 	%f1238, %f1237, %f1198, %p503;
	selp.b32 	%r625, %r619, %r608, %p503;
	add.f32 	%f1239, %f1220, %f1225;
	setp.lt.f32 	%p504, %f1239, %f1200;
	selp.f32 	%f1240, %f1239, %f1200, %p504;
	selp.b32 	%r626, %r619, %r609, %p504;
	add.f32 	%f1241, %f1220, %f1226;
	setp.lt.f32 	%p505, %f1241, %f1202;
	selp.f32 	%f1242, %f1241, %f1202, %p505;
	selp.b32 	%r627, %r619, %r610, %p505;
	add.f32 	%f1243, %f1221, %f1223;
	setp.lt.f32 	%p506, %f1243, %f1204;
	selp.f32 	%f1244, %f1243, %f1204, %p506;
	selp.b32 	%r628, %r619, %r611, %p506;
	add.f32 	%f1245, %f1221, %f1224;
	setp.lt.f32 	%p507, %f1245, %f1206;
	selp.f32 	%f1246, %f1245, %f1206, %p507;
	selp.b32 	%r629, %r619, %r612, %p507;
	add.f32 	%f1247, %f1221, %f1225;
	setp.lt.f32 	%p508, %f1247, %f1208;
	selp.f32 	%f1248, %f1247, %f1208, %p508;
	selp.b32 	%r630, %r619, %r613, %p508;
	add.f32 	%f1249, %f1221, %f1226;
	setp.lt.f32 	%p509, %f1249, %f1210;
	selp.f32 	%f1250, %f1249, %f1210, %p509;
	selp.b32 	%r631, %r619, %r614, %p509;
	add.f32 	%f1251, %f1222, %f1223;
	setp.lt.f32 	%p510, %f1251, %f1212;
	selp.f32 	%f1252, %f1251, %f1212, %p510;
	selp.b32 	%r632, %r619, %r615, %p510;
	add.f32 	%f1253, %f1222, %f1224;
	setp.lt.f32 	%p511, %f1253, %f1214;
	selp.f32 	%f1254, %f1253, %f1214, %p511;
	selp.b32 	%r633, %r619, %r616, %p511;
	add.f32 	%f1255, %f1222, %f1225;
	setp.lt.f32 	%p512, %f1255, %f1216;
	selp.f32 	%f1256, %f1255, %f1216, %p512;
	selp.b32 	%r634, %r619, %r617, %p512;
	add.f32 	%f1257, %f1222, %f1226;
	setp.lt.f32 	%p513, %f1257, %f1218;
	selp.f32 	%f1258, %f1257, %f1218, %p513;
	selp.b32 	%r635, %r619, %r618, %p513;
	add.s32 	%r636, %r708, 29;
	ld.shared.f32 	%f1259, [%r24+7424];
	ld.shared.f32 	%f1260, [%r24+7428];
	ld.shared.f32 	%f1261, [%r24+7432];
	ld.shared.f32 	%f1262, [%r24+7436];
	ld.shared.f32 	%f1263, [%r25+116];
	ld.shared.f32 	%f1264, [%r25+244];
	ld.shared.f32 	%f1265, [%r25+372];
	ld.shared.f32 	%f1266, [%r25+500];
	add.f32 	%f1267, %f1259, %f1263;
	setp.lt.f32 	%p514, %f1267, %f1228;
	selp.f32 	%f1268, %f1267, %f1228, %p514;
	selp.b32 	%r637, %r636, %r620, %p514;
	add.f32 	%f1269, %f1259, %f1264;
	setp.lt.f32 	%p515, %f1269, %f1230;
	selp.f32 	%f1270, %f1269, %f1230, %p515;
	selp.b32 	%r638, %r636, %r621, %p515;
	add.f32 	%f1271, %f1259, %f1265;
	setp.lt.f32 	%p516, %f1271, %f1232;
	selp.f32 	%f1272, %f1271, %f1232, %p516;
	selp.b32 	%r639, %r636, %r622, %p516;
	add.f32 	%f1273, %f1259, %f1266;
	setp.lt.f32 	%p517, %f1273, %f1234;
	selp.f32 	%f1274, %f1273, %f1234, %p517;
	selp.b32 	%r640, %r636, %r623, %p517;
	add.f32 	%f1275, %f1260, %f1263;
	setp.lt.f32 	%p518, %f1275, %f1236;
	selp.f32 	%f1276, %f1275, %f1236, %p518;
	selp.b32 	%r641, %r636, %r624, %p518;
	add.f32 	%f1277, %f1260, %f1264;
	setp.lt.f32 	%p519, %f1277, %f1238;
	selp.f32 	%f1278, %f1277, %f1238, %p519;
	selp.b32 	%r642, %r636, %r625, %p519;
	add.f32 	%f1279, %f1260, %f1265;
	setp.lt.f32 	%p520, %f1279, %f1240;
	selp.f32 	%f1280, %f1279, %f1240, %p520;
	selp.b32 	%r643, %r636, %r626, %p520;
	add.f32 	%f1281, %f1260, %f1266;
	setp.lt.f32 	%p521, %f1281, %f1242;
	selp.f32 	%f1282, %f1281, %f1242, %p521;
	selp.b32 	%r644, %r636, %r627, %p521;
	add.f32 	%f1283, %f1261, %f1263;
	setp.lt.f32 	%p522, %f1283, %f1244;
	selp.f32 	%f1284, %f1283, %f1244, %p522;
	selp.b32 	%r645, %r636, %r628, %p522;
	add.f32 	%f1285, %f1261, %f1264;
	setp.lt.f32 	%p523, %f1285, %f1246;
	selp.f32 	%f1286, %f1285, %f1246, %p523;
	selp.b32 	%r646, %r636, %r629, %p523;
	add.f32 	%f1287, %f1261, %f1265;
	setp.lt.f32 	%p524, %f1287, %f1248;
	selp.f32 	%f1288, %f1287, %f1248, %p524;
	selp.b32 	%r647, %r636, %r630, %p524;
	add.f32 	%f1289, %f1261, %f1266;
	setp.lt.f32 	%p525, %f1289, %f1250;
	selp.f32 	%f1290, %f1289, %f1250, %p525;
	selp.b32 	%r648, %r636, %r631, %p525;
	add.f32 	%f1291, %f1262, %f1263;
	setp.lt.f32 	%p526, %f1291, %f1252;
	selp.f32 	%f1292, %f1291, %f1252, %p526;
	selp.b32 	%r649, %r636, %r632, %p526;
	add.f32 	%f1293, %f1262, %f1264;
	setp.lt.f32 	%p527, %f1293, %f1254;
	selp.f32 	%f1294, %f1293, %f1254, %p527;
	selp.b32 	%r650, %r636, %r633, %p527;
	add.f32 	%f1295, %f1262, %f1265;
	setp.lt.f32 	%p528, %f1295, %f1256;
	selp.f32 	%f1296, %f1295, %f1256, %p528;
	selp.b32 	%r651, %r636, %r634, %p528;
	add.f32 	%f1297, %f1262, %f1266;
	setp.lt.f32 	%p529, %f1297, %f1258;
	selp.f32 	%f1298, %f1297, %f1258, %p529;
	selp.b32 	%r652, %r636, %r635, %p529;
	add.s32 	%r653, %r708, 30;
	ld.shared.f32 	%f1299, [%r24+7680];
	ld.shared.f32 	%f1300, [%r24+7684];
	ld.shared.f32 	%f1301, [%r24+7688];
	ld.shared.f32 	%f1302, [%r24+7692];
	ld.shared.f32 	%f1303, [%r25+120];
	ld.shared.f32 	%f1304, [%r25+248];
	ld.shared.f32 	%f1305, [%r25+376];
	ld.shared.f32 	%f1306, [%r25+504];
	add.f32 	%f1307, %f1299, %f1303;
	setp.lt.f32 	%p530, %f1307, %f1268;
	selp.f32 	%f1308, %f1307, %f1268, %p530;
	selp.b32 	%r654, %r653, %r637, %p530;
	add.f32 	%f1309, %f1299, %f1304;
	setp.lt.f32 	%p531, %f1309, %f1270;
	selp.f32 	%f1310, %f1309, %f1270, %p531;
	selp.b32 	%r655, %r653, %r638, %p531;
	add.f32 	%f1311, %f1299, %f1305;
	setp.lt.f32 	%p532, %f1311, %f1272;
	selp.f32 	%f1312, %f1311, %f1272, %p532;
	selp.b32 	%r656, %r653, %r639, %p532;
	add.f32 	%f1313, %f1299, %f1306;
	setp.lt.f32 	%p533, %f1313, %f1274;
	selp.f32 	%f1314, %f1313, %f1274, %p533;
	selp.b32 	%r657, %r653, %r640, %p533;
	add.f32 	%f1315, %f1300, %f1303;
	setp.lt.f32 	%p534, %f1315, %f1276;
	selp.f32 	%f1316, %f1315, %f1276, %p534;
	selp.b32 	%r658, %r653, %r641, %p534;
	add.f32 	%f1317, %f1300, %f1304;
	setp.lt.f32 	%p535, %f1317, %f1278;
	selp.f32 	%f1318, %f1317, %f1278, %p535;
	selp.b32 	%r659, %r653, %r642, %p535;
	add.f32 	%f1319, %f1300, %f1305;
	setp.lt.f32 	%p536, %f1319, %f1280;
	selp.f32 	%f1320, %f1319, %f1280, %p536;
	selp.b32 	%r660, %r653, %r643, %p536;
	add.f32 	%f1321, %f1300, %f1306;
	setp.lt.f32 	%p537, %f1321, %f1282;
	selp.f32 	%f1322, %f1321, %f1282, %p537;
	selp.b32 	%r661, %r653, %r644, %p537;
	add.f32 	%f1323, %f1301, %f1303;
	setp.lt.f32 	%p538, %f1323, %f1284;
	selp.f32 	%f1324, %f1323, %f1284, %p538;
	selp.b32 	%r662, %r653, %r645, %p538;
	add.f32 	%f1325, %f1301, %f1304;
	setp.lt.f32 	%p539, %f1325, %f1286;
	selp.f32 	%f1326, %f1325, %f1286, %p539;
	selp.b32 	%r663, %r653, %r646, %p539;
	add.f32 	%f1327, %f1301, %f1305;
	setp.lt.f32 	%p540, %f1327, %f1288;
	selp.f32 	%f1328, %f1327, %f1288, %p540;
	selp.b32 	%r664, %r653, %r647, %p540;
	add.f32 	%f1329, %f1301, %f1306;
	setp.lt.f32 	%p541, %f1329, %f1290;
	selp.f32 	%f1330, %f1329, %f1290, %p541;
	selp.b32 	%r665, %r653, %r648, %p541;
	add.f32 	%f1331, %f1302, %f1303;
	setp.lt.f32 	%p542, %f1331, %f1292;
	selp.f32 	%f1332, %f1331, %f1292, %p542;
	selp.b32 	%r666, %r653, %r649, %p542;
	add.f32 	%f1333, %f1302, %f1304;
	setp.lt.f32 	%p543, %f1333, %f1294;
	selp.f32 	%f1334, %f1333, %f1294, %p543;
	selp.b32 	%r667, %r653, %r650, %p543;
	add.f32 	%f1335, %f1302, %f1305;
	setp.lt.f32 	%p544, %f1335, %f1296;
	selp.f32 	%f1336, %f1335, %f1296, %p544;
	selp.b32 	%r668, %r653, %r651, %p544;
	add.f32 	%f1337, %f1302, %f1306;
	setp.lt.f32 	%p545, %f1337, %f1298;
	selp.f32 	%f1338, %f1337, %f1298, %p545;
	selp.b32 	%r669, %r653, %r652, %p545;
	add.s32 	%r670, %r708, 31;
	ld.shared.f32 	%f1339, [%r24+7936];
	ld.shared.f32 	%f1340, [%r24+7940];
	ld.shared.f32 	%f1341, [%r24+7944];
	ld.shared.f32 	%f1342, [%r24+7948];
	ld.shared.f32 	%f1343, [%r25+124];
	ld.shared.f32 	%f1344, [%r25+252];
	ld.shared.f32 	%f1345, [%r25+380];
	ld.shared.f32 	%f1346, [%r25+508];
	add.f32 	%f1347, %f1339, %f1343;
	setp.lt.f32 	%p546, %f1347, %f1308;
	selp.f32 	%f1378, %f1347, %f1308, %p546;
	selp.b32 	%r707, %r670, %r654, %p546;
	add.f32 	%f1348, %f1339, %f1344;
	setp.lt.f32 	%p547, %f1348, %f1310;
	selp.f32 	%f1374, %f1348, %f1310, %p547;
	selp.b32 	%r703, %r670, %r655, %p547;
	add.f32 	%f1349, %f1339, %f1345;
	setp.lt.f32 	%p548, %f1349, %f1312;
	selp.f32 	%f1370, %f1349, %f1312, %p548;
	selp.b32 	%r699, %r670, %r656, %p548;
	add.f32 	%f1350, %f1339, %f1346;
	setp.lt.f32 	%p549, %f1350, %f1314;
	selp.f32 	%f1366, %f1350, %f1314, %p549;
	selp.b32 	%r695, %r670, %r657, %p549;
	add.f32 	%f1351, %f1340, %f1343;
	setp.lt.f32 	%p550, %f1351, %f1316;
	selp.f32 	%f1377, %f1351, %f1316, %p550;
	selp.b32 	%r706, %r670, %r658, %p550;
	add.f32 	%f1352, %f1340, %f1344;
	setp.lt.f32 	%p551, %f1352, %f1318;
	selp.f32 	%f1373, %f1352, %f1318, %p551;
	selp.b32 	%r702, %r670, %r659, %p551;
	add.f32 	%f1353, %f1340, %f1345;
	setp.lt.f32 	%p552, %f1353, %f1320;
	selp.f32 	%f1369, %f1353, %f1320, %p552;
	selp.b32 	%r698, %r670, %r660, %p552;
	add.f32 	%f1354, %f1340, %f1346;
	setp.lt.f32 	%p553, %f1354, %f1322;
	selp.f32 	%f1365, %f1354, %f1322, %p553;
	selp.b32 	%r694, %r670, %r661, %p553;
	add.f32 	%f1355, %f1341, %f1343;
	setp.lt.f32 	%p554, %f1355, %f1324;
	selp.f32 	%f1376, %f1355, %f1324, %p554;
	selp.b32 	%r705, %r670, %r662, %p554;
	add.f32 	%f1356, %f1341, %f1344;
	setp.lt.f32 	%p555, %f1356, %f1326;
	selp.f32 	%f1372, %f1356, %f1326, %p555;
	selp.b32 	%r701, %r670, %r663, %p555;
	add.f32 	%f1357, %f1341, %f1345;
	setp.lt.f32 	%p556, %f1357, %f1328;
	selp.f32 	%f1368, %f1357, %f1328, %p556;
	selp.b32 	%r697, %r670, %r664, %p556;
	add.f32 	%f1358, %f1341, %f1346;
	setp.lt.f32 	%p557, %f1358, %f1330;
	selp.f32 	%f1364, %f1358, %f1330, %p557;
	selp.b32 	%r693, %r670, %r665, %p557;
	add.f32 	%f1359, %f1342, %f1343;
	setp.lt.f32 	%p558, %f1359, %f1332;
	selp.f32 	%f1375, %f1359, %f1332, %p558;
	selp.b32 	%r704, %r670, %r666, %p558;
	add.f32 	%f1360, %f1342, %f1344;
	setp.lt.f32 	%p559, %f1360, %f1334;
	selp.f32 	%f1371, %f1360, %f1334, %p559;
	selp.b32 	%r700, %r670, %r667, %p559;
	add.f32 	%f1361, %f1342, %f1345;
	setp.lt.f32 	%p560, %f1361, %f1336;
	selp.f32 	%f1367, %f1361, %f1336, %p560;
	selp.b32 	%r696, %r670, %r668, %p560;
	add.f32 	%f1362, %f1342, %f1346;
	setp.lt.f32 	%p561, %f1362, %f1338;
	selp.f32 	%f1363, %f1362, %f1338, %p561;
	selp.b32 	%r692, %r670, %r669, %p561;
	bar.sync 	0;
	add.s32 	%r708, %r708, 32;
	setp.lt.s32 	%p562, %r708, %r96;
	@%p562 bra 	$L__BB7_2;
$L__BB7_35:
	shl.b32 	%r671, %r1, 6;
	shl.b32 	%r672, %r4, 2;
	add.s32 	%r61, %r671, %r672;
	shl.b32 	%r673, %r2, 6;
	shl.b32 	%r674, %r3, 2;
	add.s32 	%r675, %r673, %r674;
	setp.lt.s32 	%p563, %r61, %r94;
	setp.lt.s32 	%p564, %r675, %r95;
	and.pred  	%p565, %p563, %p564;
	@%p565 bra 	$L__BB7_36;
	bra.uni 	$L__BB7_37;
$L__BB7_36:
	mad.lo.s32 	%r676, %r675, %r94, %r61;
	mul.wide.s32 	%rd41, %r676, 4;
	add.s64 	%rd42, %rd4, %rd41;
	st.global.f32 	[%rd42], %f1378;
	add.s64 	%rd43, %rd3, %rd41;
	st.global.u32 	[%rd43], %r707;
$L__BB7_37:
	setp.ge.s32 	%p566, %r61, %r94;
	add.s32 	%r88, %r675, 1;
	setp.ge.s32 	%p567, %r88, %r95;
	or.pred  	%p568, %p566, %p567;
	@%p568 bra 	$L__BB7_39;
	mad.lo.s32 	%r677, %r88, %r94, %r61;
	mul.wide.s32 	%rd44, %r677, 4;
	add.s64 	%rd45, %rd4, %rd44;
	st.global.f32 	[%rd45], %f1374;
	add.s64 	%rd46, %rd3, %rd44;
	st.global.u32 	[%rd46], %r703;
$L__BB7_39:
	setp.ge.s32 	%p569, %r61, %r94;
	add.s32 	%r89, %r675, 2;
	setp.ge.s32 	%p570, %r89, %r95;
	or.pred  	%p571, %p569, %p570;
	@%p571 bra 	$L__BB7_41;
	mad.lo.s32 	%r678, %r89, %r94, %r61;
	mul.wide.s32 	%rd47, %r678, 4;
	add.s64 	%rd48, %rd4, %rd47;
	st.global.f32 	[%rd48], %f1370;
	add.s64 	%rd49, %rd3, %rd47;
	st.global.u32 	[%rd49], %r699;
$L__BB7_41:
	setp.ge.s32 	%p572, %r61, %r94;
	add.s32 	%r90, %r675, 3;
	setp.ge.s32 	%p573, %r90, %r95;
	or.pred  	%p574, %p572, %p573;
	@%p574 bra 	$L__BB7_43;
	mad.lo.s32 	%r679, %r90, %r94, %r61;
	mul.wide.s32 	%rd50, %r679, 4;
	add.s64 	%rd51, %rd4, %rd50;
	st.global.f32 	[%rd51], %f1366;
	add.s64 	%rd52, %rd3, %rd50;
	st.global.u32 	[%rd52], %r695;
$L__BB7_43:
	setp.ge.s32 	%p575, %r675, %r95;
	add.s32 	%r91, %r61, 1;
	setp.ge.s32 	%p576, %r91, %r94;
	or.pred  	%p577, %p576, %p575;
	@%p577 bra 	$L__BB7_45;
	mul.lo.s32 	%r680, %r675, %r94;
	cvt.s64.s32 	%rd53, %r680;
	cvt.s64.s32 	%rd54, %r61;
	add.s64 	%rd55, %rd53, %rd54;
	shl.b64 	%rd56, %rd55, 2;
	add.s64 	%rd57, %rd4, %rd56;
	st.global.f32 	[%rd57+4], %f1377;
	add.s64 	%rd58, %rd3, %rd56;
	st.global.u32 	[%rd58+4], %r706;
$L__BB7_45:
	setp.ge.s32 	%p578, %r91, %r94;
	setp.ge.s32 	%p579, %r88, %r95;
	or.pred  	%p580, %p578, %p579;
	@%p580 bra 	$L__BB7_47;
	mul.lo.s32 	%r681, %r88, %r94;
	cvt.s64.s32 	%rd59, %r681;
	cvt.s64.s32 	%rd60, %r61;
	add.s64 	%rd61, %rd59, %rd60;
	shl.b64 	%rd62, %rd61, 2;
	add.s64 	%rd63, %rd4, %rd62;
	st.global.f32 	[%rd63+4], %f1373;
	add.s64 	%rd64, %rd3, %rd62;
	st.global.u32 	[%rd64+4], %r702;
$L__BB7_47:
	setp.ge.s32 	%p581, %r91, %r94;
	setp.ge.s32 	%p582, %r89, %r95;
	or.pred  	%p583, %p581, %p582;
	@%p583 bra 	$L__BB7_49;
	mul.lo.s32 	%r682, %r89, %r94;
	cvt.s64.s32 	%rd65, %r682;
	cvt.s64.s32 	%rd66, %r61;
	add.s64 	%rd67, %rd65, %rd66;
	shl.b64 	%rd68, %rd67, 2;
	add.s64 	%rd69, %rd4, %rd68;
	st.global.f32 	[%rd69+4], %f1369;
	add.s64 	%rd70, %rd3, %rd68;
	st.global.u32 	[%rd70+4], %r698;
$L__BB7_49:
	setp.ge.s32 	%p584, %r91, %r94;
	setp.ge.s32 	%p585, %r90, %r95;
	or.pred  	%p586, %p584, %p585;
	@%p586 bra 	$L__BB7_51;
	mul.lo.s32 	%r683, %r90, %r94;
	cvt.s64.s32 	%rd71, %r683;
	cvt.s64.s32 	%rd72, %r61;
	add.s64 	%rd73, %rd71, %rd72;
	shl.b64 	%rd74, %rd73, 2;
	add.s64 	%rd75, %rd4, %rd74;
	st.global.f32 	[%rd75+4], %f1365;
	add.s64 	%rd76, %rd3, %rd74;
	st.global.u32 	[%rd76+4], %r694;
$L__BB7_51:
	setp.ge.s32 	%p587, %r675, %r95;
	add.s32 	%r92, %r61, 2;
	setp.ge.s32 	%p588, %r92, %r94;
	or.pred  	%p589, %p588, %p587;
	@%p589 bra 	$L__BB7_53;
	mul.lo.s32 	%r684, %r675, %r94;
	cvt.s64.s32 	%rd77, %r684;
	cvt.s64.s32 	%rd78, %r61;
	add.s64 	%rd79, %rd77, %rd78;
	shl.b64 	%rd80, %rd79, 2;
	add.s64 	%rd81, %rd4, %rd80;
	st.global.f32 	[%rd81+8], %f1376;
	add.s64 	%rd82, %rd3, %rd80;
	st.global.u32 	[%rd82+8], %r705;
$L__BB7_53:
	setp.ge.s32 	%p590, %r92, %r94;
	setp.ge.s32 	%p591, %r88, %r95;
	or.pred  	%p592, %p590, %p591;
	@%p592 bra 	$L__BB7_55;
	mul.lo.s32 	%r685, %r88, %r94;
	cvt.s64.s32 	%rd83, %r685;
	cvt.s64.s32 	%rd84, %r61;
	add.s64 	%rd85, %rd83, %rd84;
	shl.b64 	%rd86, %rd85, 2;
	add.s64 	%rd87, %rd4, %rd86;
	st.global.f32 	[%rd87+8], %f1372;
	add.s64 	%rd88, %rd3, %rd86;
	st.global.u32 	[%rd88+8], %r701;
$L__BB7_55:
	setp.ge.s32 	%p593, %r92, %r94;
	setp.ge.s32 	%p594, %r89, %r95;
	or.pred  	%p595, %p593, %p594;
	@%p595 bra 	$L__BB7_57;
	mul.lo.s32 	%r686, %r89, %r94;
	cvt.s64.s32 	%rd89, %r686;
	cvt.s64.s32 	%rd90, %r61;
	add.s64 	%rd91, %rd89, %rd90;
	shl.b64 	%rd92, %rd91, 2;
	add.s64 	%rd93, %rd4, %rd92;
	st.global.f32 	[%rd93+8], %f1368;
	add.s64 	%rd94, %rd3, %rd92;
	st.global.u32 	[%rd94+8], %r697;
$L__BB7_57:
	setp.ge.s32 	%p596, %r92, %r94;
	setp.ge.s32 	%p597, %r90, %r95;
	or.pred  	%p598, %p596, %p597;
	@%p598 bra 	$L__BB7_59;
	mul.lo.s32 	%r687, %r90, %r94;
	cvt.s64.s32 	%rd95, %r687;
	cvt.s64.s32 	%rd96, %r61;
	add.s64 	%rd97, %rd95, %rd96;
	shl.b64 	%rd98, %rd97, 2;
	add.s64 	%rd99, %rd4, %rd98;
	st.global.f32 	[%rd99+8], %f1364;
	add.s64 	%rd100, %rd3, %rd98;
	st.global.u32 	[%rd100+8], %r693;
$L__BB7_59:
	setp.ge.s32 	%p599, %r675, %r95;
	add.s32 	%r93, %r61, 3;
	setp.ge.s32 	%p600, %r93, %r94;
	or.pred  	%p601, %p600, %p599;
	@%p601 bra 	$L__BB7_61;
	mul.lo.s32 	%r688, %r675, %r94;
	cvt.s64.s32 	%rd101, %r688;
	cvt.s64.s32 	%rd102, %r61;
	add.s64 	%rd103, %rd101, %rd102;
	shl.b64 	%rd104, %rd103, 2;
	add.s64 	%rd105, %rd4, %rd104;
	st.global.f32 	[%rd105+12], %f1375;
	add.s64 	%rd106, %rd3, %rd104;
	st.global.u32 	[%rd106+12], %r704;
$L__BB7_61:
	setp.ge.s32 	%p602, %r93, %r94;
	setp.ge.s32 	%p603, %r88, %r95;
	or.pred  	%p604, %p602, %p603;
	@%p604 bra 	$L__BB7_63;
	mul.lo.s32 	%r689, %r88, %r94;
	cvt.s64.s32 	%rd107, %r689;
	cvt.s64.s32 	%rd108, %r61;
	add.s64 	%rd109, %rd107, %rd108;
	shl.b64 	%rd110, %rd109, 2;
	add.s64 	%rd111, %rd4, %rd110;
	st.global.f32 	[%rd111+12], %f1371;
	add.s64 	%rd112, %rd3, %rd110;
	st.global.u32 	[%rd112+12], %r700;
$L__BB7_63:
	setp.ge.s32 	%p605, %r93, %r94;
	setp.ge.s32 	%p606, %r89, %r95;
	or.pred  	%p607, %p605, %p606;
	@%p607 bra 	$L__BB7_65;
	mul.lo.s32 	%r690, %r89, %r94;
	cvt.s64.s32 	%rd113, %r690;
	cvt.s64.s32 	%rd114, %r61;
	add.s64 	%rd115, %rd113, %rd114;
	shl.b64 	%rd116, %rd115, 2;
	add.s64 	%rd117, %rd4, %rd116;
	st.global.f32 	[%rd117+12], %f1367;
	add.s64 	%rd118, %rd3, %rd116;
	st.global.u32 	[%rd118+12], %r696;
$L__BB7_65:
	setp.ge.s32 	%p608, %r93, %r94;
	setp.ge.s32 	%p609, %r90, %r95;
	or.pred  	%p610, %p608, %p609;
	@%p610 bra 	$L__BB7_67;
	mul.lo.s32 	%r691, %r90, %r94;
	cvt.s64.s32 	%rd119, %r691;
	cvt.s64.s32 	%rd120, %r61;
	add.s64 	%rd121, %rd119, %rd120;
	shl.b64 	%rd122, %rd121, 2;
	add.s64 	%rd123, %rd4, %rd122;
	st.global.f32 	[%rd123+12], %f1363;
	add.s64 	%rd124, %rd3, %rd122;
	st.global.u32 	[%rd124+12], %r692;
$L__BB7_67:
	ret;

}
	// .globl	tropical_maxmul_f32_nn_with_argmax
.visible .entry tropical_maxmul_f32_nn_with_argmax(
	.param .u64 .ptr .align 1 tropical_maxmul_f32_nn_with_argmax_param_0,
	.param .u64 .ptr .align 1 tropical_maxmul_f32_nn_with_argmax_param_1,
	.param .u64 .ptr .align 1 tropical_maxmul_f32_nn_with_argmax_param_2,
	.param .u64 .ptr .align 1 tropical_maxmul_f32_nn_with_argmax_param_3,
	.param .u32 tropical_maxmul_f32_nn_with_argmax_param_4,
	.param .u32 tropical_maxmul_f32_nn_with_argmax_param_5,
	.param .u32 tropical_maxmul_f32_nn_with_argmax_param_6
)
{
	.reg .pred 	%p<611>;
	.reg .b32 	%r<725>;
	.reg .b32 	%f<1411>;
	.reg .b64 	%rd<125>;
	// demoted variable
	.shared .align 4 .b8 _ZZ34tropical_maxmul_f32_nn_with_argmaxE2As[8192];
	// demoted variable
	.shared .align 4 .b8 _ZZ34tropical_maxmul_f32_nn_with_argmaxE2Bs[8192];
	ld.param.u64 	%rd5, [tropical_maxmul_f32_nn_with_argmax_param_0];
	ld.param.u64 	%rd6, [tropical_maxmul_f32_nn_with_argmax_param_1];
	ld.param.u64 	%rd7, [tropical_maxmul_f32_nn_with_argmax_param_2];
	ld.param.u64 	%rd8, [tropical_maxmul_f32_nn_with_argmax_param_3];
	ld.param.u32 	%r94, [tropical_maxmul_f32_nn_with_argmax_param_4];
	ld.param.u32 	%r95, [tropical_maxmul_f32_nn_with_argmax_param_5];
	ld.param.u32 	%r96, [tropical_maxmul_f32_nn_with_argmax_param_6];
	cvta.to.global.u64 	%rd1, %rd5;
	cvta.to.global.u64 	%rd2, %rd6;
	cvta.to.global.u64 	%rd3, %rd8;
	cvta.to.global.u64 	%rd4, %rd7;
	add.s32 	%r98, %r94, 63;
	shr.s32 	%r99, %r98, 31;
	shr.u32 	%r100, %r99, 26;
	add.s32 	%r101, %r98, %r100;
	shr.s32 	%r102, %r101, 6;
	mov.u32 	%r103, %ctaid.x;
	div.u32 	%r2, %r103, %r102;
	mul.lo.s32 	%r104, %r2, %r102;
	sub.s32 	%r1, %r103, %r104;
	mov.u32 	%r3, %tid.y;
	shl.b32 	%r105, %r3, 4;
	mov.u32 	%r4, %tid.x;
	add.s32 	%r5, %r105, %r4;
	and.b32  	%r6, %r5, 31;
	setp.lt.s32 	%p1, %r96, 1;
	mov.b32 	%r692, 0;
	mov.f32 	%f1363, 0f00000000;
	mov.f32 	%f1364, %f1363;
	mov.f32 	%f1365, %f1363;
	mov.f32 	%f1366, %f1363;
	mov.f32 	%f1367, %f1363;
	mov.f32 	%f1368, %f1363;
	mov.f32 	%f1369, %f1363;
	mov.f32 	%f1370, %f1363;
	mov.f32 	%f1371, %f1363;
	mov.f32 	%f1372, %f1363;
	mov.f32 	%f1373, %f1363;
	mov.f32 	%f1374, %f1363;
	mov.f32 	%f1375, %f1363;
	mov.f32 	%f1376, %f1363;
	mov.f32 	%f1377, %f1363;
	mov.f32 	%f1378, %f1363;
	mov.u32 	%r693, %r692;
	mov.u32 	%r694, %r692;
	mov.u32 	%r695, %r692;
	mov.u32 	%r696, %r692;
	mov.u32 	%r697, %r692;
	mov.u32 	%r698, %r692;
	mov.u32 	%r699, %r692;
	mov.u32 	%r700, %r692;
	mov.u32 	%r701, %r692;
	mov.u32 	%r702, %r692;
	mov.u32 	%r703, %r692;
	mov.u32 	%r704, %r692;
	mov.u32 	%r705, %r692;
	mov.u32 	%r706, %r692;
	mov.u32 	%r707, %r692;
	@%p1 bra 	$L__BB8_35;
	shr.u32 	%r107, %r5, 5;
	and.b32  	%r108, %r5, 63;
	shl.b32 	%r109, %r1, 6;
	or.b32  	%r7, %r109, %r108;
	shl.b32 	%r110, %r2, 6;
	add.s32 	%r8, %r110, %r107;
	shl.b32 	%r111, %r5, 2;
	mov.u32 	%r112, _ZZ34tropical_maxmul_f32_nn_with_argmaxE2As;
	add.s32 	%r9, %r112, %r111;
	mul.lo.s32 	%r10, %r8, %r96;
	and.b32  	%r113, %r5, 32736;
	or.b32  	%r114, %r113, %r6;
	shl.b32 	%r115, %r114, 2;
	mov.u32 	%r116, _ZZ34tropical_maxmul_f32_nn_with_argmaxE2Bs;
	add.s32 	%r11, %r116, %r115;
	shl.b32 	%r117, %r96, 3;
	add.s32 	%r12, %r10, %r117;
	add.s32 	%r13, %r8, 16;
	shl.b32 	%r118, %r96, 4;
	add.s32 	%r14, %r118, %r10;
	add.s32 	%r15, %r8, 24;
	add.s32 	%r16, %r14, %r117;
	add.s32 	%r17, %r8, 32;
	shl.b32 	%r119, %r96, 5;
	add.s32 	%r18, %r119, %r10;
	add.s32 	%r19, %r8, 40;
	add.s32 	%r20, %r18, %r117;
	add.s32 	%r21, %r118, %r18;
	add.s32 	%r22, %r8, 56;
	add.s32 	%r23, %r21, %r117;
	shl.b32 	%r120, %r4, 4;
	add.s32 	%r24, %r112, %r120;
	shl.b32 	%r121, %r3, 9;
	add.s32 	%r25, %r116, %r121;
	shr.u32 	%r26, %r5, 6;
	mov.b32 	%r692, 0;
	mov.f32 	%f1363, 0f00000000;
	add.s32 	%r134, %r8, 8;
	add.s32 	%r141, %r8, 48;
	mov.u32 	%r708, %r692;
$L__BB8_2:
	setp.lt.s32 	%p2, %r7, %r94;
	add.s32 	%r44, %r26, %r708;
	setp.lt.s32 	%p3, %r44, %r96;
	and.pred  	%p4, %p2, %p3;
	mov.f32 	%f1395, 0f00000000;
	@%p4 bra 	$L__BB8_3;
	bra.uni 	$L__BB8_4;
$L__BB8_3:
	mad.lo.s32 	%r123, %r44, %r94, %r7;
	mul.wide.s32 	%rd9, %r123, 4;
	add.s64 	%rd10, %rd1, %rd9;
	ld.global.nc.f32 	%f1395, [%rd10];
$L__BB8_4:
	setp.ge.s32 	%p5, %r7, %r94;
	st.shared.f32 	[%r9], %f1395;
	add.s32 	%r63, %r44, 4;
	setp.ge.s32 	%p6, %r63, %r96;
	mov.f32 	%f1396, 0f00000000;
	or.pred  	%p7, %p5, %p6;
	@%p7 bra 	$L__BB8_6;
	mad.lo.s32 	%r124, %r63, %r94, %r7;
	mul.wide.s32 	%rd11, %r124, 4;
	add.s64 	%rd12, %rd1, %rd11;
	ld.global.nc.f32 	%f1396, [%rd12];
$L__BB8_6:
	st.shared.f32 	[%r9+1024], %f1396;
	add.s32 	%r64, %r44, 8;
	setp.ge.s32 	%p9, %r64, %r96;
	mov.f32 	%f1397, 0f00000000;
	or.pred  	%p10, %p5, %p9;
	@%p10 bra 	$L__BB8_8;
	mad.lo.s32 	%r125, %r64, %r94, %r7;
	mul.wide.s32 	%rd13, %r125, 4;
	add.s64 	%rd14, %rd1, %rd13;
	ld.global.nc.f32 	%f1397, [%rd14];
$L__BB8_8:
	st.shared.f32 	[%r9+2048], %f1397;
	add.s32 	%r65, %r44, 12;
	setp.ge.s32 	%p12, %r65, %r96;
	mov.f32 	%f1398, 0f00000000;
	or.pred  	%p13, %p5, %p12;
	@%p13 bra 	$L__BB8_10;
	mad.lo.s32 	%r126, %r65, %r94, %r7;
	mul.wide.s32 	%rd15, %r126, 4;
	add.s64 	%rd16, %rd1, %rd15;
	ld.global.nc.f32 	%f1398, [%rd16];
$L__BB8_10:
	st.shared.f32 	[%r9+3072], %f1398;
	add.s32 	%r66, %r44, 16;
	setp.ge.s32 	%p15, %r66, %r96;
	mov.f32 	%f1399, 0f00000000;
	or.pred  	%p16, %p5, %p15;
	@%p16 bra 	$L__BB8_12;
	mad.lo.s32 	%r127, %r66, %r94, %r7;
	mul.wide.s32 	%rd17, %r127, 4;
	add.s64 	%rd18, %rd1, %rd17;
	ld.global.nc.f32 	%f1399, [%rd18];
$L__BB8_12:
	st.shared.f32 	[%r9+4096], %f1399;
	add.s32 	%r67, %r44, 20;
	setp.ge.s32 	%p18, %r67, %r96;
	mov.f32 	%f1400, 0f00000000;
	or.pred  	%p19, %p5, %p18;
	@%p19 bra 	$L__BB8_14;
	mad.lo.s32 	%r128, %r67, %r94, %r7;
	mul.wide.s32 	%rd19, %r128, 4;
	add.s64 	%rd20, %rd1, %rd19;
	ld.global.nc.f32 	%f1400, [%rd20];
$L__BB8_14:
	st.shared.f32 	[%r9+5120], %f1400;
	add.s32 	%r68, %r44, 24;
	setp.ge.s32 	%p21, %r68, %r96;
	mov.f32 	%f1401, 0f00000000;
	or.pred  	%p22, %p5, %p21;
	@%p22 bra 	$L__BB8_16;
	mad.lo.s32 	%r129, %r68, %r94, %r7;
	mul.wide.s32 	%rd21, %r129, 4;
	add.s64 	%rd22, %rd1, %rd21;
	ld.global.nc.f32 	%f1401, [%rd22];
$L__BB8_16:
	st.shared.f32 	[%r9+6144], %f1401;
	add.s32 	%r69, %r44, 28;
	setp.ge.s32 	%p24, %r69, %r96;
	mov.f32 	%f1402, 0f00000000;
	or.pred  	%p25, %p5, %p24;
	@%p25 bra 	$L__BB8_18;
	mad.lo.s32 	%r130, %r69, %r94, %r7;
	mul.wide.s32 	%rd23, %r130, 4;
	add.s64 	%rd24, %rd1, %rd23;
	ld.global.nc.f32 	%f1402, [%rd24];
$L__BB8_18:
	setp.ge.s32 	%p26, %r8, %r95;
	st.shared.f32 	[%r9+7168], %f1402;
	add.s32 	%r70, %r708, %r6;
	setp.ge.s32 	%p27, %r70, %r96;
	mov.f32 	%f1403, 0f00000000;
	or.pred  	%p28, %p27, %p26;
	@%p28 bra 	$L__BB8_20;
	add.s32 	%r132, %r10, %r70;
	mul.wide.u32 	%rd25, %r132, 4;
	add.s64 	%rd26, %rd2, %rd25;
	ld.global.nc.f32 	%f1403, [%rd26];
$L__BB8_20:
	setp.ge.s32 	%p30, %r134, %r95;
	st.shared.f32 	[%r11], %f1403;
	mov.f32 	%f1404, 0f00000000;
	or.pred  	%p31, %p27, %p30;
	@%p31 bra 	$L__BB8_22;
	add.s32 	%r135, %r12, %r70;
	mul.wide.s32 	%rd27, %r135, 4;
	add.s64 	%rd28, %rd2, %rd27;
	ld.global.nc.f32 	%f1404, [%rd28];
$L__BB8_22:
	setp.ge.s32 	%p33, %r13, %r95;
	st.shared.f32 	[%r11+1024], %f1404;
	mov.f32 	%f1405, 0f00000000;
	or.pred  	%p34, %p27, %p33;
	@%p34 bra 	$L__BB8_24;
	add.s32 	%r136, %r14, %r70;
	mul.wide.s32 	%rd29, %r136, 4;
	add.s64 	%rd30, %rd2, %rd29;
	ld.global.nc.f32 	%f1405, [%rd30];
$L__BB8_24:
	setp.ge.s32 	%p36, %r15, %r95;
	st.shared.f32 	[%r11+2048], %f1405;
	mov.f32 	%f1406, 0f00000000;
	or.pred  	%p37, %p27, %p36;
	@%p37 bra 	$L__BB8_26;
	add.s32 	%r137, %r16, %r70;
	mul.wide.s32 	%rd31, %r137, 4;
	add.s64 	%rd32, %rd2, %rd31;
	ld.global.nc.f32 	%f1406, [%rd32];
$L__BB8_26:
	setp.ge.s32 	%p39, %r17, %r95;
	st.shared.f32 	[%r11+3072], %f1406;
	mov.f32 	%f1407, 0f00000000;
	or.pred  	%p40, %p27, %p39;
	@%p40 bra 	$L__BB8_28;
	add.s32 	%r138, %r18, %r70;
	mul.wide.s32 	%rd33, %r138, 4;
	add.s64 	%rd34, %rd2, %rd33;
	ld.global.nc.f32 	%f1407, [%rd34];
$L__BB8_28:
	setp.ge.s32 	%p42, %r19, %r95;
	st.shared.f32 	[%r11+4096], %f1407;
	mov.f32 	%f1408, 0f00000000;
	or.pred  	%p43, %p27, %p42;
	@%p43 bra 	$L__BB8_30;
	add.s32 	%r139, %r20, %r70;
	mul.wide.s32 	%rd35, %r139, 4;
	add.s64 	%rd36, %rd2, %rd35;
	ld.global.nc.f32 	%f1408, [%rd36];
$L__BB8_30:
	setp.ge.s32 	%p45, %r141, %r95;
	st.shared.f32 	[%r11+5120], %f1408;
	mov.f32 	%f1409, 0f00000000;
	or.pred  	%p46, %p27, %p45;
	@%p46 bra 	$L__BB8_32;
	add.s32 	%r142, %r21, %r70;
	mul.wide.s32 	%rd37, %r142, 4;
	add.s64 	%rd38, %rd2, %rd37;
	ld.global.nc.f32 	%f1409, [%rd38];
$L__BB8_32:
	setp.ge.s32 	%p48, %r22, %r95;
	st.shared.f32 	[%r11+6144], %f1409;
	mov.f32 	%f1410, 0f00000000;
	or.pred  	%p49, %p27, %p48;
	@%p49 bra 	$L__BB8_34;
	add.s32 	%r143, %r23, %r70;
	mul.wide.s32 	%rd39, %r143, 4;
	add.s64 	%rd40, %rd2, %rd39;
	ld.global.nc.f32 	%f1410, [%rd40];
$L__BB8_34:
	st.shared.f32 	[%r11+7168], %f1410;
	bar.sync 	0;
	ld.shared.f32 	%f99, [%r24];
	ld.shared.f32 	%f100, [%r24+4];
	ld.shared.f32 	%f101, [%r24+8];
	ld.shared.f32 	%f102, [%r24+12];
	ld.shared.f32 	%f103, [%r25];
	ld.shared.f32 	%f104, [%r25+128];
	ld.shared.f32 	%f105, [%r25+256];
	ld.shared.f32 	%f106, [%r25+384];
	mul.f32 	%f107, %f99, %f103;
	setp.gt.f32 	%p50, %f107, %f1378;
	selp.f32 	%f108, %f107, %f1378, %p50;
	selp.b32 	%r144, %r708, %r707, %p50;
	mul.f32 	%f109, %f99, %f104;
	setp.gt.f32 	%p51, %f109, %f1374;
	selp.f32 	%f110, %f109, %f1374, %p51;
	selp.b32 	%r145, %r708, %r703, %p51;
	mul.f32 	%f111, %f99, %f105;
	setp.gt.f32 	%p52, %f111, %f1370;
	selp.f32 	%f112, %f111, %f1370, %p52;
	selp.b32 	%r146, %r708, %r699, %p52;
	mul.f32 	%f113, %f99, %f106;
	setp.gt.f32 	%p53, %f113, %f1366;
	selp.f32 	%f114, %f113, %f1366, %p53;
	selp.b32 	%r147, %r708, %r695, %p53;
	mul.f32 	%f115, %f100, %f103;
	setp.gt.f32 	%p54, %f115, %f1377;
	selp.f32 	%f116, %f115, %f1377, %p54;
	selp.b32 	%r148, %r708, %r706, %p54;
	mul.f32 	%f117, %f100, %f104;
	setp.gt.f32 	%p55, %f117, %f1373;
	selp.f32 	%f118, %f117, %f1373, %p55;
	selp.b32 	%r149, %r708, %r702, %p55;
	mul.f32 	%f119, %f100, %f105;
	setp.gt.f32 	%p56, %f119, %f1369;
	selp.f32 	%f120, %f119, %f1369, %p56;
	selp.b32 	%r150, %r708, %r698, %p56;
	mul.f32 	%f121, %f100, %f106;
	setp.gt.f32 	%p57, %f121, %f1365;
	selp.f32 	%f122, %f121, %f1365, %p57;
	selp.b32 	%r151, %r708, %r694, %p57;
	mul.f32 	%f123, %f101, %f103;
	setp.gt.f32 	%p58, %f123, %f1376;
	selp.f32 	%f124, %f123, %f1376, %p58;
	selp.b32 	%r152, %r708, %r705, %p58;
	mul.f32 	%f125, %f101, %f104;
	setp.gt.f32 	%p59, %f125, %f1372;
	selp.f32 	%f126, %f125, %f1372, %p59;
	selp.b32 	%r153, %r708, %r701, %p59;
	mul.f32 	%f127, %f101, %f105;
	setp.gt.f32 	%p60, %f127, %f1368;
	selp.f32 	%f128, %f127, %f1368, %p60;
	selp.b32 	%r154, %r708, %r697, %p60;
	mul.f32 	%f129, %f101, %f106;
	setp.gt.f32 	%p61, %f129, %f1364;
	selp.f32 	%f130, %f129, %f1364, %p61;
	selp.b32 	%r155, %r708, %r693, %p61;
	mul.f32 	%f131, %f102, %f103;
	setp.gt.f32 	%p62, %f131, %f1375;
	selp.f32 	%f132, %f131, %f1375, %p62;
	selp.b32 	%r156, %r708, %r704, %p62;
	mul.f32 	%f133, %f102, %f104;
	setp.gt.f32 	%p63, %f133, %f1371;
	selp.f32 	%f134, %f133, %f1371, %p63;
	selp.b32 	%r157, %r708, %r700, %p63;
	mul.f32 	%f135, %f102, %f105;
	setp.gt.f32 	%p64, %f135, %f1367;
	selp.f32 	%f136, %f135, %f1367, %p64;
	selp.b32 	%r158, %r708, %r696, %p64;
	mul.f32 	%f137, %f102, %f106;
	setp.gt.f32 	%p65, %f137, %f1363;
	selp.f32 	%f138, %f137, %f1363, %p65;
	selp.b32 	%r159, %r708, %r692, %p65;
	add.s32 	%r160, %r708, 1;
	ld.shared.f32 	%f139, [%r24+256];
	ld.shared.f32 	%f140, [%r24+260];
	ld.shared.f32 	%f141, [%r24+264];
	ld.shared.f32 	%f142, [%r24+268];
	ld.shared.f32 	%f143, [%r25+4];
	ld.shared.f32 	%f144, [%r25+132];
	ld.shared.f32 	%f145, [%r25+260];
	ld.shared.f32 	%f146, [%r25+388];
	mul.f32 	%f147, %f139, %f143;
	setp.gt.f32 	%p66, %f147, %f108;
	selp.f32 	%f148, %f147, %f108, %p66;
	selp.b32 	%r161, %r160, %r144, %p66;
	mul.f32 	%f149, %f139, %f144;
	setp.gt.f32 	%p67, %f149, %f110;
	selp.f32 	%f150, %f149, %f110, %p67;
	selp.b32 	%r162, %r160, %r145, %p67;
	mul.f32 	%f151, %f139, %f145;
	setp.gt.f32 	%p68, %f151, %f112;
	selp.f32 	%f152, %f151, %f112, %p68;
	selp.b32 	%r163, %r160, %r146, %p68;
	mul.f32 	%f153, %f139, %f146;
	setp.gt.f32 	%p69, %f153, %f114;
	selp.f32 	%f154, %f153, %f114, %p69;
	selp.b32 	%r164, %r160, %r147, %p69;
	mul.f32 	%f155, %f140, %f143;
	setp.gt.f32 	%p70, %f155, %f116;
	selp.f32 	%f156, %f155, %f116, %p70;
	selp.b32 	%r165, %r160, %r148, %p70;
	mul.f32 	%f157, %f140, %f144;
	setp.gt.f32 	%p71, %f157, %f118;
	selp.f32 	%f158, %f157, %f118, %p71;
	selp.b32 	%r166, %r160, %r149, %p71;
	mul.f32 	%f159, %f140, %f145;
	setp.gt.f32 	%p72, %f159, %f120;
	selp.f32 	%f160, %f159, %f120, %p72;
	selp.b32 	%r167, %r160, %r150, %p72;
	mul.f32 	%f161, %f140, %f146;
	setp.gt.f32 	%p73, %f161, %f122;
	selp.f32 	%f162, %f161, %f122, %p73;
	selp.b32 	%r168, %r160, %r151, %p73;
	mul.f32 	%f163, %f141, %f143;
	setp.gt.f32 	%p74, %f163, %f124;
	selp.f32 	%f164, %f163, %f124, %p74;
	selp.b32 	%r169, %r160, %r152, %p74;
	mul.f32 	%f165, %f141, %f144;
	setp.gt.f32 	%p75, %f165, %f126;
	selp.f32 	%f166, %f165, %f126, %p75;
	selp.b32 	%r170, %r160, %r153, %p75;
	mul.f32 	%f167, %f141, %f145;
	setp.gt.f32 	%p76, %f167, %f128;
	selp.f32 	%f168, %f167, %f128, %p76;
	selp.b32 	%r171, %r160, %r154, %p76;
	mul.f32 	%f169, %f141, %f146;
	setp.gt.f32 	%p77, %f169, %f130;
	selp.f32 	%f170, %f169, %f130, %p77;
	selp.b32 	%r172, %r160, %r155, %p77;
	mul.f32 	%f171, %f142, %f143;
	setp.gt.f32 	%p78, %f171, %f132;
	selp.f32 	%f172, %f171, %f132, %p78;
	selp.b32 	%r173, %r160, %r156, %p78;
	mul.f32 	%f173, %f142, %f144;
	setp.gt.f32 	%p79, %f173, %f134;
	selp.f32 	%f174, %f173, %f134, %p79;
	selp.b32 	%r174, %r160, %r157, %p79;
	mul.f32 	%f175, %f142, %f145;
	setp.gt.f32 	%p80, %f175, %f136;
	selp.f32 	%f176, %f175, %f136, %p80;
	selp.b32 	%r175, %r160, %r158, %p80;
	mul.f32 	%f177, %f142, %f146;
	setp.gt.f32 	%p81, %f177, %f138;
	selp.f32 	%f178, %f177, %f138, %p81;
	selp.b32 	%r176, %r160, %r159, %p81;
	add.s32 	%r177, %r708, 2;
	ld.shared.f32 	%f179, [%r24+512];
	ld.shared.f32 	%f180, [%r24+516];
	ld.shared.f32 	%f181, [%r24+520];
	ld.shared.f32 	%f182, [%r24+524];
	ld.shared.f32 	%f183, [%r25+8];
	ld.shared.f32 	%f184, [%r25+136];
	ld.shared.f32 	%f185, [%r25+264];
	ld.shared.f32 	%f186, [%r25+392];
	mul.f32 	%f187, %f179, %f183;
	setp.gt.f32 	%p82, %f187, %f148;
	selp.f32 	%f188, %f187, %f148, %p82;
	selp.b32 	%r178, %r177, %r161, %p82;
	mul.f32 	%f189, %f179, %f184;
	setp.gt.f32 	%p83, %f189, %f150;
	selp.f32 	%f190, %f189, %f150, %p83;
	selp.b32 	%r179, %r177, %r162, %p83;
	mul.f32 	%f191, %f179, %f185;
	setp.gt.f32 	%p84, %f191, %f152;
	selp.f32 	%f192, %f191, %f152, %p84;
	selp.b32 	%r180, %r177, %r163, %p84;
	mul.f32 	%f193, %f179, %f186;
	setp.gt.f32 	%p85, %f193, %f154;
	selp.f32 	%f194, %f193, %f154, %p85;
	selp.b32 	%r181, %r177, %r164, %p85;
	mul.f32 	%f195, %f180, %f183;
	setp.gt.f32 	%p86, %f195, %f156;
	selp.f32 	%f196, %f195, %f156, %p86;
	selp.b32 	%r182, %r177, %r165, %p86;
	mul.f32 	%f197, %f180, %f184;
	setp.gt.f32 	%p87, %f197, %f158;
	selp.f32 	%f198, %f197, %f158, %p87;
	selp.b32 	%r183, %r177, %r166, %p87;
	mul.f32 	%f199, %f180, %f185;
	setp.gt.f32 	%p88, %f199, %f160;
	selp.f32 	%f200, %f199, %f160, %p88;
	selp.b32 	%r184, %r177, %r167, %p88;
	mul.f32 	%f201, %f180, %f186;
	setp.gt.f32 	%p89, %f201, %f162;
	selp.f32 	%f202, %f201, %f162, %p89;
	selp.b32 	%r185, %r177, %r168, %p89;
	mul.f32 	%f203, %f181, %f183;
	setp.gt.f32 	%p90, %f203, %f164;
	selp.f32 	%f204, %f203, %f164, %p90;
	selp.b32 	%r186, %r177, %r169, %p90;
	mul.f32 	%f205, %f181, %f184;
	setp.gt.f32 	%p91, %f205, %f166;
	selp.f32 	%f206, %f205, %f166, %p91;
	selp.b32 	%r187, %r177, %r170, %p91;
	mul.f32 	%f207, %f181, %f185;
	setp.gt.f32 	%p92, %f207, %f168;
	selp.f32 	%f208, %f207, %f168, %p92;
	selp.b32 	%r188, %r177, %r171, %p92;
	mul.f32 	%f209, %f181, %f186;
	setp.gt.f32 	%p93, %f209, %f170;
	selp.f32 	%f210, %f209, %f170, %p93;
	selp.b32 	%r189, %r177, %r172, %p93;
	mul.f32 	%f211, %f182, %f183;
	setp.gt.f32 	%p94, %f211, %f172;
	selp.f32 	%f212, %f211, %f172, %p94;
	selp.b32 	%r190, %r177, %r173, %p94;
	mul.f32 	%f213, %f182, %f184;
	setp.gt.f32 	%p95, %f213, %f174;
	selp.f32 	%f214, %f213, %f174, %p95;
	selp.b32 	%r191, %r177, %r174, %p95;
	mul.f32 	%f215, %f182, %f185;
	setp.gt.f32 	%p96, %f215, %f176;
	selp.f32 	%f216, %f215, %f176, %p96;
	selp.b32 	%r192, %r177, %r175, %p96;
	mul.f32 	%f217, %f182, %f186;
	setp.gt.f32 	%p97, %f217, %f178;
	selp.f32 	%f218, %f217, %f178, %p97;
	selp.b32 	%r193, %r177, %r176, %p97;
	add.s32 	%r194, %r708, 3;
	ld.shared.f32 	%f219, [%r24+768];
	ld.shared.f32 	%f220, [%r24+772];
	ld.shared.f32 	%f221, [%r24+776];
	ld.shared.f32 	%f222, [%r24+780];
	ld.shared.f32 	%f223, [%r25+12];
	ld.shared.f32 	%f224, [%r25+140];
	ld.shared.f32 	%f225, [%r25+268];
	ld.shared.f32 	%f226, [%r25+396];
	mul.f32 	%f227, %f219, %f223;
	setp.gt.f32 	%p98, %f227, %f188;
	selp.f32 	%f228, %f227, %f188, %p98;
	selp.b32 	%r195, %r194, %r178, %p98;
	mul.f32 	%f229, %f219, %f224;
	setp.gt.f32 	%p99, %f229, %f190;
	selp.f32 	%f230, %f229, %f190, %p99;
	selp.b32 	%r196, %r194, %r179, %p99;
	mul.f32 	%f231, %f219, %f225;
	setp.gt.f32 	%p100, %f231, %f192;
	selp.f32 	%f232, %f231, %f192, %p100;
	selp.b32 	%r197, %r194, %r180, %p100;
	mul.f32 	%f233, %f219, %f226;
	setp.gt.f32 	%p101, %f233, %f194;
	selp.f32 	%f234, %f233, %f194, %p101;
	selp.b32 	%r198, %r194, %r181, %p101;
	mul.f32 	%f235, %f220, %f223;
	setp.gt.f32 	%p102, %f235, %f196;
	selp.f32 	%f236, %f235, %f196, %p102;
	selp.b32 	%r199, %r194, %r182, %p102;
	mul.f32 	%f237, %f220, %f224;
	setp.gt.f32 	%p103, %f237, %f198;
	selp.f32 	%f238, %f237, %f198, %p103;
	selp.b32 	%r200, %r194, %r183, %p103;
	mul.f32 	%f239, %f220, %f225;
	setp.gt.f32 	%p104, %f239, %f200;
	selp.f32 	%f240, %f239, %f200, %p104;
	selp.b32 	%r201, %r194, %r184, %p104;
	mul.f32 	%f241, %f220, %f226;
	setp.gt.f32 	%p105, %f241, %f202;
	selp.f32 	%f242, %f241, %f202, %p105;
	selp.b32 	%r202, %r194, %r185, %p105;
	mul.f32 	%f243, %f221, %f223;
	setp.gt.f32 	%p106, %f243, %f204;
	selp.f32 	%f244, %f243, %f204, %p106;
	selp.b32 	%r203, %r194, %r186, %p106;
	mul.f32 	%f245, %f221, %f224;
	setp.gt.f32 	%p107, %f245, %f206;
	selp.f32 	%f246, %f245, %f206, %p107;
	selp.b32 	%r204, %r194, %r187, %p107;
	mul.f32 	%f247, %f221, %f225;
	setp.gt.f32 	%p108, %f247, %f208;
	selp.f32 	%f248, %f247, %f208, %p108;
	selp.b32 	%r205, %r194, %r188, %p108;
	mul.f32 	%f249, %f221, %f226;
	setp.gt.f32 	%p109, %f249, %f210;
	selp.f32 	%f250, %f249, %f210, %p109;
	selp.b32 	%r206, %r194, %r189, %p109;
	mul.f32 	%f251, %f222, %f223;
	setp.gt.f32 	%p110, %f251, %f212;
	selp.f32 	%f252, %f251, %f212, %p110;
	selp.b32 	%r207, %r194, %r190, %p110;
	mul.f32 	%f253, %f222, %f224;
	setp.gt.f32 	%p111, %f253, %f214;
	selp.f32 	%f254, %f253, %f214, %p111;
	selp.b32 	%r208, %r194, %r191, %p111;
	mul.f32 	%f255, %f222, %f225;
	setp.gt.f32 	%p112, %f255, %f216;
	selp.f32 	%f256, %f255, %f216, %p112;
	selp.b32 	%r209, %r194, %r192, %p112;
	mul.f32 	%f257, %f222, %f226;
	setp.gt.f32 	%p113, %f257, %f218;
	selp.f32 	%f258, %f257, %f218, %p113;
	selp.b32 	%r210, %r194, %r193, %p113;
	add.s32 	%r211, %r708, 4;
	ld.shared.f32 	%f259, [%r24+1024];
	ld.shared.f32 	%f260, [%r24+1028];
	ld.shared.f32 	%f261, [%r24+1032];
	ld.shared.f32 	%f262, [%r24+1036];
	ld.shared.f32 	%f263, [%r25+16];
	ld.shared.f32 	%f264, [%r25+144];
	ld.shared.f32 	%f265, [%r25+272];
	ld.shared.f32 	%f266, [%r25+400];
	mul.f32 	%f267, %f259, %f263;
	setp.gt.f32 	%p114, %f267, %f228;
	selp.f32 	%f268, %f267, %f228, %p114;
	selp.b32 	%r212, %r211, %r195, %p114;
	mul.f32 	%f269, %f259, %f264;
	setp.gt.f32 	%p115, %f269, %f230;
	selp.f32 	%f270, %f269, %f230, %p115;
	selp.b32 	%r213, %r211, %r196, %p115;
	mul.f32 	%f271, %f259, %f265;
	setp.gt.f32 	%p116, %f271, %f232;
	selp.f32 	%f272, %f271, %f232, %p116;
	selp.b32 	%r214, %r211, %r197, %p116;
	mul.f32 	%f273, %f259, %f266;
	setp.gt.f32 	%p117, %f273, %f234;
	selp.f32 	%f274, %f273, %f234, %p117;
	selp.b32 	%r215, %r211, %r198, %p117;
	mul.f32 	%f275, %f260, %f263;
	setp.gt.f32 	%p118, %f275, %f236;
	selp.f32 	%f276, %f275, %f236, %p118;
	selp.b32 	%r216, %r211, %r199, %p118;
	mul.f32 	%f277, %f260, %f264;
	setp.gt.f32 	%p119, %f277, %f238;
	selp.f32 	%f278, %f277, %f238, %p119;
	selp.b32 	%r217, %r211, %r200, %p119;
	mul.f32 	%f279, %f260, %f265;
	setp.gt.f32 	%p120, %f279, %f240;
	selp.f32 	%f280, %f279, %f240, %p120;
	selp.b32 	%r218, %r211, %r201, %p120;
	mul.f32 	%f281, %f260, %f266;
	setp.gt.f32 	%p121, %f281, %f242;
	selp.f32 	%f282, %f281, %f242, %p121;
	selp.b32 	%r219, %r211, %r202, %p121;
	mul.f32 	%f283, %f261, %f263;
	setp.gt.f32 	%p122, %f283, %f244;
	selp.f32 	%f284, %f283, %f244, %p122;
	selp.b32 	%r220, %r211, %r203, %p122;
	mul.f32 	%f285, %f261, %f264;
	setp.gt.f32 	%p123, %f285, %f246;
	selp.f32 	%f286, %f285, %f246, %p123;
	selp.b32 	%r221, %r211, %r204, %p123;
	mul.f32 	%f287, %f261, %f265;
	setp.gt.f32 	%p124, %f287, %f248;
	selp.f32 	%f288, %f287, %f248, %p124;
	selp.b32 	%r222, %r211, %r205, %p124;
	mul.f32 	%f289, %f261, %f266;
	setp.gt.f32 	%p125, %f289, %f250;
	selp.f32 	%f290, %f289, %f250, %p125;
	selp.b32 	%r223, %r211, %r206, %p125;
	mul.f32 	%f291, %f262, %f263;
	setp.gt.f32 	%p126, %f291, %f252;
	selp.f32 	%f292, %f291, %f252, %p126;
	selp.b32 	%r224, %r211, %r207, %p126;
	mul.f32 	%f293, %f262, %f264;
	setp.gt.f32 	%p127, %f293, %f254;
	selp.f32 	%f294, %f293, %f254, %p127;
	selp.b32 	%r225, %r211, %r208, %p127;
	mul.f32 	%f295, %f262, %f265;
	setp.gt.f32 	%p128, %f295, %f256;
	selp.f32 	%f296, %f295, %f256, %p128;
	selp.b32 	%r226, %r211, %r209, %p128;
	mul.f32 	%f297, %f262, %f266;
	setp.gt.f32 	%p129, %f297, %f258;
	selp.f32 	%f298, %f297, %f258, %p129;
	selp.b32 	%r227, %r211, %r210, %p129;
	add.s32 	%r228, %r708, 5;
	ld.shared.f32 	%f299, [%r24+1280];
	ld.shared.f32 	%f300, [%r24+1284];
	ld.shared.f32 	%f301, [%r24+1288];
	ld.shared.f32 	%f302, [%r24+1292];
	ld.shared.f32 	%f303, [%r25+20];
	ld.shared.f32 	%f304, [%r25+148];
	ld.shared.f32 	%f305, [%r25+276];
	ld.shared.f32 	%f306, [%r25+404];
	mul.f32 	%f307, %f299, %f303;
	setp.gt.f32 	%p130, %f307, %f268;
	selp.f32 	%f308, %f307, %f268, %p130;
	selp.b32 	%r229, %r228, %r212, %p130;
	mul.f32 	%f309, %f299, %f304;
	setp.gt.f32 	%p131, %f309, %f270;
	selp.f32 	%f310, %f309, %f270, %p131;
	selp.b32 	%r230, %r228, %r213, %p131;
	mul.f32 	%f311, %f299, %f305;
	setp.gt.f32 	%p132, %f311, %f272;
	selp.f32 	%f312, %f311, %f272, %p132;
	selp.b32 	%r231, %r228, %r214, %p132;
	mul.f32 	%f313, %f299, %f306;
	setp.gt.f32 	%p133, %f313, %f274;
	selp.f32 	%f314, %f313, %f274, %p133;
	selp.b32 	%r232, %r228, %r215, %p133;
	mul.f32 	%f315, %f300, %f303;
	setp.gt.f32 	%p134, %f315, %f276;
	selp.f32 	%f316, %f315, %f276, %p134;
	selp.b32 	%r233, %r228, %r216, %p134;
	mul.f32 	%f317, %f300, %f304;
	setp.gt.f32 	%p135, %f317, %f278;
	selp.f32 	%f318, %f317, %f278, %p135;
	selp.b32 	%r234, %r228, %r217, %p135;
	mul.f32 	%f319, %f300, %f305;
	setp.gt.f32 	%p136, %f319, %f280;
	selp.f32 	%f320, %f319, %f280, %p136;
	selp.b32 	%r235, %r228, %r218, %p136;
	mul.f32 	%f321, %f300, %f306;
	setp.gt.f32 	%p137, %f321, %f282;
	selp.f32 	%f322, %f321, %f282, %p137;
	selp.b32 	%r236, %r228, %r219, %p137;
	mul.f32 	%f323, %f301, %f303;
	setp.gt.f32 	%p138, %f323, %f284;
	selp.f32 	%f324, %f323, %f284, %p138;
	selp.b32 	%r237, %r228, %r220, %p138;
	mul.f32 	%f325, %f301, %f304;
	setp.gt.f32 	%p139, %f325, %f286;
	selp.f32 	%f326, %f325, %f286, %p139;
	selp.b32 	%r238, %r228, %r221, %p139;
	mul.f32 	%f327, %f301, %f305;
	setp.gt.f32 	%p140, %f327, %f288;
	selp.f32 	%f328, %f327, %f288, %p140;
	selp.b32 	%r239, %r228, %r222, %p140;
	mul.f32 	%f329, %f301, %f306;
	setp.gt.f32 	%p141, %f329, %f290;
	selp.f32 	%f330, %f329, %f290, %p141;
	selp.b32 	%r240, %r228, %r223, %p141;
	mul.f32 	%f331, %f302, %f303;
	setp.gt.f32 	%p142, %f331, %f292;
	selp.f32 	%f332, %f331, %f292, %p142;
	selp.b32 	%r241, %r228, %r224, %p142;
	mul.f32 	%f333, %f302, %f304;
	setp.gt.f32 	%p143, %f333, %f294;
	selp.f32 	%f334, %f333, %f294, %p143;
	selp.b32 	%r242, %r228, %r225, %p143;
	mul.f32 	%f335, %f302, %f305;
	setp.gt.f32 	%p144, %f335, %f296;
	selp.f32 	%f336, %f335, %f296, %p144;
	selp.b32 	%r243, %r228, %r226, %p144;
	mul.f32 	%f337, %f302, %f306;
	setp.gt.f32 	%p145, %f337, %f298;
	selp.f32 	%f338, %f337, %f298, %p145;
	selp.b32 	%r244, %r228, %r227, %p145;
	add.s32 	%r245, %r708, 6;
	ld.shared.f32 	%f339, [%r24+1536];
	ld.shared.f32 	%f340, [%r24+1540];
	ld.shared.f32 	%f341, [%r24+1544];
	ld.shared.f32 	%f342, [%r24+1548];
	ld.shared.f32 	%f343, [%r25+24];
	ld.shared.f32 	%f344, [%r25+152];
	ld.shared.f32 	%f345, [%r25+280];
	ld.shared.f32 	%f346, [%r25+408];
	mul.f32 	%f347, %f339, %f343;
	setp.gt.f32 	%p146, %f347, %f308;
	selp.f32 	%f348, %f347, %f308, %p146;
	selp.b32 	%r246, %r245, %r229, %p146;
	mul.f32 	%f349, %f339, %f344;
	setp.gt.f32 	%p147, %f349, %f310;
	selp.f32 	%f350, %f349, %f310, %p147;
	selp.b32 	%r247, %r245, %r230, %p147;
	mul.f32 	%f351, %f339, %f345;
	setp.gt.f32 	%p148, %f351, %f312;
	selp.f32 	%f352, %f351, %f312, %p148;
	selp.b32 	%r248, %r245, %r231, %p148;
	mul.f32 	%f353, %f339, %f346;
	setp.gt.f32 	%p149, %f353, %f314;
	selp.f32 	%f354, %f353, %f314, %p149;
	selp.b32 	%r249, %r245, %r232, %p149;
	mul.f32 	%f355, %f340, %f343;
	setp.gt.f32 	%p150, %f355, %f316;
	selp.f32 	%f356, %f355, %f316, %p150;
	selp.b32 	%r250, %r245, %r233, %p150;
	mul.f32 	%f357, %f340, %f344;
	setp.gt.f32 	%p151, %f357, %f318;
	selp.f32 	%f358, %f357, %f318, %p151;
	selp.b32 	%r251, %r245, %r234, %p151;
	mul.f32 	%f359, %f340, %f345;
	setp.gt.f32 	%p152, %f359, %f320;
	selp.f32 	%f360, %f359, %f320, %p152;
	selp.b32 	%r252, %r245, %r235, %p152;
	mul.f32 	%f361, %f340, %f346;
	setp.gt.f32 	%p153, %f361, %f322;
	selp.f32 	%f362, %f361, %f322, %p153;
	selp.b32 	%r253, %r245, %r236, %p153;
	mul.f32 	%f363, %f341, %f343;
	setp.gt.f32 	%p154, %f363, %f324;
	selp.f32 	%f364, %f363, %f324, %p154;
	selp.b32 	%r254, %r245, %r237, %p154;
	mul.f32 	%f365, %f341, %f344;
	setp.gt.f32 	%p155, %f365, %f326;
	selp.f32 	%f366, %f365, %f326, %p155;
	selp.b32 	%r255, %r245, %r238, %p155;
	mul.f32 	%f367, %f341, %f345;
	setp.gt.f32 	%p156, %f367, %f328;
	selp.f32 	%f368, %f367, %f328, %p156;
	selp.b32 	%r256, %r245, %r239, %p156;
	mul.f32 	%f369, %f341, %f346;
	setp.gt.f32 	%p157, %f369, %f330;
	selp.f32 	%f370, %f369, %f330, %p157;
	selp.b32 	%r257, %r245, %r240, %p157;
	mul.f32 	%f371, %f342, %f343;
	setp.gt.f32 	%p158, %f371, %f332;
	selp.f32 	%f372, %f371, %f332, %p158;
	selp.b32 	%r258, %r245, %r241, %p158;
	mul.f32 	%f373, %f342, %f344;
	setp.gt.f32 	%p159, %f373, %f334;
	selp.f32 	%f374, %f373, %f334, %p159;
	selp.b32 	%r259, %r245, %r242, %p159;
	mul.f32 	%f375, %f342, %f345;
	setp.gt.f32 	%p160, %f375, %f336;
	selp.f32 	%f376, %f375, %f336, %p160;
	selp.b32 	%r260, %r245, %r243, %p160;
	mul.f32 	%f377, %f342, %f346;
	setp.gt.f32 	%p161, %f377, %f338;
	selp.f32 	%f378, %f377, %f338, %p161;
	selp.b32 	%r261, %r245, %r244, %p161;
	add.s32 	%r262, %r708, 7;
	ld.shared.f32 	%f379, [%r24+1792];
	ld.shared.f32 	%f380, [%r24+1796];
	ld.shared.f32 	%f381, [%r24+1800];
	ld.shared.f32 	%f382, [%r24+1804];
	ld.shared.f32 	%f383, [%r25+28];
	ld.shared.f32 	%f384, [%r25+156];
	ld.shared.f32 	%f385, [%r25+284];
	ld.shared.f32 	%f386, [%r25+412];
	mul.f32 	%f387, %f379, %f383;
	setp.gt.f32 	%p162, %f387, %f348;
	selp.f32 	%f388, %f387, %f348, %p162;
	selp.b32 	%r263, %r262, %r246, %p162;
	mul.f32 	%f389, %f379, %f384;
	setp.gt.f32 	%p163, %f389, %f350;
	selp.f32 	%f390, %f389, %f350, %p163;
	selp.b32 	%r264, %r262, %r247, %p163;
	mul.f32 	%f391, %f379, %f385;
	setp.gt.f32 	%p164, %f391, %f352;
	selp.f32 	%f392, %f391, %f352, %p164;
	selp.b32 	%r265, %r262, %r248, %p164;
	mul.f32 	%f393, %f379, %f386;
	setp.gt.f32 	%p165, %f393, %f354;
	selp.f32 	%f394, %f393, %f354, %p165;
	selp.b32 	%r266, %r262, %r249, %p165;
	mul.f32 	%f395, %f380, %f383;
	setp.gt.f32 	%p166, %f395, %f356;
	selp.f32 	%f396, %f395, %f356, %p166;
	selp.b32 	%r267, %r262, %r250, %p166;
	mul.f32 	%f397, %f380, %f384;
	setp.gt.f32 	%p167, %f397, %f358;
	selp.f32 	%f398, %f397, %f358, %p167;
	selp.b32 	%r268, %r262, %r251, %p167;
	mul.f32 	%f399, %f380, %f385;
	setp.gt.f32 	%p168, %f399, %f360;
	selp.f32 	%f400, %f399, %f360, %p168;
	selp.b32 	%r269, %r262, %r252, %p168;
	mul.f32 	%f401, %f380, %f386;
	setp.gt.f32 	%p169, %f401, %f362;
	selp.f32 	%f402, %f401, %f362, %p169;
	selp.b32 	%r270, %r262, %r253, %p169;
	mul.f32 	%f403, %f381, %f383;
	setp.gt.f32 	%p170, %f403, %f364;
	selp.f32 	%f404, %f403, %f364, %p170;
	selp.b32 	%r271, %r262, %r254, %p170;
	mul.f32 	%f405, %f381, %f384;
	setp.gt.f32 	%p171, %f405, %f366;
	selp.f32 	%f406, %f405, %f366, %p171;
	selp.b32 	%r272, %r262, %r255, %p171;
	mul.f32 	%f407, %f381, %f385;
	setp.gt.f32 	%p172, %f407, %f368;
	selp.f32 	%f408, %f407, %f368, %p172;
	selp.b32 	%r273, %r262, %r256, %p172;
	mul.f32 	%f409, %f381, %f386;
	setp.gt.f32 	%p173, %f409, %f370;
	selp.f32 	%f410, %f409, %f370, %p173;
	selp.b32 	%r274, %r262, %r257, %p173;
	mul.f32 	%f411, %f382, %f383;
	setp.gt.f32 	%p174, %f411, %f372;
	selp.f32 	%f412, %f411, %f372, %p174;
	selp.b32 	%r275, %r262, %r258, %p174;
	mul.f32 	%f413, %f382, %f384;
	setp.gt.f32 	%p175, %f413, %f374;
	selp.f32 	%f414, %f413, %f374, %p175;
	selp.b32 	%r276, %r262, %r259, %p175;
	mul.f32 	%f415, %f382, %f385;
	setp.gt.f32 	%p176, %f415, %f376;
	selp.f32 	%f416, %f415, %f376, %p176;
	selp.b32 	%r277, %r262, %r260, %p176;
	mul.f32 	%f417, %f382, %f386;
	setp.gt.f32 	%p177, %f417, %f378;
	selp.f32 	%f418, %f417, %f378, %p177;
	selp.b32 	%r278, %r262, %r261, %p177;
	add.s32 	%r279, %r708, 8;
	ld.shared.f32 	%f419, [%r24+2048];
	ld.shared.f32 	%f420, [%r24+2052];
	ld.shared.f32 	%f421, [%r24+2056];
	ld.shared.f32 	%f422, [%r24+2060];
	ld.shared.f32 	%f423, [%r25+32];
	ld.shared.f32 	%f424, [%r25+160];
	ld.shared.f32 	%f425, [%r25+288];
	ld.shared.f32 	%f426, [%r25+416];
	mul.f32 	%f427, %f419, %f423;
	setp.gt.f32 	%p178, %f427, %f388;
	selp.f32 	%f428, %f427, %f388, %p178;
	selp.b32 	%r280, %r279, %r263, %p178;
	mul.f32 	%f429, %f419, %f424;
	setp.gt.f32 	%p179, %f429, %f390;
	selp.f32 	%f430, %f429, %f390, %p179;
	selp.b32 	%r281, %r279, %r264, %p179;
	mul.f32 	%f431, %f419, %f425;
	setp.gt.f32 	%p180, %f431, %f392;
	selp.f32 	%f432, %f431, %f392, %p180;
	selp.b32 	%r282, %r279, %r265, %p180;
	mul.f32 	%f433, %f419, %f426;
	setp.gt.f32 	%p181, %f433, %f394;
	selp.f32 	%f434, %f433, %f394, %p181;
	selp.b32 	%r283, %r279, %r266, %p181;
	mul.f32 	%f435, %f420, %f423;
	setp.gt.f32 	%p182, %f435, %f396;
	selp.f32 	%f436, %f435, %f396, %p182;
	selp.b32 	%r284, %r279, %r267, %p182;
	mul.f32 	%f437, %f420, %f424;
	setp.gt.f32 	%p183, %f437, %f398;
	selp.f32 	%f438, %f437, %f398, %p183;
	selp.b32 	%r285, %r279, %r268, %p183;
	mul.f32 	%f439, %f420, %f425;
	setp.gt.f32 	%p184, %f439, %f400;
	selp.f32 	%f440, %f439, %f400, %p184;
	selp.b32 	%r286, %r279, %r269, %p184;
	mul.f32 	%f441, %f420, %f426;
	setp.gt.f32 	%p185, %f441, %f402;
	selp.f32 	%f442, %f441, %f402, %p185;
	selp.b32 	%r287, %r279, %r270, %p185;
	mul.f32 	%f443, %f421, %f423;
	setp.gt.f32 	%p186, %f443, %f404;
	selp.f32 	%f444, %f443, %f404, %p186;
	selp.b32 	%r288, %r279, %r271, %p186;
	mul.f32 	%f445, %f421, %f424;
	setp.gt.f32 	%p187, %f445, %f406;
	selp.f32 	%f446, %f445, %f406, %p187;
	selp.b32 	%r289, %r279, %r272, %p187;
	mul.f32 	%f447, %f421, %f425;
	setp.gt.f32 	%p188, %f447, %f408;
	selp.f32 	%f448, %f447, %f408, %p188;
	selp.b32 	%r290, %r279, %r273, %p188;
	mul.f32 	%f449, %f421, %f426;
	setp.gt.f32 	%p189, %f449, %f410;
	selp.f32 	%f450, %f449, %f410, %p189;
	selp.b32 	%r291, %r279, %r274, %p189;
	mul.f32 	%f451, %f422, %f423;
	setp.gt.f32 	%p190, %f451, %f412;
	selp.f32 	%f452, %f451, %f412, %p190;
	selp.b32 	%r292, %r279, %r275, %p190;
	mul.f32 	%f453, %f422, %f424;
	setp.gt.f32 	%p191, %f453, %f414;
	selp.f32 	%f454, %f453, %f414, %p191;
	selp.b32 	%r293, %r279, %r276, %p191;
	mul.f32 	%f455, %f422, %f425;
	setp.gt.f32 	%p192, %f455, %f416;
	selp.f32 	%f456, %f455, %f416, %p192;
	selp.b32 	%r294, %r279, %r277, %p192;
	mul.f32 	%f457, %f422, %f426;
	setp.gt.f32 	%p193, %f457, %f418;
	selp.f32 	%f458, %f457, %f418, %p193;
	selp.b32 	%r295, %r279, %r278, %p193;
	add.s32 	%r296, %r708, 9;
	ld.shared.f32 	%f459, [%r24+2304];
	ld.shared.f32 	%f460, [%r24+2308];
	ld.shared.f32 	%f461, [%r24+2312];
	ld.shared.f32 	%f462, [%r24+2316];
	ld.shared.f32 	%f463, [%r25+36];
	ld.shared.f32 	%f464, [%r25+164];
	ld.shared.f32 	%f465, [%r25+292];
	ld.shared.f32 	%f466, [%r25+420];
	mul.f32 	%f467, %f459, %f463;
	setp.gt.f32 	%p194, %f467, %f428;
	selp.f32 	%f468, %f467, %f428, %p194;
	selp.b32 	%r297, %r296, %r280, %p194;
	mul.f32 	%f469, %f459, %f464;
	setp.gt.f32 	%p195, %f469, %f430;
	selp.f32 	%f470, %f469, %f430, %p195;
	selp.b32 	%r298, %r296, %r281, %p195;
	mul.f32 	%f471, %f459, %f465;
	setp.gt.f32 	%p196, %f471, %f432;
	selp.f32 	%f472, %f471, %f432, %p196;
	selp.b32 	%r299, %r296, %r282, %p196;
	mul.f32 	%f473, %f459, %f466;
	setp.gt.f32 	%p197, %f473, %f434;
	selp.f32 	%f474, %f473, %f434, %p197;
	selp.b32 	%r300, %r296, %r283, %p197;
	mul.f32 	%f475, %f460, %f463;
	setp.gt.f32 	%p198, %f475, %f436;
	selp.f32 	%f476, %f475, %f436, %p198;
	selp.b32 	%r301, %r296, %r284, %p198;
	mul.f32 	%f477, %f460, %f464;
	setp.gt.f32 	%p199, %f477, %f438;
	selp.f32 	%f478, %f477, %f438, %p199;
	selp.b32 	%r302, %r296, %r285, %p199;
	mul.f32 	%f479, %f460, %f465;
	setp.gt.f32 	%p200, %f479, %f440;
	selp.f32 	%f480, %f479, %f440, %p200;
	selp.b32 	%r303, %r296, %r286, %p200;
	mul.f32 	%f481, %f460, %f466;
	setp.gt.f32 	%p201, %f481, %f442;
	selp.f32 	%f482, %f481, %f442, %p201;
	selp.b32 	%r304, %r296, %r287, %p201;
	mul.f32 	%f483, %f461, %f463;
	setp.gt.f32 	%p202, %f483, %f444;
	selp.f32 	%f484, %f483, %f444, %p202;
	selp.b32 	%r305, %r296, %r288, %p202;
	mul.f32 	%f485, %f461, %f464;
	setp.gt.f32 	%p203, %f485, %f446;
	selp.f32 	%f486, %f485, %f446, %p203;
	selp.b32 	%r306, %r296, %r289, %p203;
	mul.f32 	%f487, %f461, %f465;
	setp.gt.f32 	%p204, %f487, %f448;
	selp.f32 	%f488, %f487, %f448, %p204;
	selp.b32 	%r307, %r296, %r290, %p204;
	mul.f32 	%f489, %f461, %f466;
	setp.gt.f32 	%p205, %f489, %f450;
	selp.f32 	%f490, %f489, %f450, %p205;
	selp.b32 	%r308, %r296, %r291, %p205;
	mul.f32 	%f491, %f462, %f463;
	setp.gt.f32 	%p206, %f491, %f452;
	selp.f32 	%f492, %f491, %f452, %p206;
	selp.b32 	%r309, %r296, %r292, %p206;
	mul.f32 	%f493, %f462, %f464;
	setp.gt.f32 	%p207, %f493, %f454;
	selp.f32 	%f494, %f493, %f454, %p207;
	selp.b32 	%r310, %r296, %r293, %p207;
	mul.f32 	%f495, %f462, %f465;
	setp.gt.f32 	%p208, %f495, %f456;
	selp.f32 	%f496, %f495, %f456, %p208;
	selp.b32 	%r311, %r296, %r294, %p208;
	mul.f32 	%f497, %f462, %f466;
	setp.gt.f32 	%p209, %f497, %f458;
	selp.f32 	%f498, %f497, %f458, %p209;
	selp.b32 	%r312, %r296, %r295, %p209;
	add.s32 	%r313, %r708, 10;
	ld.shared.f32 	%f499, [%r24+2560];
	ld.shared.f32 	%f500, [%r24+2564];
	ld.shared.f32 	%f501, [%r24+2568];
	ld.shared.f32 	%f502, [%r24+2572];
	ld.shared.f32 	%f503, [%r25+40];
	ld.shared.f32 	%f504, [%r25+168];
	ld.shared.f32 	%f505, [%r25+296];
	ld.shared.f32 	%f506, [%r25+424];
	mul.f32 	%f507, %f499, %f503;
	setp.gt.f32 	%p210, %f507, %f468;
	selp.f32 	%f508, %f507, %f468, %p210;
	selp.b32 	%r314, %r313, %r297, %p210;
	mul.f32 	%f509, %f499, %f504;
	setp.gt.f32 	%p211, %f509, %f470;
	selp.f32 	%f510, %f509, %f470, %p211;
	selp.b32 	%r315, %r313, %r298, %p211;
	mul.f32 	%f511, %f499, %f505;
	setp.gt.f32 	%p212, %f511, %f472;
	selp.f32 	%f512, %f511, %f472, %p212;
	selp.b32 	%r316, %r313, %r299, %p212;
	mul.f32 	%f513, %f499, %f506;
	setp.gt.f32 	%p213, %f513, %f474;
	selp.f32 	%f514, %f513, %f474, %p213;
	selp.b32 	%r317, %r313, %r300, %p213;
	mul.f32 	%f515, %f500, %f503;
	setp.gt.f32 	%p214, %f515, %f476;
	selp.f32 	%f516, %f515, %f476, %p214;
	selp.b32 	%r318, %r313, %r301, %p214;
	mul.f32 	%f517, %f500, %f504;
	setp.gt.f32 	%p215, %f517, %f478;
	selp.f32 	%f518, %f517, %f478, %p215;
	selp.b32 	%r319, %r313, %r302, %p215;
	mul.f32 	%f519, %f500, %f505;
	setp.gt.f32 	%p216, %f519, %f480;
	selp.f32 	%f520, %f519, %f480, %p216;
	selp.b32 	%r320, %r313, %r303, %p216;
	mul.f32 	%f521, %f500, %f506;
	setp.gt.f32 	%p217, %f521, %f482;
	selp.f32 	%f522, %f521, %f482, %p217;
	selp.b32 	%r321, %r313, %r304, %p217;
	mul.f32 	%f523, %f501, %f503;
	setp.gt.f32 	%p218, %f523, %f484;
	selp.f32 	%f524, %f523, %f484, %p218;
	selp.b32 	%r322, %r313, %r305, %p218;
	mul.f32 	%f525, %f501, %f504;
	setp.gt.f32 	%p219, %f525, %f486;
	selp.f32 	%f526, %f525, %f486, %p219;
	selp.b32 	%r323, %r313, %r306, %p219;
	mul.f32 	%f527, %f501, %f505;
	setp.gt.f32 	%p220, %f527, %f488;
	selp.f32 	%f528, %f527, %f488, %p220;
	selp.b32 	%r324, %r313, %r307, %p220;
	mul.f32 	%f529, %f501, %f506;
	setp.gt.f32 	%p221, %f529, %f490;
	selp.f32 	%f530, %f529, %f490, %p221;
	selp.b32 	%r325, %r313, %r308, %p221;
	mul.f32 	%f531, %f502, %f503;
	setp.gt.f32 	%p222, %f531, %f492;
	selp.f32 	%f532, %f531, %f492, %p222;
	selp.b32 	%r326, %r313, %r309, %p222;
	mul.f32 	%f533, %f502, %f504;
	setp.gt.f32 	%p223, %f533, %f494;
	selp.f32 	%f534, %f533, %f494, %p223;
	selp.b32 	%r327, %r313, %r310, %p223;
	mul.f32 	%f535, %f502, %f505;
	setp.gt.f32 	%p224, %f535, %f496;
	selp.f32 	%f536, %f535, %f496, %p224;
	selp.b32 	%r328, %r313, %r311, %p224;
	mul.f32 	%f537, %f502, %f506;
	setp.gt.f32 	%p225, %f537, %f498;
	selp.f32 	%f538, %f537, %f498, %p225;
	selp.b32 	%r329, %r313, %r312, %p225;
	add.s32 	%r330, %r708, 11;
	ld.shared.f32 	%f539, [%r24+2816];
	ld.shared.f32 	%f540, [%r24+2820];
	ld.shared.f32 	%f541, [%r24+2824];
	ld.shared.f32 	%f542, [%r24+2828];
	ld.shared.f32 	%f543, [%r25+44];
	ld.shared.f32 	%f544, [%r25+172];
	ld.shared.f32 	%f545, [%r25+300];
	ld.shared.f32 	%f546, [%r25+428];
	mul.f32 	%f547, %f539, %f543;
	setp.gt.f32 	%p226, %f547, %f508;
	selp.f32 	%f548, %f547, %f508, %p226;
	selp.b32 	%r331, %r330, %r314, %p226;
	mul.f32 	%f549, %f539, %f544;
	setp.gt.f32 	%p227, %f549, %f510;
	selp.f32 	%f550, %f549, %f510, %p227;
	selp.b32 	%r332, %r330, %r315, %p227;
	mul.f32 	%f551, %f539, %f545;
	setp.gt.f32 	%p228, %f551, %f512;
	selp.f32 	%f552, %f551, %f512, %p228;
	selp.b32 	%r333, %r330, %r316, %p228;
	mul.f32 	%f553, %f539, %f546;
	setp.gt.f32 	%p229, %f553, %f514;
	selp.f32 	%f554, %f553, %f514, %p229;
	selp.b32 	%r334, %r330, %r317, %p229;
	mul.f32 	%f555, %f540, %f543;
	setp.gt.f32 	%p230, %f555, %f516;
	selp.f32 	%f556, %f555, %f516, %p230;
	selp.b32 	%r335, %r330, %r318, %p230;
	mul.f32 	%f557, %f540, %f544;
	setp.gt.f32 	%p231, %f557, %f518;
	selp.f32 	%f558, %f557, %f518, %p231;
	selp.b32 	%r336, %r330, %r319, %p231;
	mul.f32 	%f559, %f540, %f545;
	setp.gt.f32 	%p232, %f559, %f520;
	selp.f32 	%f560, %f559, %f520, %p232;
	selp.b32 	%r337, %r330, %r320, %p232;
	mul.f32 	%f561, %f540, %f546;
	setp.gt.f32 	%p233, %f561, %f522;
	selp.f32 	%f562, %f561, %f522, %p233;
	selp.b32 	%r338, %r330, %r321, %p233;
	mul.f32 	%f563, %f541, %f543;
	setp.gt.f32 	%p234, %f563, %f524;
	selp.f32 	%f564, %f563, %f524, %p234;
	selp.b32 	%r339, %r330, %r322, %p234;
	mul.f32 	%f565, %f541, %f544;
	setp.gt.f32 	%p235, %f565, %f526;
	selp.f32 	%f566, %f565, %f526, %p235;
	selp.b32 	%r340, %r330, %r323, %p235;
	mul.f32 	%f567, %f541, %f545;
	setp.gt.f32 	%p236, %f567, %f528;
	selp.f32 	%f568, %f567, %f528, %p236;
	selp.b32 	%r341, %r330, %r324, %p236;
	mul.f32 	%f569, %f541, %f546;
	setp.gt.f32 	%p237, %f569, %f530;
	selp.f32 	%f570, %f569, %f530, %p237;
	selp.b32 	%r342, %r330, %r325, %p237;
	mul.f32 	%f571, %f542, %f543;
	setp.gt.f32 	%p238, %f571, %f532;
	selp.f32 	%f572, %f571, %f532, %p238;
	selp.b32 	%r343, %r330, %r326, %p238;
	mul.f32 	%f573, %f542, %f544;
	setp.gt.f32 	%p239, %f573, %f534;
	selp.f32 	%f574, %f573, %f534, %p239;
	selp.b32 	%r344, %r330, %r327, %p239;
	mul.f32 	%f575, %f542, %f545;
	setp.gt.f32 	%p240, %f575, %f536;
	selp.f32 	%f576, %f575, %f536, %p240;
	selp.b32 	%r345, %r330, %r328, %p240;
	mul.f32 	%f577, %f542, %f546;
	setp.gt.f32 	%p241, %f577, %f538;
	selp.f32 	%f578, %f577, %f538, %p241;
	selp.b32 	%r346, %r330, %r329, %p241;
	add.s32 	%r347, %r708, 12;
	ld.shared.f32 	%f579, [%r24+3072];
	ld.shared.f32 	%f580, [%r24+3076];
	ld.shared.f32 	%f581, [%r24+3080];
	ld.shared.f32 	%f582, [%r24+3084];
	ld.shared.f32 	%f583, [%r25+48];
	ld.shared.f32 	%f584, [%r25+176];
	ld.shared.f32 	%f585, [%r25+304];
	ld.shared.f32 	%f586, [%r25+432];
	mul.f32 	%f587, %f579, %f583;
	setp.gt.f32 	%p242, %f587, %f548;
	selp.f32 	%f588, %f587, %f548, %p242;
	selp.b32 	%r348, %r347, %r331, %p242;
	mul.f32 	%f589, %f579, %f584;
	setp.gt.f32 	%p243, %f589, %f550;
	selp.f32 	%f590, %f589, %f550, %p243;
	selp.b32 	%r349, %r347, %r332, %p243;
	mul.f32 	%f591, %f579, %f585;
	setp.gt.f32 	%p244, %f591, %f552;
	selp.f32 	%f592, %f591, %f552, %p244;
	selp.b32 	%r350, %r347, %r333, %p244;
	mul.f32 	%f593, %f579, %f586;
	setp.gt.f32 	%p245, %f593, %f554;
	selp.f32 	%f594, %f593, %f554, %p245;
	selp.b32 	%r351, %r347, %r334, %p245;
	mul.f32 	%f595, %f580, %f583;
	setp.gt.f32 	%p246, %f595, %f556;
	selp.f32 	%f596, %f595, %f556, %p246;
	selp.b32 	%r352, %r347, %r335, %p246;
	mul.f32 	%f597, %f580, %f584;
	setp.gt.f32 	%p247, %f597, %f558;
	selp.f32 	%f598, %f597, %f558, %p247;
	selp.b32 	%r353, %r347, %r336, %p247;
	mul.f32 	%f599, %f580, %f585;
	setp.gt.f32 	%p248, %f599, %f560;
	selp.f32 	%f600, %f599, %f560, %p248;
	selp.b32 	%r354, %r347, %r337, %p248;
	mul.f32 	%f601, %f580, %f586;
	setp.gt.f32 	%p249, %f601, %f562;
	selp.f32 	%f602, %f601, %f562, %p249;
	selp.b32 	%r355, %r347, %r338, %p249;
	mul.f32 	%f603, %f581, %f583;
	setp.gt.f32 	%p250, %f603, %f564;
	selp.f32 	%f604, %f603, %f564, %p250;
	selp.b32 	%r356, %r347, %r339, %p250;
	mul.f32 	%f605, %f581, %f584;
	setp.gt.f32 	%p251, %f605, %f566;
	selp.f32 	%f606, %f605, %f566, %p251;
	selp.b32 	%r357, %r347, %r340, %p251;
	mul.f32 	%f607, %f581, %f585;
	setp.gt.f32 	%p252, %f607, %f568;
	selp.f32 	%f608, %f607, %f568, %p252;
	selp.b32 	%r358, %r347, %r341, %p252;
	mul.f32 	%f609, %f581, %f586;
	setp.gt.f32 	%p253, %f609, %f570;
	selp.f32 	%f610, %f609, %f570, %p253;
	selp.b32 	%r359, %r347, %r342, %p253;
	mul.f32 	%f611, %f582, %f583;
	setp.gt.f32 	%p254, %f611, %f572;
	selp.f32 	%f612, %f611, %f572, %p254;
	selp.b32 	%r360, %r347, %r343, %p254;
	mul.f32 	%f613, %f582, %f584;
	setp.gt.f32 	%p255, %f613, %f574;
	selp.f32 	%f614, %f613, %f574, %p255;
	selp.b32 	%r361, %r347, %r344, %p255;
	mul.f32 	%f615, %f582, %f585;
	setp.gt.f32 	%p256, %f615, %f576;
	selp.f32 	%f616, %f615, %f576, %p256;
	selp.b32 	%r362, %r347, %r345, %p256;
	mul.f32 	%f617, %f582, %f586;
	setp.gt.f32 	%p257, %f617, %f578;
	selp.f32 	%f618, %f617, %f578, %p257;
	selp.b32 	%r363, %r347, %r346, %p257;
	add.s32 	%r364, %r708, 13;
	ld.shared.f32 	%f619, [%r24+3328];
	ld.shared.f32 	%f620, [%r24+3332];
	ld.shared.f32 	%f621, [%r24+3336];
	ld.shared.f32 	%f622, [%r24+3340];
	ld.shared.f32 	%f623, [%r25+52];
	ld.shared.f32 	%f624, [%r25+180];
	ld.shared.f32 	%f625, [%r25+308];
	ld.shared.f32 	%f626, [%r25+436];
	mul.f32 	%f627, %f619, %f623;
	setp.gt.f32 	%p258, %f627, %f588;
	selp.f32 	%f628, %f627, %f588, %p258;
	selp.b32 	%r365, %r364, %r348, %p258;
	mul.f32 	%f629, %f619, %f624;
	setp.gt.f32 	%p259, %f629, %f590;
	selp.f32 	%f630, %f629, %f590, %p259;
	selp.b32 	%r366, %r364, %r349, %p259;
	mul.f32 	%f631, %f619, %f625;
	setp.gt.f32 	%p260, %f631, %f592;
	selp.f32 	%f632, %f631, %f592, %p260;
	selp.b32 	%r367, %r364, %r350, %p260;
	mul.f32 	%f633, %f619, %f626;
	setp.gt.f32 	%p261, %f633, %f594;
	selp.f32 	%f634, %f633, %f594, %p261;
	selp.b32 	%r368, %r364, %r351, %p261;
	mul.f32 	%f635, %f620, %f623;
	setp.gt.f32 	%p262, %f635, %f596;
	selp.f32 	%f636, %f635, %f596, %p262;
	selp.b32 	%r369, %r364, %r352, %p262;
	mul.f32 	%f637, %f620, %f624;
	setp.gt.f32 	%p263, %f637, %f598;
	selp.f32 	%f638, %f637, %f598, %p263;
	selp.b32 	%r370, %r364, %r353, %p263;
	mul.f32 	%f639, %f620, %f625;
	setp.gt.f32 	%p264, %f639, %f600;
	selp.f32 	%f640, %f639, %f600, %p264;
	selp.b32 	%r371, %r364, %r354, %p264;
	mul.f32 	%f641, %f620, %f626;
	setp.gt.f32 	%p265, %f641, %f602;
	selp.f32 	%f642, %f641, %f602, %p265;
	selp.b32 	%r372, %r364, %r355, %p265;
	mul.f32 	%f643, %f621, %f623;
	setp.gt.f32 	%p266, %f643, %f604;
	selp.f32 	%f644, %f643, %f604, %p266;
	selp.b32 	%r373, %r364, %r356, %p266;
	mul.f32 	%f645, %f621, %f624;
	setp.gt.f32 	%p267, %f645, %f606;
	selp.f32 	%f646, %f645, %f606, %p267;
	selp.b32 	%r374, %r364, %r357, %p267;
	mul.f32 	%f647, %f621, %f625;
	setp.gt.f32 	%p268, %f647, %f608;
	selp.f32 	%f648, %f647, %f608, %p268;
	selp.b32 	%r375, %r364, %r358, %p268;
	mul.f32 	%f649, %f621, %f626;
	setp.gt.f32 	%p269, %f649, %f610;
	selp.f32 	%f650, %f649, %f610, %p269;
	selp.b32 	%r376, %r364, %r359, %p269;
	mul.f32 	%f651, %f622, %f623;
	setp.gt.f32 	%p270, %f651, %f612;
	selp.f32 	%f652, %f651, %f612, %p270;
	selp.b32 	%r377, %r364, %r360, %p270;
	mul.f32 	%f653, %f622, %f624;
	setp.gt.f32 	%p271, %f653, %f614;
	selp.f32 	%f654, %f653, %f614, %p271;
	selp.b32 	%r378, %r364, %r361, %p271;
	mul.f32 	%f655, %f622, %f625;
	setp.gt.f32 	%p272, %f655, %f616;
	selp.f32 	%f656, %f655, %f616, %p272;
	selp.b32 	%r379, %r364, %r362, %p272;
	mul.f32 	%f657, %f622, %f626;
	setp.gt.f32 	%p273, %f657, %f618;
	selp.f32 	%f658, %f657, %f618, %p273;
	selp.b32 	%r380, %r364, %r363, %p273;
	add.s32 	%r381, %r708, 14;
	ld.shared.f32 	%f659, [%r24+3584];
	ld.shared.f32 	%f660, [%r24+3588];
	ld.shared.f32 	%f661, [%r24+3592];
	ld.shared.f32 	%f662, [%r24+3596];
	ld.shared.f32 	%f663, [%r25+56];
	ld.shared.f32 	%f664, [%r25+184];
	ld.shared.f32 	%f665, [%r25+312];
	ld.shared.f32 	%f666, [%r25+440];
	mul.f32 	%f667, %f659, %f663;
	setp.gt.f32 	%p274, %f667, %f628;
	selp.f32 	%f668, %f667, %f628, %p274;
	selp.b32 	%r382, %r381, %r365, %p274;
	mul.f32 	%f669, %f659, %f664;
	setp.gt.f32 	%p275, %f669, %f630;
	selp.f32 	%f670, %f669, %f630, %p275;
	selp.b32 	%r383, %r381, %r366, %p275;
	mul.f32 	%f671, %f659, %f665;
	setp.gt.f32 	%p276, %f671, %f632;
	selp.f32 	%f672, %f671, %f632, %p276;
	selp.b32 	%r384, %r381, %r367, %p276;
	mul.f32 	%f673, %f659, %f666;
	setp.gt.f32 	%p277, %f673, %f634;
	selp.f32 	%f674, %f673, %f634, %p277;
	selp.b32 	%r385, %r381, %r368, %p277;
	mul.f32 	%f675, %f660, %f663;
	setp.gt.f32 	%p278, %f675, %f636;
	selp.f32 	%f676, %f675, %f636, %p278;
	selp.b32 	%r386, %r381, %r369, %p278;
	mul.f32 	%f677, %f660, %f664;
	setp.gt.f32 	%p279, %f677, %f638;
	selp.f32 	%f678, %f677, %f638, %p279;
	selp.b32 	%r387, %r381, %r370, %p279;
	mul.f32 	%f679, %f660, %f665;
	setp.gt.f32 	%p280, %f679, %f640;
	selp.f32 	%f680, %f679, %f640, %p280;
	selp.b32 	%r388, %r381, %r371, %p280;
	mul.f32 	%f681, %f660, %f666;
	setp.gt.f32 	%p281, %f681, %f642;
	selp.f32 	%f682, %f681, %f642, %p281;
	selp.b32 	%r389, %r381, %r372, %p281;
	mul.f32 	%f683, %f661, %f663;
	setp.gt.f32 	%p282, %f683, %f644;
	selp.f32 	%f684, %f683, %f644, %p282;
	selp.b32 	%r390, %r381, %r373, %p282;
	mul.f32 	%f685, %f661, %f664;
	setp.gt.f32 	%p283, %f685, %f646;
	selp.f32 	%f686, %f685, %f646, %p283;
	selp.b32 	%r391, %r381, %r374, %p283;
	mul.f32 	%f687, %f661, %f665;
	setp.gt.f32 	%p284, %f687, %f648;
	selp.f32 	%f688, %f687, %f648, %p284;
	selp.b32 	%r392, %r381, %r375, %p284;
	mul.f32 	%f689, %f661, %f666;
	setp.gt.f32 	%p285, %f689, %f650;
	selp.f32 	%f690, %f689, %f650, %p285;
	selp.b32 	%r393, %r381, %r376, %p285;
	mul.f32 	%f691, %f662, %f663;
	setp.gt.f32 	%p286, %f691, %f652;
	selp.f32 	%f692, %f691, %f652, %p286;
	selp.b32 	%r394, %r381, %r377, %p286;
	mul.f32 	%f693, %f662, %f664;
	setp.gt.f32 	%p287, %f693, %f654;
	selp.f32 	%f694, %f693, %f654, %p287;
	selp.b32 	%r395, %r381, %r378, %p287;
	mul.f32 	%f695, %f662, %f665;
	setp.gt.f32 	%p288, %f695, %f656;
	selp.f32 	%f696, %f695, %f656, %p288;
	selp.b32 	%r396, %r381, %r379, %p288;
	mul.f32 	%f697, %f662, %f666;
	setp.gt.f32 	%p289, %f697, %f658;
	selp.f32 	%f698, %f697, %f658, %p289;
	selp.b32 	%r397, %r381, %r380, %p289;
	add.s32 	%r398, %r708, 15;
	ld.shared.f32 	%f699, [%r24+3840];
	ld.shared.f32 	%f700, [%r24+3844];
	ld.shared.f32 	%f701, [%r24+3848];
	ld.shared.f32 	%f702, [%r24+3852];
	ld.shared.f32 	%f703, [%r25+60];
	ld.shared.f32 	%f704, [%r25+188];
	ld.shared.f32 	%f705, [%r25+316];
	ld.shared.f32 	%f706, [%r25+444];
	mul.f32 	%f707, %f699, %f703;
	setp.gt.f32 	%p290, %f707, %f668;
	selp.f32 	%f708, %f707, %f668, %p290;
	selp.b32 	%r399, %r398, %r382, %p290;
	mul.f32 	%f709, %f699, %f704;
	setp.gt.f32 	%p291, %f709, %f670;
	selp.f32 	%f710, %f709, %f670, %p291;
	selp.b32 	%r400, %r398, %r383, %p291;
	mul.f32 	%f711, %f699, %f705;
	setp.gt.f32 	%p292, %f711, %f672;
	selp.f32 	%f712, %f711, %f672, %p292;
	selp.b32 	%r401, %r398, %r384, %p292;
	mul.f32 	%f713, %f699, %f706;
	setp.gt.f32 	%p293, %f713, %f674;
	selp.f32 	%f714, %f713, %f674, %p293;
	selp.b32 	%r402, %r398, %r385, %p293;
	mul.f32 	%f715, %f700, %f703;
	setp.gt.f32 	%p294, %f715, %f676;
	selp.f32 	%f716, %f715, %f676, %p294;
	selp.b32 	%r403, %r398, %r386, %p294;
	mul.f32 	%f717, %f700, %f704;
	setp.gt.f32 	%p295, %f717, %f678;
	selp.f32 	%f718, %f717, %f678, %p295;
	selp.b32 	%r404, %r398, %r387, %p295;
	mul.f32 	%f719, %f700, %f705;
	setp.gt.f32 	%p296, %f719, %f680;
	selp.f32 	%f720, %f719, %f680, %p296;
	selp.b32 	%r405, %r398, %r388, %p296;
	mul.f32 	%f721, %f700, %f706;
	setp.gt.f32 	%p297, %f721, %f682;
	selp.f32 	%f722, %f721, %f682, %p297;
	selp.b32 	%r406, %r398, %r389, %p297;
	mul.f32 	%f723, %f701, %f703;
	setp.gt.f32 	%p298, %f723, %f684;
	selp.f32 	%f724, %f723, %f684, %p298;
	selp.b32 	%r407, %r398, %r390, %p298;
	mul.f32 	%f725, %f701, %f704;
	setp.gt.f32 	%p299, %f725, %f686;
	selp.f32 	%f726, %f725, %f686, %p299;
	selp.b32 	%r408, %r398, %r391, %p299;
	mul.f32 	%f727, %f701, %f705;
	setp.gt.f32 	%p300, %f727, %f688;
	selp.f32 	%f728, %f727, %f688, %p300;
	selp.b32 	%r409, %r398, %r392, %p300;
	mul.f32 	%f729, %f701, %f706;
	setp.gt.f32 	%p301, %f729, %f690;
	selp.f32 	%f730, %f729, %f690, %p301;
	selp.b32 	%r410, %r398, %r393, %p301;
	mul.f32 	%f731, %f702, %f703;
	setp.gt.f32 	%p302, %f731, %f692;
	selp.f32 	%f732, %f731, %f692, %p302;
	selp.b32 	%r411, %r398, %r394, %p302;
	mul.f32 	%f733, %f702, %f704;
	setp.gt.f32 	%p303, %f733, %f694;
	selp.f32 	%f734, %f733, %f694, %p303;
	selp.b32 	%r412, %r398, %r395, %p303;
	mul.f32 	%f735, %f702, %f705;
	setp.gt.f32 	%p304, %f735, %f696;
	selp.f32 	%f736, %f735, %f696, %p304;
	selp.b32 	%r413, %r398, %r396, %p304;
	mul.f32 	%f737, %f702, %f706;
	setp.gt.f32 	%p305, %f737, %f698;
	selp.f32 	%f738, %f737, %f698, %p305;
	selp.b32 	%r414, %r398, %r397, %p305;
	add.s32 	%r415, %r708, 16;
	ld.shared.f32 	%f739, [%r24+4096];
	ld.shared.f32 	%f740, [%r24+4100];
	ld.shared.f32 	%f741, [%r24+4104];
	ld.shared.f32 	%f742, [%r24+4108];
	ld.shared.f32 	%f743, [%r25+64];
	ld.shared.f32 	%f744, [%r25+192];
	ld.shared.f32 	%f745, [%r25+320];
	ld.shared.f32 	%f746, [%r25+448];
	mul.f32 	%f747, %f739, %f743;
	setp.gt.f32 	%p306, %f747, %f708;
	selp.f32 	%f748, %f747, %f708, %p306;
	selp.b32 	%r416, %r415, %r399, %p306;
	mul.f32 	%f749, %f739, %f744;
	setp.gt.f32 	%p307, %f749, %f710;
	selp.f32 	%f750, %f749, %f710, %p307;
	selp.b32 	%r417, %r415, %r400, %p307;
	mul.f32 	%f751, %f739, %f745;
	setp.gt.f32 	%p308, %f751, %f712;
	selp.f32 	%f752, %f751, %f712, %p308;
	selp.b32 	%r418, %r415, %r401, %p308;
	mul.f32 	%f753, %f739, %f746;
	setp.gt.f32 	%p309, %f753, %f714;
	selp.f32 	%f754, %f753, %f714, %p309;
	selp.b32 	%r419, %r415, %r402, %p309;
	mul.f32 	%f755, %f740, %f743;
	setp.gt.f32 	%p310, %f755, %f716;
	selp.f32 	%f756, %f755, %f716, %p310;
	selp.b32 	%r420, %r415, %r403, %p310;
	mul.f32 	%f757, %f740, %f744;
	setp.gt.f32 	%p311, %f757, %f718;
	selp.f32 	%f758, %f757, %f718, %p311;
	selp.b32 	%r421, %r415, %r404, %p311;
	mul.f32 	%f759, %f740, %f745;
	setp.gt.f32 	%p312, %f759, %f720;
	selp.f32 	%f760, %f759, %f720, %p312;
	selp.b32 	%r422, %r415, %r405, %p312;
	mul.f32 	%f761, %f740, %f746;
	setp.gt.f32 	%p313, %f761, %f722;
	selp.f32 	%f762, %f761, %f722, %p313;
	selp.b32 	%r423, %r415, %r406, %p313;
	mul.f32 	%f763, %f741, %f743;
	setp.gt.f32 	%p314, %f763, %f724;
	selp.f32 	%f764, %f763, %f724, %p314;
	selp.b32 	%r424, %r415, %r407, %p314;
	mul.f32 	%f765, %f741, %f744;
	setp.gt.f32 	%p315, %f765, %f726;
	selp.f32 	%f766, %f765, %f726, %p315;
	selp.b32 	%r425, %r415, %r408, %p315;
	mul.f32 	%f767, %f741, %f745;
	setp.gt.f32 	%p316, %f767, %f728;
	selp.f32 	%f768, %f767, %f728, %p316;
	selp.b32 	%r426, %r415, %r409, %p316;
	mul.f32 	%f769, %f741, %f746;
	setp.gt.f32 	%p317, %f769, %f730;
	selp.f32 	%f770, %f769, %f730, %p317;
	selp.b32 	%r427, %r415, %r410, %p317;
	mul.f32 	%f771, %f742, %f743;
	setp.gt.f32 	%p318, %f771, %f732;
	selp.f32 	%f772, %f771, %f732, %p318;
	selp.b32 	%r428, %r415, %r411, %p318;
	mul.f32 	%f773, %f742, %f744;
	setp.gt.f32 	%p319, %f773, %f734;
	selp.f32 	%f774, %f773, %f734, %p319;
	selp.b32 	%r429, %r415, %r412, %p319;
	mul.f32 	%f775, %f742, %f745;
	setp.gt.f32 	%p320, %f775, %f736;
	selp.f32 	%f776, %f775, %f736, %p320;
	selp.b32 	%r430, %r415, %r413, %p320;
	mul.f32 	%f777, %f742, %f746;
	setp.gt.f32 	%p321, %f777, %f738;
	selp.f32 	%f778, %f777, %f738, %p321;
	selp.b32 	%r431, %r415, %r414, %p321;
	add.s32 	%r432, %r708, 17;
	ld.shared.f32 	%f779, [%r24+4352];
	ld.shared.f32 	%f780, [%r24+4356];
	ld.shared.f32 	%f781, [%r24+4360];
	ld.shared.f32 	%f782, [%r24+4364];
	ld.shared.f32 	%f783, [%r25+68];
	ld.shared.f32 	%f784, [%r25+196];
	ld.shared.f32 	%f785, [%r25+324];
	ld.shared.f32 	%f786, [%r25+452];
	mul.f32 	%f787, %f779, %f783;
	setp.gt.f32 	%p322, %f787, %f748;
	selp.f32 	%f788, %f787, %f748, %p322;
	selp.b32 	%r433, %r432, %r416, %p322;
	mul.f32 	%f789, %f779, %f784;
	setp.gt.f32 	%p323, %f789, %f750;
	selp.f32 	%f790, %f789, %f750, %p323;
	selp.b32 	%r434, %r432, %r417, %p323;
	mul.f32 	%f791, %f779, %f785;
	setp.gt.f32 	%p324, %f791, %f752;
	selp.f32 	%f792, %f791, %f752, %p324;
	selp.b32 	%r435, %r432, %r418, %p324;
	mul.f32 	%f793, %f779, %f786;
	setp.gt.f32 	%p325, %f793, %f754;
	selp.f32 	%f794, %f793, %f754, %p325;
	selp.b32 	%r436, %r432, %r419, %p325;
	mul.f32 	%f795, %f780, %f783;
	setp.gt.f32 	%p326, %f795, %f756;
	selp.f32 	%f796, %f795, %f756, %p326;
	selp.b32 	%r437, %r432, %r420, %p326;
	mul.f32 	%f797, %f780, %f784;
	setp.gt.f32 	%p327, %f797, %f758;
	selp.f32 	%f798, %f797, %f758, %p327;
	selp.b32 	%r438, %r432, %r421, %p327;
	mul.f32 	%f799, %f780, %f785;
	setp.gt.f32 	%p328, %f799, %f760;
	selp.f32 	%f800, %f799, %f760, %p328;
	selp.b32 	%r439, %r432, %r422, %p328;
	mul.f32 	%f801, %f780, %f786;
	setp.gt.f32 	%p329, %f801, %f762;
	selp.f32 	%f802, %f801, %f762, %p329;
	selp.b32 	%r440, %r432, %r423, %p329;
	mul.f32 	%f803, %f781, %f783;
	setp.gt.f32 	%p330, %f803, %f764;
	selp.f32 	%f804, %f803, %f764, %p330;
	selp.b32 	%r441, %r432, %r424, %p330;
	mul.f32 	%f805, %f781, %f784;
	setp.gt.f32 	%p331, %f805, %f766;
	selp.f32 	%f806, %f805, %f766, %p331;
	selp.b32 	%r442, %r432, %r425, %p331;
	mul.f32 	%f807, %f781, %f785;
	setp.gt.f32 	%p332, %f807, %f768;
	selp.f32 	%f808, %f807, %f768, %p332;
	selp.b32 	%r443, %r432, %r426, %p332;
	mul.f32 	%f809, %f781, %f786;
	setp.gt.f32 	%p333, %f809, %f770;
	selp.f32 	%f810, %f809, %f770, %p333;
	selp.b32 	%r444, %r432, %r427, %p333;
	mul.f32 	%f811, %f782, %f783;
	setp.gt.f32 	%p334, %f811, %f772;
	selp.f32 	%f812, %f811, %f772, %p334;
	selp.b32 	%r445, %r432, %r428, %p334;
	mul.f32 	%f813, %f782, %f784;
	setp.gt.f32 	%p335, %f813, %f774;
	selp.f32 	%f814, %f813, %f774, %p335;
	selp.b32 	%r446, %r432, %r429, %p335;
	mul.f32 	%f815, %f782, %f785;
	setp.gt.f32 	%p336, %f815, %f776;
	selp.f32 	%f816, %f815, %f776, %p336;
	selp.b32 	%r447, %r432, %r430, %p336;
	mul.f32 	%f817, %f782, %f786;
	setp.gt.f32 	%p337, %f817, %f778;
	selp.f32 	%f818, %f817, %f778, %p337;
	selp.b32 	%r448, %r432, %r431, %p337;
	add.s32 	%r449, %r708, 18;
	ld.shared.f32 	%f819, [%r24+4608];
	ld.shared.f32 	%f820, [%r24+4612];
	ld.shared.f32 	%f821, [%r24+4616];
	ld.shared.f32 	%f822, [%r24+4620];
	ld.shared.f32 	%f823, [%r25+72];
	ld.shared.f32 	%f824, [%r25+200];
	ld.shared.f32 	%f825, [%r25+328];
	ld.shared.f32 	%f826, [%r25+456];
	mul.f32 	%f827, %f819, %f823;
	setp.gt.f32 	%p338, %f827, %f788;
	selp.f32 	%f828, %f827, %f788, %p338;
	selp.b32 	%r450, %r449, %r433, %p338;
	mul.f32 	%f829, %f819, %f824;
	setp.gt.f32 	%p339, %f829, %f790;
	selp.f32 	%f830, %f829, %f790, %p339;
	selp.b32 	%r451, %r449, %r434, %p339;
	mul.f32 	%f831, %f819, %f825;
	setp.gt.f32 	%p340, %f831, %f792;
	selp.f32 	%f832, %f831, %f792, %p340;
	selp.b32 	%r452, %r449, %r435, %p340;
	mul.f32 	%f833, %f819, %f826;
	setp.gt.f32 	%p341, %f833, %f794;
	selp.f32 	%f834, %f833, %f794, %p341;
	selp.b32 	%r453, %r449, %r436, %p341;
	mul.f32 	%f835, %f820, %f823;
	setp.gt.f32 	%p342, %f835, %f796;
	selp.f32 	%f836, %f835, %f796, %p342;
	selp.b32 	%r454, %r449, %r437, %p342;
	mul.f32 	%f837, %f820, %f824;
	setp.gt.f32 	%p343, %f837, %f798;
	selp.f32 	%f838, %f837, %f798, %p343;
	selp.b32 	%r455, %r449, %r438, %p343;
	mul.f32 	%f839, %f820, %f825;
	setp.gt.f32 	%p344, %f839, %f800;
	selp.f32 	%f840, %f839, %f800, %p344;
	selp.b32 	%r456, %r449, %r439, %p344;
	mul.f32 	%f841, %f820, %f826;
	setp.gt.f32 	%p345, %f841, %f802;
	selp.f32 	%f842, %f841, %f802, %p345;
	selp.b32 	%r457, %r449, %r440, %p345;
	mul.f32 	%f843, %f821, %f823;
	setp.gt.f32 	%p346, %f843, %f804;
	selp.f32 	%f844, %f843, %f804, %p346;
	selp.b32 	%r458, %r449, %r441, %p346;
	mul.f32 	%f845, %f821, %f824;
	setp.gt.f32 	%p347, %f845, %f806;
	selp.f32 	%f846, %f845, %f806, %p347;
	selp.b32 	%r459, %r449, %r442, %p347;
	mul.f32 	%f847, %f821, %f825;
	setp.gt.f32 	%p348, %f847, %f808;
	selp.f32 	%f848, %f847, %f808, %p348;
	selp.b32 	%r460, %r449, %r443, %p348;
	mul.f32 	%f849, %f821, %f826;
	setp.gt.f32 	%p349, %f849, %f810;
	selp.f32 	%f850, %f849, %f810, %p349;
	selp.b32 	%r461, %r449, %r444, %p349;
	mul.f32 	%f851, %f822, %f823;
	setp.gt.f32 	%p350, %f851, %f812;
	selp.f32 	%f852, %f851, %f812, %p350;
	selp.b32 	%r462, %r449, %r445, %p350;
	mul.f32 	%f853, %f822, %f824;
	setp.gt.f32 	%p351, %f853, %f814;
	selp.f32 	%f854, %f853, %f814, %p351;
	selp.b32 	%r463, %r449, %r446, %p351;
	mul.f32 	%f855, %f822, %f825;
	setp.gt.f32 	%p352, %f855, %f816;
	selp.f32 	%f856, %f855, %f816, %p352;
	selp.b32 	%r464, %r449, %r447, %p352;
	mul.f32 	%f857, %f822, %f826;
	setp.gt.f32 	%p353, %f857, %f818;
	selp.f32 	%f858, %f857, %f818, %p353;
	selp.b32 	%r465, %r449, %r448, %p353;
	add.s32 	%r466, %r708, 19;
	ld.shared.f32 	%f859, [%r24+4864];
	ld.shared.f32 	%f860, [%r24+4868];
	ld.shared.f32 	%f861, [%r24+4872];
	ld.shared.f32 	%f862, [%r24+4876];
	ld.shared.f32 	%f863, [%r25+76];
	ld.shared.f32 	%f864, [%r25+204];
	ld.shared.f32 	%f865, [%r25+332];
	ld.shared.f32 	%f866, [%r25+460];
	mul.f32 	%f867, %f859, %f863;
	setp.gt.f32 	%p354, %f867, %f828;
	selp.f32 	%f868, %f867, %f828, %p354;
	selp.b32 	%r467, %r466, %r450, %p354;
	mul.f32 	%f869, %f859, %f864;
	setp.gt.f32 	%p355, %f869, %f830;
	selp.f32 	%f870, %f869, %f830, %p355;
	selp.b32 	%r468, %r466, %r451, %p355;
	mul.f32 	%f871, %f859, %f865;
	setp.gt.f32 	%p356, %f871, %f832;
	selp.f32 	%f872, %f871, %f832, %p356;
	selp.b32 	%r469, %r466, %r452, %p356;
	mul.f32 	%f873, %f859, %f866;
	setp.gt.f32 	%p357, %f873, %f834;
	selp.f32 	%f874, %f873, %f834, %p357;
	selp.b32 	%r470, %r466, %r453, %p357;
	mul.f32 	%f875, %f860, %f863;
	setp.gt.f32 	%p358, %f875, %f836;
	selp.f32 	%f876, %f875, %f836, %p358;
	selp.b32 	%r471, %r466, %r454, %p358;
	mul.f32 	%f877, %f860, %f864;
	setp.gt.f32 	%p359, %f877, %f838;
	selp.f32 	%f878, %f877, %f838, %p359;
	selp.b32 	%r472, %r466, %r455, %p359;
	mul.f32 	%f879, %f860, %f865;
	setp.gt.f32 	%p360, %f879, %f840;
	selp.f32 	%f880, %f879, %f840, %p360;
	selp.b32 	%r473, %r466, %r456, %p360;
	mul.f32 	%f881, %f860, %f866;
	setp.gt.f32 	%p361, %f881, %f842;
	selp.f32 	%f882, %f881, %f842, %p361;
	selp.b32 	%r474, %r466, %r457, %p361;
	mul.f32 	%f883, %f861, %f863;
	setp.gt.f32 	%p362, %f883, %f844;
	selp.f32 	%f884, %f883, %f844, %p362;
	selp.b32 	%r475, %r466, %r458, %p362;
	mul.f32 	%f885, %f861, %f864;
	setp.gt.f32 	%p363, %f885, %f846;
	selp.f32 	%f886, %f885, %f846, %p363;
	selp.b32 	%r476, %r466, %r459, %p363;
	mul.f32 	%f887, %f861, %f865;
	setp.gt.f32 	%p364, %f887, %f848;
	selp.f32 	%f888, %f887, %f848, %p364;
	selp.b32 	%r477, %r466, %r460, %p364;
	mul.f32 	%f889, %f861, %f866;
	setp.gt.f32 	%p365, %f889, %f850;
	selp.f32 	%f890, %f889, %f850, %p365;
	selp.b32 	%r478, %r466, %r461, %p365;
	mul.f32 	%f891, %f862, %f863;
	setp.gt.f32 	%p366, %f891, %f852;
	selp.f32 	%f892, %f891, %f852, %p366;
	selp.b32 	%r479, %r466, %r462, %p366;
	mul.f32 	%f893, %f862, %f864;
	setp.gt.f32 	%p367, %f893, %f854;
	selp.f32 	%f894, %f893, %f854, %p367;
	selp.b32 	%r480, %r466, %r463, %p367;
	mul.f32 	%f895, %f862, %f865;
	setp.gt.f32 	%p368, %f895, %f856;
	selp.f32 	%f896, %f895, %f856, %p368;
	selp.b32 	%r481, %r466, %r464, %p368;
	mul.f32 	%f897, %f862, %f866;
	setp.gt.f32 	%p369, %f897, %f858;
	selp.f32 	%f898, %f897, %f858, %p369;
	selp.b32 	%r482, %r466, %r465, %p369;
	add.s32 	%r483, %r708, 20;
	ld.shared.f32 	%f899, [%r24+5120];
	ld.shared.f32 	%f900, [%r24+5124];
	ld.shared.f32 	%f901, [%r24+5128];
	ld.shared.f32 	%f902, [%r24+5132];
	ld.shared.f32 	%f903, [%r25+80];
	ld.shared.f32 	%f904, [%r25+208];
	ld.shared.f32 	%f905, [%r25+336];
	ld.shared.f32 	%f906, [%r25+464];
	mul.f32 	%f907, %f899, %f903;
	setp.gt.f32 	%p370, %f907, %f868;
	selp.f32 	%f908, %f907, %f868, %p370;
	selp.b32 	%r484, %r483, %r467, %p370;
	mul.f32 	%f909, %f899, %f904;
	setp.gt.f32 	%p371, %f909, %f870;
	selp.f32 	%f910, %f909, %f870, %p371;
	selp.b32 	%r485, %r483, %r468, %p371;
	mul.f32 	%f911, %f899, %f905;
	setp.gt.f32 	%p372, %f911, %f872;
	selp.f32 	%f912, %f911, %f872, %p372;
	selp.b32 	%r486, %r483, %r469, %p372;
	mul.f32 	%f913, %f899, %f906;
	setp.gt.f32 	%p373, %f913, %f874;
	selp.f32 	%f914, %f913, %f874, %p373;
	selp.b32 	%r487, %r483, %r470, %p373;
	mul.f32 	%f915, %f900, %f903;
	setp.gt.f32 	%p374, %f915, %f876;
	selp.f32 	%f916, %f915, %f876, %p374;
	selp.b32 	%r488, %r483, %r471, %p374;
	mul.f32 	%f917, %f900, %f904;
	setp.gt.f32 	%p375, %f917, %f878;
	selp.f32 	%f918, %f917, %f878, %p375;
	selp.b32 	%r489, %r483, %r472, %p375;
	mul.f32 	%f919, %f900, %f905;
	setp.gt.f32 	%p376, %f919, %f880;
	selp.f32 	%f920, %f919, %f880, %p376;
	selp.b32 	%r490, %r483, %r473, %p376;
	mul.f32 	%f921, %f900, %f906;
	setp.gt.f32 	%p377, %f921, %f882;
	selp.f32 	%f922, %f921, %f882, %p377;
	selp.b32 	%r491, %r483, %r474, %p377;
	mul.f32 	%f923, %f901, %f903;
	setp.gt.f32 	%p378, %f923, %f884;
	selp.f32 	%f924, %f923, %f884, %p378;
	selp.b32 	%r492, %r483, %r475, %p378;
	mul.f32 	%f925, %f901, %f904;
	setp.gt.f32 	%p379, %f925, %f886;
	selp.f32 	%f926, %f925, %f886, %p379;
	selp.b32 	%r493, %r483, %r476, %p379;
	mul.f32 	%f927, %f901, %f905;
	setp.gt.f32 	%p380, %f927, %f888;
	selp.f32 	%f928, %f927, %f888, %p380;
	selp.b32 	%r494, %r483, %r477, %p380;
	mul.f32 	%f929, %f901, %f906;
	setp.gt.f32 	%p381, %f929, %f890;
	selp.f32 	%f930, %f929, %f890, %p381;
	selp.b32 	%r495, %r483, %r478, %p381;
	mul.f32 	%f931, %f902, %f903;
	setp.gt.f32 	%p382, %f931, %f892;
	selp.f32 	%f932, %f931, %f892, %p382;
	selp.b32 	%r496, %r483, %r479, %p382;
	mul.f32 	%f933, %f902, %f904;
	setp.gt.f32 	%p383, %f933, %f894;
	selp.f32 	%f934, %f933, %f894, %p383;
	selp.b32 	%r497, %r483, %r480, %p383;
	mul.f32 	%f935, %f902, %f905;
	setp.gt.f32 	%p384, %f935, %f896;
	selp.f32 	%f936, %f935, %f896, %p384;
	selp.b32 	%r498, %r483, %r481, %p384;
	mul.f32 	%f937, %f902, %f906;
	setp.gt.f32 	%p385, %f937, %f898;
	selp.f32 	%f938, %f937, %f898, %p385;
	selp.b32 	%r499, %r483, %r482, %p385;
	add.s32 	%r500, %r708, 21;
	ld.shared.f32 	%f939, [%r24+5376];
	ld.shared.f32 	%f940, [%r24+5380];
	ld.shared.f32 	%f941, [%r24+5384];
	ld.shared.f32 	%f942, [%r24+5388];
	ld.shared.f32 	%f943, [%r25+84];
	ld.shared.f32 	%f944, [%r25+212];
	ld.shared.f32 	%f945, [%r25+340];
	ld.shared.f32 	%f946, [%r25+468];
	mul.f32 	%f947, %f939, %f943;
	setp.gt.f32 	%p386, %f947, %f908;
	selp.f32 	%f948, %f947, %f908, %p386;
	selp.b32 	%r501, %r500, %r484, %p386;
	mul.f32 	%f949, %f939, %f944;
	setp.gt.f32 	%p387, %f949, %f910;
	selp.f32 	%f950, %f949, %f910, %p387;
	selp.b32 	%r502, %r500, %r485, %p387;
	mul.f32 	%f951, %f939, %f945;
	setp.gt.f32 	%p388, %f951, %f912;
	selp.f32 	%f952, %f951, %f912, %p388;
	selp.b32 	%r503, %r500, %r486, %p388;
	mul.f32 	%f953, %f939, %f946;
	setp.gt.f32 	%p389, %f953, %f914;
	selp.f32 	%f954, %f953, %f914, %p389;
	selp.b32 	%r504, %r500, %r487, %p389;
	mul.f32 	%f955, %f940, %f943;
	setp.gt.f32 	%p390, %f955, %f916;
	selp.f32 	%f956, %f955, %f916, %p390;
	selp.b32 	%r505, %r500, %r488, %p390;
	mul.f32 	%f957, %f940, %f944;
	setp.gt.f32 	%p391, %f957, %f918;
	selp.f32 	%f958, %f957, %f918, %p391;
	selp.b32 	%r506, %r500, %r489, %p391;
	mul.f32 	%f959, %f940, %f945;
	setp.gt.f32 	%p392, %f959, %f920;
	selp.f32 	%f960, %f959, %f920, %p392;
	selp.b32 	%r507, %r500, %r490, %p392;
	mul.f32 	%f961, %f940, %f946;
	setp.gt.f32 	%p393, %f961, %f922;
	selp.f32 	%f962, %f961, %f922, %p393;
	selp.b32 	%r508, %r500, %r491, %p393;
	mul.f32 	%f963, %f941, %f943;
	setp.gt.f32 	%p394, %f963, %f924;
	selp.f32 	%f964, %f963, %f924, %p394;
	selp.b32 	%r509, %r500, %r492, %p394;
	mul.f32 	%f965, %f941, %f944;
	setp.gt.f32 	%p395, %f965, %f926;
	selp.f32 	%f966, %f965, %f926, %p395;
	selp.b32 	%r510, %r500, %r493, %p395;
	mul.f32 	%f967, %f941, %f945;
	setp.gt.f32 	%p396, %f967, %f928;
	selp.f32 	%f968, %f967, %f928, %p396;
	selp.b32 	%r511, %r500, %r494, %p396;
	mul.f32 	%f969, %f941, %f946;
	setp.gt.f32 	%p397, %f969, %f930;
	selp.f32 	%f970, %f969, %f930, %p397;
	selp.b32 	%r512, %r500, %r495, %p397;
	mul.f32 	%f971, %f942, %f943;
	setp.gt.f32 	%p398, %f971, %f932;
	selp.f32 	%f972, %f971, %f932, %p398;
	selp.b32 	%r513, %r500, %r496, %p398;
	mul.f32 	%f973, %f942, %f944;
	setp.gt.f32 	%p399, %f973, %f934;
	selp.f32 	%f974, %f973, %f934, %p399;
	selp.b32 	%r514, %r500, %r497, %p399;
	mul.f32 	%f975, %f942, %f945;
	setp.gt.f32 	%p400, %f975, %f936;
	selp.f32 	%f976, %f975, %f936, %p400;
	selp.b32 	%r515, %r500, %r498, %p400;
	mul.f32 	%f977, %f942, %f946;
	setp.gt.f32 	%p401, %f977, %f938;
	selp.f32 	%f978, %f977, %f938, %p401;
	selp.b32 	%r516, %r500, %r499, %p401;
	add.s32 	%r517, %r708, 22;
	ld.shared.f32 	%f979, [%r24+5632];
	ld.shared.f32 	%f980, [%r24+5636];
	ld.shared.f32 	%f981, [%r24+5640];
	ld.shared.f32 	%f982, [%r24+5644];
	ld.shared.f32 	%f983, [%r25+88];
	ld.shared.f32 	%f984, [%r25+216];
	ld.shared.f32 	%f985, [%r25+344];
	ld.shared.f32 	%f986, [%r25+472];
	mul.f32 	%f987, %f979, %f983;
	setp.gt.f32 	%p402, %f987, %f948;
	selp.f32 	%f988, %f987, %f948, %p402;
	selp.b32 	%r518, %r517, %r501, %p402;
	mul.f32 	%f989, %f979, %f984;
	setp.gt.f32 	%p403, %f989, %f950;
	selp.f32 	%f990, %f989, %f950, %p403;
	selp.b32 	%r519, %r517, %r502, %p403;
	mul.f32 	%f991, %f979, %f985;
	setp.gt.f32 	%p404, %f991, %f952;
	selp.f32 	%f992, %f991, %f952, %p404;
	selp.b32 	%r520, %r517, %r503, %p404;
	mul.f32 	%f993, %f979, %f986;
	setp.gt.f32 	%p405, %f993, %f954;
	selp.f32 	%f994, %f993, %f954, %p405;
	selp.b32 	%r521, %r517, %r504, %p405;
	mul.f32 	%f995, %f980, %f983;
	setp.gt.f32 	%p406, %f995, %f956;
	selp.f32 	%f996, %f995, %f956, %p406;
	selp.b32 	%r522, %r517, %r505, %p406;
	mul.f32 	%f997, %f980, %f984;
	setp.gt.f32 	%p407, %f997, %f958;
	selp.f32 	%f998, %f997, %f958, %p407;
	selp.b32 	%r523, %r517, %r506, %p407;
	mul.f32 	%f999, %f980, %f985;
	setp.gt.f32 	%p408, %f999, %f960;
	selp.f32 	%f1000, %f999, %f960, %p408;
	selp.b32 	%r524, %r517, %r507, %p408;
	mul.f32 	%f1001, %f980, %f986;
	setp.gt.f32 	%p409, %f1001, %f962;
	selp.f32 	%f1002, %f1001, %f962, %p409;
	selp.b32 	%r525, %r517, %r508, %p409;
	mul.f32 	%f1003, %f981, %f983;
	setp.gt.f32 	%p410, %f1003, %f964;
	selp.f32 	%f1004, %f1003, %f964, %p410;
	selp.b32 	%r526, %r517, %r509, %p410;
	mul.f32 	%f1005, %f981, %f984;
	setp.gt.f32 	%p411, %f1005, %f966;
	selp.f32 	%f1006, %f1005, %f966, %p411;
	selp.b32 	%r527, %r517, %r510, %p411;
	mul.f32 	%f1007, %f981, %f985;
	setp.gt.f32 	%p412, %f1007, %f968;
	selp.f32 	%f1008, %f1007, %f968, %p412;
	selp.b32 	%r528, %r517, %r511, %p412;
	mul.f32 	%f1009, %f981, %f986;
	setp.gt.f32 	%p413, %f1009, %f970;
	selp.f32 	%f1010, %f1009, %f970, %p413;
	selp.b32 	%r529, %r517, %r512, %p413;
	mul.f32 	%f1011, %f982, %f983;
	setp.gt.f32 	%p414, %f1011, %f972;
	selp.f32 	%f1012, %f1011, %f972, %p414;
	selp.b32 	%r530, %r517, %r513, %p414;
	mul.f32 	%f1013, %f982, %f984;
	setp.gt.f32 	%p415, %f1013, %f974;
	selp.f32 	%f1014, %f1013, %f974, %p415;
	selp.b32 	%r531, %r517, %r514, %p415;
	mul.f32 	%f1015, %f982, %f985;
	setp.gt.f32 	%p416, %f1015, %f976;
	selp.f32 	%f1016, %f1015, %f976, %p416;
	selp.b32 	%r532, %r517, %r515, %p416;
	mul.f32 	%f1017, %f982, %f986;
	setp.gt.f32 	%p417, %f1017, %f978;
	selp.f32 	%f1018, %f1017, %f978, %p417;
	selp.b32 	%r533, %r517, %r516, %p417;
	add.s32 	%r534, %r708, 23;
	ld.shared.f32 	%f1019, [%r24+5888];
	ld.shared.f32 	%f1020, [%r24+5892];
	ld.shared.f32 	%f1021, [%r24+5896];
	ld.shared.f32 	%f1022, [%r24+5900];
	ld.shared.f32 	%f1023, [%r25+92];
	ld.shared.f32 	%f1024, [%r25+220];
	ld.shared.f32 	%f1025, [%r25+348];
	ld.shared.f32 	%f1026, [%r25+476];
	mul.f32 	%f1027, %f1019, %f1023;
	setp.gt.f32 	%p418, %f1027, %f988;
	selp.f32 	%f1028, %f1027, %f988, %p418;
	selp.b32 	%r535, %r534, %r518, %p418;
	mul.f32 	%f1029, %f1019, %f1024;
	setp.gt.f32 	%p419, %f1029, %f990;
	selp.f32 	%f1030, %f1029, %f990, %p419;
	selp.b32 	%r536, %r534, %r519, %p419;
	mul.f32 	%f1031, %f1019, %f1025;
	setp.gt.f32 	%p420, %f1031, %f992;
	selp.f32 	%f1032, %f1031, %f992, %p420;
	selp.b32 	%r537, %r534, %r520, %p420;
	mul.f32 	%f1033, %f1019, %f1026;
	setp.gt.f32 	%p421, %f1033, %f994;
	selp.f32 	%f1034, %f1033, %f994, %p421;
	selp.b32 	%r538, %r534, %r521, %p421;
	mul.f32 	%f1035, %f1020, %f1023;
	setp.gt.f32 	%p422, %f1035, %f996;
	selp.f32 	%f1036, %f1035, %f996, %p422;
	selp.b32 	%r539, %r534, %r522, %p422;
	mul.f32 	%f1037, %f1020, %f1024;
	setp.gt.f32 	%p423, %f1037, %f998;
	selp.f32 	%f1038, %f1037, %f998, %p423;
	selp.b32 	%r540, %r534, %r523, %p423;
	mul.f32 	%f1039, %f1020, %f1025;
	setp.gt.f32 	%p424, %f1039, %f1000;
	selp.f32 	%f1040, %f1039, %f1000, %p424;
	selp.b32 	%r541, %r534, %r524, %p424;
	mul.f32 	%f1041, %f1020, %f1026;
	setp.gt.f32 	%p425, %f1041, %f1002;
	selp.f32 	%f1042, %f1041, %f1002, %p425;
	selp.b32 	%r542, %r534, %r525, %p425;
	mul.f32 	%f1043, %f1021, %f1023;
	setp.gt.f32 	%p426, %f1043, %f1004;
	selp.f32 	%f1044, %f1043, %f1004, %p426;
	selp.b32 	%r543, %r534, %r526, %p426;
	mul.f32 	%f1045, %f1021, %f1024;
	setp.gt.f32 	%p427, %f1045, %f1006;
	selp.f32 	%f1046, %f1045, %f1006, %p427;
	selp.b32 	%r544, %r534, %r527, %p427;
	mul.f32 	%f1047, %f1021, %f1025;
	setp.gt.f32 	%p428, %f1047, %f1008;
	selp.f32 	%f1048, %f1047, %f1008, %p428;
	selp.b32 	%r545, %r534, %r528, %p428;
	mul.f32 	%f1049, %f1021, %f1026;
	setp.gt.f32 	%p429, %f1049, %f1010;
	selp.f32 	%f1050, %f1049, %f1010, %p429;
	selp.b32 	%r546, %r534, %r529, %p429;
	mul.f32 	%f1051, %f1022, %f1023;
	setp.gt.f32 	%p430, %f1051, %f1012;
	selp.f32 	%f1052, %f1051, %f1012, %p430;
	selp.b32 	%r547, %r534, %r530, %p430;
	mul.f32 	%f1053, %f1022, %f1024;
	setp.gt.f32 	%p431, %f1053, %f1014;
	selp.f32 	%f1054, %f1053, %f1014, %p431;
	selp.b32 	%r548, %r534, %r531, %p431;
	mul.f32 	%f1055, %f1022, %f1025;
	setp.gt.f32 	%p432, %f1055, %f1016;
	selp.f32 	%f1056, %f1055, %f1016, %p432;
	selp.b32 	%r549, %r534, %r532, %p432;
	mul.f32 	%f1057, %f1022, %f1026;
	setp.gt.f32 	%p433, %f1057, %f1018;
	selp.f32 	%f1058, %f1057, %f1018, %p433;
	selp.b32 	%r550, %r534, %r533, %p433;
	add.s32 	%r551, %r708, 24;
	ld.shared.f32 	%f1059, [%r24+6144];
	ld.shared.f32 	%f1060, [%r24+6148];
	ld.shared.f32 	%f1061, [%r24+6152];
	ld.shared.f32 	%f1062, [%r24+6156];
	ld.shared.f32 	%f1063, [%r25+96];
	ld.shared.f32 	%f1064, [%r25+224];
	ld.shared.f32 	%f1065, [%r25+352];
	ld.shared.f32 	%f1066, [%r25+480];
	mul.f32 	%f1067, %f1059, %f1063;
	setp.gt.f32 	%p434, %f1067, %f1028;
	selp.f32 	%f1068, %f1067, %f1028, %p434;
	selp.b32 	%r552, %r551, %r535, %p434;
	mul.f32 	%f1069, %f1059, %f1064;
	setp.gt.f32 	%p435, %f1069, %f1030;
	selp.f32 	%f1070, %f1069, %f1030, %p435;
	selp.b32 	%r553, %r551, %r536, %p435;
	mul.f32 	%f1071, %f1059, %f1065;
	setp.gt.f32 	%p436, %f1071, %f1032;
	selp.f32 	%f1072, %f1071, %f1032, %p436;
	selp.b32 	%r554, %r551, %r537, %p436;
	mul.f32 	%f1073, %f1059, %f1066;
	setp.gt.f32 	%p437, %f1073, %f1034;
	selp.f32 	%f1074, %f1073, %f1034, %p437;
	selp.b32 	%r555, %r551, %r538, %p437;
	mul.f32 	%f1075, %f1060, %f1063;
	setp.gt.f32 	%p438, %f1075, %f1036;
	selp.f32 	%f1076, %f1075, %f1036, %p438;
	selp.b32 	%r556, %r551, %r539, %p438;
	mul.f32 	%f1077, %f1060, %f1064;
	setp.gt.f32 	%p439, %f1077, %f1038;
	selp.f32 	%f1078, %f1077, %f1038, %p439;
	selp.b32 	%r557, %r551, %r540, %p439;
	mul.f32 	%f1079, %f1060, %f1065;
	setp.gt.f32 	%p440, %f1079, %f1040;
	selp.f32 	%f1080, %f1079, %f1040, %p440;
	selp.b32 	%r558, %r551, %r541, %p440;
	mul.f32 	%f1081, %f1060, %f1066;
	setp.gt.f32 	%p441, %f1081, %f1042;
	selp.f32 	%f1082, %f1081, %f1042, %p441;
	selp.b32 	%r559, %r551, %r542, %p441;
	mul.f32 	%f1083, %f1061, %f1063;
	setp.gt.f32 	%p442, %f1083, %f1044;
	selp.f32 	%f1084, %f1083, %f1044, %p442;
	selp.b32 	%r560, %r551, %r543, %p442;
	mul.f32 	%f1085, %f1061, %f1064;
	setp.gt.f32 	%p443, %f1085, %f1046;
	selp.f32 	%f1086, %f1085, %f1046, %p443;
	selp.b32 	%r561, %r551, %r544, %p443;
	mul.f32 	%f1087, %f1061, %f1065;
	setp.gt.f32 	%p444, %f1087, %f1048;
	selp.f32 	%f1088, %f1087, %f1048, %p444;
	selp.b32 	%r562, %r551, %r545, %p444;
	mul.f32 	%f1089, %f1061, %f1066;
	setp.gt.f32 	%p445, %f1089, %f1050;
	selp.f32 	%f1090, %f1089, %f1050, %p445;
	selp.b32 	%r563, %r551, %r546, %p445;
	mul.f32 	%f1091, %f1062, %f1063;
	setp.gt.f32 	%p446, %f1091, %f1052;
	selp.f32 	%f1092, %f1091, %f1052, %p446;
	selp.b32 	%r564, %r551, %r547, %p446;
	mul.f32 	%f1093, %f1062, %f1064;
	setp.gt.f32 	%p447, %f1093, %f1054;
	selp.f32 	%f1094, %f1093, %f1054, %p447;
	selp.b32 	%r565, %r551, %r548, %p447;
	mul.f32 	%f1095, %f1062, %f1065;
	setp.gt.f32 	%p448, %f1095, %f1056;
	selp.f32 	%f1096, %f1095, %f1056, %p448;
	selp.b32 	%r566, %r551, %r549, %p448;
	mul.f32 	%f1097, %f1062, %f1066;
	setp.gt.f32 	%p449, %f1097, %f1058;
	selp.f32 	%f1098, %f1097, %f1058, %p449;
	selp.b32 	%r567, %r551, %r550, %p449;
	add.s32 	%r568, %r708, 25;
	ld.shared.f32 	%f1099, [%r24+6400];
	ld.shared.f32 	%f1100, [%r24+6404];
	ld.shared.f32 	%f1101, [%r24+6408];
	ld.shared.f32 	%f1102, [%r24+6412];
	ld.shared.f32 	%f1103, [%r25+100];
	ld.shared.f32 	%f1104, [%r25+228];
	ld.shared.f32 	%f1105, [%r25+356];
	ld.shared.f32 	%f1106, [%r25+484];
	mul.f32 	%f1107, %f1099, %f1103;
	setp.gt.f32 	%p450, %f1107, %f1068;
	selp.f32 	%f1108, %f1107, %f1068, %p450;
	selp.b32 	%r569, %r568, %r552, %p450;
	mul.f32 	%f1109, %f1099, %f1104;
	setp.gt.f32 	%p451, %f1109, %f1070;
	selp.f32 	%f1110, %f1109, %f1070, %p451;
	selp.b32 	%r570, %r568, %r553, %p451;
	mul.f32 	%f1111, %f1099, %f1105;
	setp.gt.f32 	%p452, %f1111, %f1072;
	selp.f32 	%f1112, %f1111, %f1072, %p452;
	selp.b32 	%r571, %r568, %r554, %p452;
	mul.f32 	%f1113, %f1099, %f1106;
	setp.gt.f32 	%p453, %f1113, %f1074;
	selp.f32 	%f1114, %f1113, %f1074, %p453;
	selp.b32 	%r572, %r568, %r555, %p453;
	mul.f32 	%f1115, %f1100, %f1103;
	setp.gt.f32 	%p454, %f1115, %f1076;
	selp.f32 	%f1116, %f1115, %f1076, %p454;
	selp.b32 	%r573, %r568, %r556, %p454;
	mul.f32 	%f1117, %f1100, %f1104;
	setp.gt.f32 	%p455, %f1117, %f1078;
	selp.f32 	%f1118, %f1117, %f1078, %p455;
	selp.b32 	%r574, %r568, %r557, %p455;
	mul.f32 	%f1119, %f1100, %f1105;
	setp.gt.f32 	%p456, %f1119, %f1080;
	selp.f32 	%f1120, %f1119, %f1080, %p456;
	selp.b32 	%r575, %r568, %r558, %p456;
	mul.f32 	%f1121, %f1100, %f1106;
	setp.gt.f32 	%p457, %f1121, %f1082;
	selp.f32 	%f1122, %f1121, %f1082, %p457;
	selp.b32 	%r576, %r568, %r559, %p457;
	mul.f32 	%f1123, %f1101, %f1103;
	setp.gt.f32 	%p458, %f1123, %f1084;
	selp.f32 	%f1124, %f1123, %f1084, %p458;
	selp.b32 	%r577, %r568, %r560, %p458;
	mul.f32 	%f1125, %f1101, %f1104;
	setp.gt.f32 	%p459, %f1125, %f1086;
	selp.f32 	%f1126, %f1125, %f1086, %p459;
	selp.b32 	%r578, %r568, %r561, %p459;
	mul.f32 	%f1127, %f1101, %f1105;
	setp.gt.f32 	%p460, %f1127, %f1088;
	selp.f32 	%f1128, %f1127, %f1088, %p460;
	selp.b32 	%r579, %r568, %r562, %p460;
	mul.f32 	%f1129, %f1101, %f1106;
	setp.gt.f32 	%p461, %f1129, %f1090;
	selp.f32 	%f1130, %f1129, %f1090, %p461;
	selp.b32 	%r580, %r568, %r563, %p461;
	mul.f32 	%f1131, %f1102, %f1103;
	setp.gt.f32 	%p462, %f1131, %f1092;
	selp.f32 	%f1132, %f1131, %f1092, %p462;
	selp.b32 	%r581, %r568, %r564, %p462;
	mul.f32 	%f1133, %f1102, %f1104;
	setp.gt.f32 	%p463, %f1133, %f1094;
	selp.f32 	%f1134, %f1133, %f1094, %p463;
	selp.b32 	%r582, %r568, %r565, %p463;
	mul.f32 	%f1135, %f1102, %f1105;
	setp.gt.f32 	%p464, %f1135, %f1096;
	selp.f32 	%f1136, %f1135, %f1096, %p464;
	selp.b32 	%r583, %r568, %r566, %p464;
	mul.f32 	%f1137, %f1102, %f1106;
	setp.gt.f32 	%p465, %f1137, %f1098;
	selp.f32 	%f1138, %f1137, %f1098, %p465;
	selp.b32 	%r584, %r568, %r567, %p465;
	add.s32 	%r585, %r708, 26;
	ld.shared.f32 	%f1139, [%r24+6656];
	ld.shared.f32 	%f1140, [%r24+6660];
	ld.shared.f32 	%f1141, [%r24+6664];
	ld.shared.f32 	%f1142, [%r24+6668];
	ld.shared.f32 	%f1143, [%r25+104];
	ld.shared.f32 	%f1144, [%r25+232];
	ld.shared.f32 	%f1145, [%r25+360];
	ld.shared.f32 	%f1146, [%r25+488];
	mul.f32 	%f1147, %f1139, %f1143;
	setp.gt.f32 	%p466, %f1147, %f1108;
	selp.f32 	%f1148, %f1147, %f1108, %p466;
	selp.b32 	%r586, %r585, %r569, %p466;
	mul.f32 	%f1149, %f1139, %f1144;
	setp.gt.f32 	%p467, %f1149, %f1110;
	selp.f32 	%f1150, %f1149, %f1110, %p467;
	selp.b32 	%r587, %r585, %r570, %p467;
	mul.f32 	%f1151, %f1139, %f1145;
	setp.gt.f32 	%p468, %f1151, %f1112;
	selp.f32 	%f1152, %f1151, %f1112, %p468;
	selp.b32 	%r588, %r585, %r571, %p468;
	mul.f32 	%f1153, %f1139, %f1146;
	setp.gt.f32 	%p469, %f1153, %f1114;
	selp.f32 	%f1154, %f1153, %f1114, %p469;
	selp.b32 	%r589, %r585, %r572, %p469;
	mul.f32 	%f1155, %f1140, %f1143;
	setp.gt.f32 	%p470, %f1155, %f1116;
	selp.f32 	%f1156, %f1155, %f1116, %p470;
	selp.b32 	%r590, %r585, %r573, %p470;
	mul.f32 	%f1157, %f1140, %f1144;
	setp.gt.f32 	%p471, %f1157, %f1118;
	selp.f32 	%f1158, %f1157, %f1118, %p471;
	selp.b32 	%r591, %r585, %r574, %p471;
	mul.f32 	%f1159, %f1140, %f1145;
	setp.gt.f32 	%p472, %f1159, %f1120;
	selp.f32 	%f1160, %f1159, %f1120, %p472;
	selp.b32 	%r592, %r585, %r575, %p472;
	mul.f32 	%f1161, %f1140, %f1146;
	setp.gt.f32 	%p473, %f1161, %f1122;
	selp.f32 	%f1162, %f1161, %f1122, %p473;
	selp.b32 	%r593, %r585, %r576, %p473;
	mul.f32 	%f1163, %f1141, %f1143;
	setp.gt.f32 	%p474, %f1163, %f1124;
	selp.f32 	%f1164, %f1163, %f1124, %p474;
	selp.b32 	%r594, %r585, %r577, %p474;
	mul.f32 	%f1165, %f1141, %f1144;
	setp.gt.f32 	%p475, %f1165, %f1126;
	selp.f32 	%f1166, %f1165, %f1126, %p475;
	selp.b32 	%r595, %r585, %r578, %p475;
	mul.f32 	%f1167, %f1141, %f1145;
	setp.gt.f32 	%p476, %f1167, %f1128;
	selp.f32 	%f1168, %f1167, %f1128, %p476;
	selp.b32 	%r596, %r585, %r579, %p476;
	mul.f32 	%f1169, %f1141, %f1146;
	setp.gt.f32 	%p477, %f1169, %f1130;
	selp.f32 	%f1170, %f1169, %f1130, %p477;
	selp.b32 	%r597, %r585, %r580, %p477;
	mul.f32 	%f1171, %f1142, %f1143;
	setp.gt.f32 	%p478, %f1171, %f1132;
	selp.f32 	%f1172, %f1171, %f1132, %p478;
	selp.b32 	%r598, %r585, %r581, %p478;
	mul.f32 	%f1173, %f1142, %f1144;
	setp.gt.f32 	%p479, %f1173, %f1134;
	selp.f32 	%f1174, %f1173, %f1134, %p479;
	selp.b32 	%r599, %r585, %r582, %p479;
	mul.f32 	%f1175, %f1142, %f1145;
	setp.gt.f32 	%p480, %f1175, %f1136;
	selp.f32 	%f1176, %f1175, %f1136, %p480;
	selp.b32 	%r600, %r585, %r583, %p480;
	mul.f32 	%f1177, %f1142, %f1146;
	setp.gt.f32 	%p481, %f1177, %f1138;
	selp.f32 	%f1178, %f1177, %f1138, %p481;
	selp.b32 	%r601, %r585, %r584, %p481;
	add.s32 	%r602, %r708, 27;
	ld.shared.f32 	%f1179, [%r24+6912];
	ld.shared.f32 	%f1180, [%r24+6916];
	ld.shared.f32 	%f1181, [%r24+6920];
	ld.shared.f32 	%f1182, [%r24+6924];
	ld.shared.f32 	%f1183, [%r25+108];
	ld.shared.f32 	%f1184, [%r25+236];
	ld.shared.f32 	%f1185, [%r25+364];
	ld.shared.f32 	%f1186, [%r25+492];
	mul.f32 	%f1187, %f1179, %f1183;
	setp.gt.f32 	%p482, %f1187, %f1148;
	selp.f32 	%f1188, %f1187, %f1148, %p482;
	selp.b32 	%r603, %r602, %r586, %p482;
	mul.f32 	%f1189, %f1179, %f1184;
	setp.gt.f32 	%p483, %f1189, %f1150;
	selp.f32 	%f1190, %f1189, %f1150, %p483;
	selp.b32 	%r604, %r602, %r587, %p483;
	mul.f32 	%f1191, %f1179, %f1185;
	setp.gt.f32 	%p484, %f1191, %f1152;
	selp.f32 	%f1192, %f1191, %f1152, %p484;
	selp.b32 	%r605, %r602, %r588, %p484;
	mul.f32 	%f1193, %f1179, %f1186;
	setp.gt.f32 	%p485, %f1193, %f1154;
	selp.f32 	%f1194, %f1193, %f1154, %p485;
	selp.b32 	%r606, %r602, %r589, %p485;
	mul.f32 	%f1195, %f1180, %f1183;
	setp.gt.f32 	%p486, %f1195, %f1156;
	selp.f32 	%f1196, %f1195, %f1156, %p486;
	selp.b32 	%r607, %r602, %r590, %p486;
	mul.f32 	%f1197, %f1180, %f1184;
	setp.gt.f32 	%p487, %f1197, %f1158;
	selp.f32 	%f1198, %f1197, %f1158, %p487;
	selp.b32 	%r608, %r602, %r591, %p487;
	mul.f32 	%f1199, %f1180, %f1185;
	setp.gt.f32 	%p488, %f1199, %f1160;
	selp.f32 	%f1200, %f1199, %f1160, %p488;
	selp.b32 	%r609, %r602, %r592, %p488;
	mul.f32 	%f1201, %f1180, %f1186;
	setp.gt.f32 	%p489, %f1201, %f1162;
	selp.f32 	%f1202, %f1201, %f1162, %p489;
	selp.b32 	%r610, %r602, %r593, %p489;
	mul.f32 	%f1203, %f1181, %f1183;
	setp.gt.f32 	%p490, %f1203, %f1164;
	selp.f32 	%f1204, %f1203, %f1164, %p490;
	selp.b32 	%r611, %r602, %r594, %p490;
	mul.f32 	%f1205, %f1181, %f1184;
	setp.gt.f32 	%p491, %f1205, %f1166;
	selp.f32 	%f1206, %f1205, %f1166, %p491;
	selp.b32 	%r612, %r602, %r595, %p491;
	mul.f32 	%f1207, %f1181, %f1185;
	setp.gt.f32 	%p492, %f1207, %f1168;
	selp.f32 	%f1208, %f1207, %f1168, %p492;
	selp.b32 	%r613, %r602, %r596, %p492;
	mul.f32 	%f1209, %f1181, %f1186;
	setp.gt.f32 	%p493, %f1209, %f1170;
	selp.f32 	%f1210, %f1209, %f1170, %p493;
	selp.b32 	%r614, %r602, %r597, %p493;
	mul.f32 	%f1211, %f1182, %f1183;
	setp.gt.f32 	%p494, %f1211, %f1172;
	selp.f32 	%f1212, %f1211, %f1172, %p494;
	selp.b32 	%r615, %r602, %r598, %p494;
	mul.f32 	%f1213, %f1182, %f1184;
	setp.gt.f32 	%p495, %f1213, %f1174;
	selp.f32 	%f1214, %f1213, %f1174, %p495;
	selp.b32 	%r616, %r602, %r599, %p495;
	mul.f32 	%f1215, %f1182, %f1185;
	setp.gt.f32 	%p496, %f1215, %f1176;
	selp.f32 	%f1216, %f1215, %f1176, %p496;
	selp.b32 	%r617, %r602, %r600, %p496;
	mul.f32 	%f1217, %f1182, %f1186;
	setp.gt.f32 	%p497, %f1217, %f1178;
	selp.f32 	%f1218, %f1217, %f1178, %p497;
	selp.b32 	%r618, %r602, %r601, %p497;
	add.s32 	%r619, %r708, 28;
	ld.shared.f32 	%f1219, [%r24+7168];
	ld.shared.f32 	%f1220, [%r24+7172];
	ld.shared.f32 	%f1221, [%r24+7176];
	ld.shared.f32 	%f1222, [%r24+7180];
	ld.shared.f32 	%f1223, [%r25+112];
	ld.shared.f32 	%f1224, [%r25+240];
	ld.shared.f32 	%f1225, [%r25+368];
	ld.shared.f32 	%f1226, [%r25+496];
	mul.f32 	%f1227, %f1219, %f1223;
	setp.gt.f32 	%p498, %f1227, %f1188;
	selp.f32 	%f1228, %f1227, %f1188, %p498;
	selp.b32 	%r620, %r619, %r603, %p498;
	mul.f32 	%f1229, %f1219, %f1224;
	setp.gt.f32 	%p499, %f1229, %f1190;
	selp.f32 	%f1230, %f1229, %f1190, %p499;
	selp.b32 	%r621, %r619, %r604, %p499;
	mul.f32 	%f1231, %f1219, %f1225;
	setp.gt.f32 	%p500, %f1231, %f1192;
	selp.f32 	%f1232, %f1231, %f1192, %p500;
	selp.b32 	%r622, %r619, %r605, %p500;
	mul.f32 	%f1233, %f1219, %f1226;
	setp.gt.f32 	%p501, %f1233, %f1194;
	selp.f32 	%f1234, %f1233, %f1194, %p501;
	selp.b32 	%r623, %r619, %r606, %p501;
	mul.f32 	%f1235, %f1220, %f1223;
	setp.gt.f32 	%p502, %f1235, %f1196;
	selp.f32 	%f1236, %f1235, %f1196, %p502;
	selp.b32 	%r624, %r619, %r607, %p502;
	mul.f32 	%f1237, %f1220, %f1224;
	setp.gt.f32 	%p503, %f1237, %f1198;
	selp.f32 	%f1238, %f1237, %f1198, %p503;
	selp.b32 	%r625, %r619, %r608, %p503;
	mul.f32 	%f1239, %f1220, %f1225;
	setp.gt.f32 	%p504, %f1239, %f1200;
	selp.f32 	%f1240, %f1239, %f1200, %p504;
	selp.b32 	%r626, %r619, %r609, %p504;
	mul.f32 	%f1241, %f1220, %f1226;
	setp.gt.f32 	%p505, %f1241, %f1202;
	selp.f32 	%f1242, %f1241, %f1202, %p505;
	selp.b32 	%r627, %r619, %r610, %p505;
	mul.f32 	%f1243, %f1221, %f1223;
	setp.gt.f32 	%p506, %f1243, %f1204;
	selp.f32 	%f1244, %f1243, %f1204, %p506;
	selp.b32 	%r628, %r619, %r611, %p506;
	mul.f32 	%f1245, %f1221, %f1224;
	setp.gt.f32 	%p507, %f1245, %f1206;
	selp.f32 	%f1246, %f1245, %f1206, %p507;
	selp.b32 	%r629, %r619, %r612, %p507;
	mul.f32 	%f1247, %f1221, %f1225;
	setp.gt.f32 	%p508, %f1247, %f1208;
	selp.f32 	%f1248, %f1247, %f1208, %p508;
	selp.b32 	%r630, %r619, %r613, %p508;
	mul.f32 	%f1249, %f1221, %f1226;
	setp.gt.f32 	%p509, %f1249, %f1210;
	selp.f32 	%f1250, %f1249, %f1210, %p509;
	selp.b32 	%r631, %r619, %r614, %p509;
	mul.f32 	%f1251, %f1222, %f1223;
	setp.gt.f32 	%p510, %f1251, %f1212;
	selp.f32 	%f1252, %f1251, %f1212, %p510;
	selp.b32 	%r632, %r619, %r615, %p510;
	mul.f32 	%f1253, %f1222, %f1224;
	setp.gt.f32 	%p511, %f1253, %f1214;
	selp.f32 	%f1254, %f1253, %f1214, %p511;
	selp.b32 	%r633, %r619, %r616, %p511;
	mul.f32 	%f1255, %f1222, %f1225;
	setp.gt.f32 	%p512, %f1255, %f1216;
	selp.f32 	%f1256, %f1255, %f1216, %p512;
	selp.b32 	%r634, %r619, %r617, %p512;
	mul.f32 	%f1257, %f1222, %f1226;
	setp.gt.f32 	%p513, %f1257, %f1218;
	selp.f32 	%f1258, %f1257, %f1218, %p513;
	selp.b32 	%r635, %r619, %r618, %p513;
	add.s32 	%r636, %r708, 29;
	ld.shared.f32 	%f1259, [%r24+7424];
	ld.shared.f32 	%f1260, [%r24+7428];
	ld.shared.f32 	%f1261, [%r24+7432];
	ld.shared.f32 	%f1262, [%r24+7436];
	ld.shared.f32 	%f1263, [%r25+116];
	ld.shared.f32 	%f1264, [%r25+244];
	ld.shared.f32 	%f1265, [%r25+372];
	ld.shared.f32 	%f1266, [%r25+500];
	mul.f32 	%f1267, %f1259, %f1263;
	setp.gt.f32 	%p514, %f1267, %f1228;
	selp.f32 	%f1268, %f1267, %f1228, %p514;
	selp.b32 	%r637, %r636, %r620, %p514;
	mul.f32 	%f1269, %f1259, %f1264;
	setp.gt.f32 	%p515, %f1269, %f1230;
	selp.f32 	%f1270, %f1269, %f1230, %p515;
	selp.b32 	%r638, %r636, %r621, %p515;
	mul.f32 	%f1271, %f1259, %f1265;
	setp.gt.f32 	%p516, %f1271, %f1232;
	selp.f32 	%f1272, %f1271, %f1232, %p516;
	selp.b32 	%r639, %r636, %r622, %p516;
	mul.f32 	%f1273, %f1259, %f1266;
	setp.gt.f32 	%p517, %f1273, %f1234;
	selp.f32 	%f1274, %f1273, %f1234, %p517;
	selp.b32 	%r640, %r636, %r623, %p517;
	mul.f32 	%f1275, %f1260, %f1263;
	setp.gt.f32 	%p518, %f1275, %f1236;
	selp.f32 	%f1276, %f1275, %f1236, %p518;
	selp.b32 	%r641, %r636, %r624, %p518;
	mul.f32 	%f1277, %f1260, %f1264;
	setp.gt.f32 	%p519, %f1277, %f1238;
	selp.f32 	%f1278, %f1277, %f1238, %p519;
	selp.b32 	%r642, %r636, %r625, %p519;
	mul.f32 	%f1279, %f1260, %f1265;
	setp.gt.f32 	%p520, %f1279, %f1240;
	selp.f32 	%f1280, %f1279, %f1240, %p520;
	selp.b32 	%r643, %r636, %r626, %p520;
	mul.f32 	%f1281, %f1260, %f1266;
	setp.gt.f32 	%p521, %f1281, %f1242;
	selp.f32 	%f1282, %f1281, %f1242, %p521;
	selp.b32 	%r644, %r636, %r627, %p521;
	mul.f32 	%f1283, %f1261, %f1263;
	setp.gt.f32 	%p522, %f1283, %f1244;
	selp.f32 	%f1284, %f1283, %f1244, %p522;
	selp.b32 	%r645, %r636, %r628, %p522;
	mul.f32 	%f1285, %f1261, %f1264;
	setp.gt.f32 	%p523, %f1285, %f1246;
	selp.f32 	%f1286, %f1285, %f1246, %p523;
	selp.b32 	%r646, %r636, %r629, %p523;
	mul.f32 	%f1287, %f1261, %f1265;
	setp.gt.f32 	%p524, %f1287, %f1248;
	selp.f32 	%f1288, %f1287, %f1248, %p524;
	selp.b32 	%r647, %r636, %r630, %p524;
	mul.f32 	%f1289, %f1261, %f1266;
	setp.gt.f32 	%p525, %f1289, %f1250;
	selp.f32 	%f1290, %f1289, %f1250, %p525;
	selp.b32 	%r648, %r636, %r631, %p525;
	mul.f32 	%f1291, %f1262, %f1263;
	setp.gt.f32 	%p526, %f1291, %f1252;
	selp.f32 	%f1292, %f1291, %f1252, %p526;
	selp.b32 	%r649, %r636, %r632, %p526;
	mul.f32 	%f1293, %f1262, %f1264;
	setp.gt.f32 	%p527, %f1293, %f1254;
	selp.f32 	%f1294, %f1293, %f1254, %p527;
	selp.b32 	%r650, %r636, %r633, %p527;
	mul.f32 	%f1295, %f1262, %f1265;
	setp.gt.f32 	%p528, %f1295, %f1256;
	selp.f32 	%f1296, %f1295, %f1256, %p528;
	selp.b32 	%r651, %r636, %r634, %p528;
	mul.f32 	%f1297, %f1262, %f1266;
	setp.gt.f32 	%p529, %f1297, %f1258;
	selp.f32 	%f1298, %f1297, %f1258, %p529;
	selp.b32 	%r652, %r636, %r635, %p529;
	add.s32 	%r653, %r708, 30;
	ld.shared.f32 	%f1299, [%r24+7680];
	ld.shared.f32 	%f1300, [%r24+7684];
	ld.shared.f32 	%f1301, [%r24+7688];
	ld.shared.f32 	%f1302, [%r24+7692];
	ld.shared.f32 	%f1303, [%r25+120];
	ld.shared.f32 	%f1304, [%r25+248];
	ld.shared.f32 	%f1305, [%r25+376];
	ld.shared.f32 	%f1306, [%r25+504];
	mul.f32 	%f1307, %f1299, %f1303;
	setp.gt.f32 	%p530, %f1307, %f1268;
	selp.f32 	%f1308, %f1307, %f1268, %p530;
	selp.b32 	%r654, %r653, %r637, %p530;
	mul.f32 	%f1309, %f1299, %f1304;
	setp.gt.f32 	%p531, %f1309, %f1270;
	selp.f32 	%f1310, %f1309, %f1270, %p531;
	selp.b32 	%r655, %r653, %r638, %p531;
	mul.f32 	%f1311, %f1299, %f1305;
	setp.gt.f32 	%p532, %f1311, %f1272;
	selp.f32 	%f1312, %f1311, %f1272, %p532;
	selp.b32 	%r656, %r653, %r639, %p532;
	mul.f32 	%f1313, %f1299, %f1306;
	setp.gt.f32 	%p533, %f1313, %f1274;
	selp.f32 	%f1314, %f1313, %f1274, %p533;
	selp.b32 	%r657, %r653, %r640, %p533;
	mul.f32 	%f1315, %f1300, %f1303;
	setp.gt.f32 	%p534, %f1315, %f1276;
	selp.f32 	%f1316, %f1315, %f1276, %p534;
	selp.b32 	%r658, %r653, %r641, %p534;
	mul.f32 	%f1317, %f1300, %f1304;
	setp.gt.f32 	%p535, %f1317, %f1278;
	selp.f32 	%f1318, %f1317, %f1278, %p535;
	selp.b32 	%r659, %r653, %r642, %p535;
	mul.f32 	%f1319, %f1300, %f1305;
	setp.gt.f32 	%p536, %f1319, %f1280;
	selp.f32 	%f1320, %f1319, %f1280, %p536;
	selp.b32 	%r660, %r653, %r643, %p536;
	mul.f32 	%f1321, %f1300, %f1306;
	setp.gt.f32 	%p537, %f1321, %f1282;
	selp.f32 	%f1322, %f1321, %f1282, %p537;
	selp.b32 	%r661, %r653, %r644, %p537;
	mul.f32 	%f1323, %f1301, %f1303;
	setp.gt.f32 	%p538, %f1323, %f1284;
	selp.f32 	%f1324, %f1323, %f1284, %p538;
	selp.b32 	%r662, %r653, %r645, %p538;
	mul.f32 	%f1325, %f1301, %f1304;
	setp.gt.f32 	%p539, %f1325, %f1286;
	selp.f32 	%f1326, %f1325, %f1286, %p539;
	selp.b32 	%r663, %r653, %r646, %p539;
	mul.f32 	%f1327, %f1301, %f1305;
	setp.gt.f32 	%p540, %f1327, %f1288;
	selp.f32 	%f1328, %f1327, %f1288, %p540;
	selp.b32 	%r664, %r653, %r647, %p540;
	mul.f32 	%f1329, %f1301, %f1306;
	setp.gt.f32 	%p541, %f1329, %f1290;
	selp.f32 	%f1330, %f1329, %f1290, %p541;
	selp.b32 	%r665, %r653, %r648, %p541;
	mul.f32 	%f1331, %f1302, %f1303;
	setp.gt.f32 	%p542, %f1331, %f1292;
	selp.f32 	%f1332, %f1331, %f1292, %p542;
	selp.b32 	%r666, %r653, %r649, %p542;
	mul.f32 	%f1333, %f1302, %f1304;
	setp.gt.f32 	%p543, %f1333, %f1294;
	selp.f32 	%f1334, %f1333, %f1294, %p543;
	selp.b32 	%r667, %r653, %r650, %p543;
	mul.f32 	%f1335, %f1302, %f1305;
	setp.gt.f32 	%p544, %f1335, %f1296;
	selp.f32 	%f1336, %f1335, %f1296, %p544;
	selp.b32 	%r668, %r653, %r651, %p544;
	mul.f32 	%f1337, %f1302, %f1306;
	setp.gt.f32 	%p545, %f1337, %f1298;
	selp.f32 	%f1338, %f1337, %f1298, %p545;
	selp.b32 	%r669, %r653, %r652, %p545;
	add.s32 	%r670, %r708, 31;
	ld.shared.f32 	%f1339, [%r24+7936];
	ld.shared.f32 	%f1340, [%r24+7940];
	ld.shared.f32 	%f1341, [%r24+7944];
	ld.shared.f32 	%f1342, [%r24+7948];
	ld.shared.f32 	%f1343, [%r25+124];
	ld.shared.f32 	%f1344, [%r25+252];
	ld.shared.f32 	%f1345, [%r25+380];
	ld.shared.f32 	%f1346, [%r25+508];
	mul.f32 	%f1347, %f1339, %f1343;
	setp.gt.f32 	%p546, %f1347, %f1308;
	selp.f32 	%f1378, %f1347, %f1308, %p546;
	selp.b32 	%r707, %r670, %r654, %p546;
	mul.f32 	%f1348, %f1339, %f1344;
	setp.gt.f32 	%p547, %f1348, %f1310;
	selp.f32 	%f1374, %f1348, %f1310, %p547;
	selp.b32 	%r703, %r670, %r655, %p547;
	mul.f32 	%f1349, %f1339, %f1345;
	setp.gt.f32 	%p548, %f1349, %f1312;
	selp.f32 	%f1370, %f1349, %f1312, %p548;
	selp.b32 	%r699, %r670, %r656, %p548;
	mul.f32 	%f1350, %f1339, %f1346;
	setp.gt.f32 	%p549, %f1350, %f1314;
	selp.f32 	%f1366, %f1350, %f1314, %p549;
	selp.b32 	%r695, %r670, %r657, %p549;
	mul.f32 	%f1351, %f1340, %f1343;
	setp.gt.f32 	%p550, %f1351, %f1316;
	selp.f32 	%f1377, %f1351, %f1316, %p550;
	selp.b32 	%r706, %r670, %r658, %p550;
	mul.f32 	%f1352, %f1340, %f1344;
	setp.gt.f32 	%p551, %f1352, %f1318;
	selp.f32 	%f1373, %f1352, %f1318, %p551;
	selp.b32 	%r702, %r670, %r659, %p551;
	mul.f32 	%f1353, %f1340, %f1345;
	setp.gt.f32 	%p552, %f1353, %f1320;
	selp.f32 	%f1369, %f1353, %f1320, %p552;
	selp.b32 	%r698, %r670, %r660, %p552;
	mul.f32 	%f1354, %f1340, %f1346;
	setp.gt.f32 	%p553, %f1354, %f1322;
	selp.f32 	%f1365, %f1354, %f1322, %p553;
	selp.b32 	%r694, %r670, %r661, %p553;
	mul.f32 	%f1355, %f1341, %f1343;
	setp.gt.f32 	%p554, %f1355, %f1324;
	selp.f32 	%f1376, %f1355, %f1324, %p554;
	selp.b32 	%r705, %r670, %r662, %p554;
	mul.f32 	%f1356, %f1341, %f1344;
	setp.gt.f32 	%p555, %f1356, %f1326;
	selp.f32 	%f1372, %f1356, %f1326, %p555;
	selp.b32 	%r701, %r670, %r663, %p555;
	mul.f32 	%f1357, %f1341, %f1345;
	setp.gt.f32 	%p556, %f1357, %f1328;
	selp.f32 	%f1368, %f1357, %f1328, %p556;
	selp.b32 	%r697, %r670, %r664, %p556;
	mul.f32 	%f1358, %f1341, %f1346;
	setp.gt.f32 	%p557, %f1358, %f1330;
	selp.f32 	%f1364, %f1358, %f1330, %p557;
	selp.b32 	%r693, %r670, %r665, %p557;
	mul.f32 	%f1359, %f1342, %f1343;
	setp.gt.f32 	%p558, %f1359, %f1332;
	selp.f32 	%f1375, %f1359, %f1332, %p558;
	selp.b32 	%r704, %r670, %r666, %p558;
	mul.f32 	%f1360, %f1342, %f1344;
	setp.gt.f32 	%p559, %f1360, %f1334;
	selp.f32 	%f1371, %f1360, %f1334, %p559;
	selp.b32 	%r700, %r670, %r667, %p559;
	mul.f32 	%f1361, %f1342, %f1345;
	setp.gt.f32 	%p560, %f1361, %f1336;
	selp.f32 	%f1367, %f1361, %f1336, %p560;
	selp.b32 	%r696, %r670, %r668, %p560;
	mul.f32 	%f1362, %f1342, %f1346;
	setp.gt.f32 	%p561, %f1362, %f1338;
	selp.f32 	%f1363, %f1362, %f1338, %p561;
	selp.b32 	%r692, %r670, %r669, %p561;
	bar.sync 	0;
	add.s32 	%r708, %r708, 32;
	setp.lt.s32 	%p562, %r708, %r96;
	@%p562 bra 	$L__BB8_2;
$L__BB8_35:
	shl.b32 	%r671, %r1, 6;
	shl.b32 	%r672, %r4, 2;
	add.s32 	%r61, %r671, %r672;
	shl.b32 	%r673, %r2, 6;
	shl.b32 	%r674, %r3, 2;
	add.s32 	%r675, %r673, %r674;
	setp.lt.s32 	%p563, %r61, %r94;
	setp.lt.s32 	%p564, %r675, %r95;
	and.pred  	%p565, %p563, %p564;
	@%p565 bra 	$L__BB8_36;
	bra.uni 	$L__BB8_37;
$L__BB8_36:
	mad.lo.s32 	%r676, %r675, %r94, %r61;
	mul.wide.s32 	%rd41, %r676, 4;
	add.s64 	%rd42, %rd4, %rd41;
	st.global.f32 	[%rd42], %f1378;
	add.s64 	%rd43, %rd3, %rd41;
	st.global.u32 	[%rd43], %r707;
$L__BB8_37:
	setp.ge.s32 	%p566, %r61, %r94;
	add.s32 	%r88, %r675, 1;
	setp.ge.s32 	%p567, %r88, %r95;
	or.pred  	%p568, %p566, %p567;
	@%p568 bra 	$L__BB8_39;
	mad.lo.s32 	%r677, %r88, %r94, %r61;
	mul.wide.s32 	%rd44, %r677, 4;
	add.s64 	%rd45, %rd4, %rd44;
	st.global.f32 	[%rd45], %f1374;
	add.s64 	%rd46, %rd3, %rd44;
	st.global.u32 	[%rd46], %r703;
$L__BB8_39:
	setp.ge.s32 	%p569, %r61, %r94;
	add.s32 	%r89, %r675, 2;
	setp.ge.s32 	%p570, %r89, %r95;
	or.pred  	%p571, %p569, %p570;
	@%p571 bra 	$L__BB8_41;
	mad.lo.s32 	%r678, %r89, %r94, %r61;
	mul.wide.s32 	%rd47, %r678, 4;
	add.s64 	%rd48, %rd4, %rd47;
	st.global.f32 	[%rd48], %f1370;
	add.s64 	%rd49, %rd3, %rd47;
	st.global.u32 	[%rd49], %r699;
$L__BB8_41:
	setp.ge.s32 	%p572, %r61, %r94;
	add.s32 	%r90, %r675, 3;
	setp.ge.s32 	%p573, %r90, %r95;
	or.pred  	%p574, %p572, %p573;
	@%p574 bra 	$L__BB8_43;
	mad.lo.s32 	%r679, %r90, %r94, %r61;
	mul.wide.s32 	%rd50, %r679, 4;
	add.s64 	%rd51, %rd4, %rd50;
	st.global.f32 	[%rd51], %f1366;
	add.s64 	%rd52, %rd3, %rd50;
	st.global.u32 	[%rd52], %r695;
$L__BB8_43:
	setp.ge.s32 	%p575, %r675, %r95;
	add.s32 	%r91, %r61, 1;
	setp.ge.s32 	%p576, %r91, %r94;
	or.pred  	%p577, %p576, %p575;
	@%p577 bra 	$L__BB8_45;
	mul.lo.s32 	%r680, %r675, %r94;
	cvt.s64.s32 	%rd53, %r680;
	cvt.s64.s32 	%rd54, %r61;
	add.s64 	%rd55, %rd53, %rd54;
	shl.b64 	%rd56, %rd55, 2;
	add.s64 	%rd57, %rd4, %rd56;
	st.global.f32 	[%rd57+4], %f1377;
	add.s64 	%rd58, %rd3, %rd56;
	st.global.u32 	[%rd58+4], %r706;
$L__BB8_45:
	setp.ge.s32 	%p578, %r91, %r94;
	setp.ge.s32 	%p579, %r88, %r95;
	or.pred  	%p580, %p578, %p579;
	@%p580 bra 	$L__BB8_47;
	mul.lo.s32 	%r681, %r88, %r94;
	cvt.s64.s32 	%rd59, %r681;
	cvt.s64.s32 	%rd60, %r61;
	add.s64 	%rd61, %rd59, %rd60;
	shl.b64 	%rd62, %rd61, 2;
	add.s64 	%rd63, %rd4, %rd62;
	st.global.f32 	[%rd63+4], %f1373;
	add.s64 	%rd64, %rd3, %rd62;
	st.global.u32 	[%rd64+4], %r702;
$L__BB8_47:
	setp.ge.s32 	%p581, %r91, %r94;
	setp.ge.s32 	%p582, %r89, %r95;
	or.pred  	%p583, %p581, %p582;
	@%p583 bra 	$L__BB8_49;
	mul.lo.s32 	%r682, %r89, %r94;
	cvt.s64.s32 	%rd65, %r682;
	cvt.s64.s32 	%rd66, %r61;
	add.s64 	%rd67, %rd65, %rd66;
	shl.b64 	%rd68, %rd67, 2;
	add.s64 	%rd69, %rd4, %rd68;
	st.global.f32 	[%rd69+4], %f1369;
	add.s64 	%rd70, %rd3, %rd68;
	st.global.u32 	[%rd70+4], %r698;
$L__BB8_49:
	setp.ge.s32 	%p584, %r91, %r94;
	setp.ge.s32 	%p585, %r90, %r95;
	or.pred  	%p586, %p584, %p585;
	@%p586 bra 	$L__BB8_51;
	mul.lo.s32 	%r683, %r90, %r94;
	cvt.s64.s32 	%rd71, %r683;
	cvt.s64.s32 	%rd72, %r61;
	add.s64 	%rd73, %rd71, %rd72;
	shl.b64 	%rd74, %rd73, 2;
	add.s64 	%rd75, %rd4, %rd74;
	st.global.f32 	[%rd75+4], %f1365;
	add.s64 	%rd76, %rd3, %rd74;
	st.global.u32 	[%rd76+4], %r694;
$L__BB8_51:
	setp.ge.s32 	%p587, %r675, %r95;
	add.s32 	%r92, %r61, 2;
	setp.ge.s32 	%p588, %r92, %r94;
	or.pred  	%p589, %p588, %p587;
	@%p589 bra 	$L__BB8_53;
	mul.lo.s32 	%r684, %r675, %r94;
	cvt.s64.s32 	%rd77, %r684;
	cvt.s64.s32 	%rd78, %r61;
	add.s64 	%rd79, %rd77, %rd78;
	shl.b64 	%rd80, %rd79, 2;
	add.s64 	%rd81, %rd4, %rd80;
	st.global.f32 	[%rd81+8], %f1376;
	add.s64 	%rd82, %rd3, %rd80;
	st.global.u32 	[%rd82+8], %r705;
$L__BB8_53:
	setp.ge.s32 	%p590, %r92, %r94;
	setp.ge.s32 	%p591, %r88, %r95;
	or.pred  	%p592, %p590, %p591;
	@%p592 bra 	$L__BB8_55;
	mul.lo.s32 	%r685, %r88, %r94;
	cvt.s64.s32 	%rd83, %r685;
	cvt.s64.s32 	%rd84, %r61;
	add.s64 	%rd85, %rd83, %rd84;
	shl.b64 	%rd86, %rd85, 2;
	add.s64 	%rd87, %rd4, %rd86;
	st.global.f32 	[%rd87+8], %f1372;
	add.s64 	%rd88, %rd3, %rd86;
	st.global.u32 	[%rd88+8], %r701;
$L__BB8_55:
	setp.ge.s32 	%p593, %r92, %r94;
	setp.ge.s32 	%p594, %r89, %r95;
	or.pred  	%p595, %p593, %p594;
	@%p595 bra 	$L__BB8_57;
	mul.lo.s32 	%r686, %r89, %r94;
	cvt.s64.s32 	%rd89, %r686;
	cvt.s64.s32 	%rd90, %r61;
	add.s64 	%rd91, %rd89, %rd90;
	shl.b64 	%rd92, %rd91, 2;
	add.s64 	%rd93, %rd4, %rd92;
	st.global.f32 	[%rd93+8], %f1368;
	add.s64 	%rd94, %rd3, %rd92;
	st.global.u32 	[%rd94+8], %r697;
$L__BB8_57:
	setp.ge.s32 	%p596, %r92, %r94;
	setp.ge.s32 	%p597, %r90, %r95;
	or.pred  	%p598, %p596, %p597;
	@%p598 bra 	$L__BB8_59;
	mul.lo.s32 	%r687, %r90, %r94;
	cvt.s64.s32 	%rd95, %r687;
	cvt.s64.s32 	%rd96, %r61;
	add.s64 	%rd97, %rd95, %rd96;
	shl.b64 	%rd98, %rd97, 2;
	add.s64 	%rd99, %rd4, %rd98;
	st.global.f32 	[%rd99+8], %f1364;
	add.s64 	%rd100, %rd3, %rd98;
	st.global.u32 	[%rd100+8], %r693;
$L__BB8_59:
	setp.ge.s32 	%p599, %r675, %r95;
	add.s32 	%r93, %r61, 3;
	setp.ge.s32 	%p600, %r93, %r94;
	or.pred  	%p601, %p600, %p599;
	@%p601 bra 	$L__BB8_61;
	mul.lo.s32 	%r688, %r675, %r94;
	cvt.s64.s32 	%rd101, %r688;
	cvt.s64.s32 	%rd102, %r61;
	add.s64 	%rd103, %rd101, %rd102;
	shl.b64 	%rd104, %rd103, 2;
	add.s64 	%rd105, %rd4, %rd104;
	st.global.f32 	[%rd105+12], %f1375;
	add.s64 	%rd106, %rd3, %rd104;
	st.global.u32 	[%rd106+12], %r704;
$L__BB8_61:
	setp.ge.s32 	%p602, %r93, %r94;
	setp.ge.s32 	%p603, %r88, %r95;
	or.pred  	%p604, %p602, %p603;
	@%p604 bra 	$L__BB8_63;
	mul.lo.s32 	%r689, %r88, %r94;
	cvt.s64.s32 	%rd107, %r689;
	cvt.s64.s32 	%rd108, %r61;
	add.s64 	%rd109, %rd107, %rd108;
	shl.b64 	%rd110, %rd109, 2;
	add.s64 	%rd111, %rd4, %rd110;
	st.global.f32 	[%rd111+12], %f1371;
	add.s64 	%rd112, %rd3, %rd110;
	st.global.u32 	[%rd112+12], %r700;
$L__BB8_63:
	setp.ge.s32 	%p605, %r93, %r94;
	setp.ge.s32 	%p606, %r89, %r95;
	or.pred  	%p607, %p605, %p606;
	@%p607 bra 	$L__BB8_65;
	mul.lo.s32 	%r690, %r89, %r94;
	cvt.s64.s32 	%rd113, %r690;
	cvt.s64.s32 	%rd114, %r61;
	add.s64 	%rd115, %rd113, %rd114;
	shl.b64 	%rd116, %rd115, 2;
	add.s64 	%rd117, %rd4, %rd116;
	st.global.f32 	[%rd117+12], %f1367;
	add.s64 	%rd118, %rd3, %rd116;
	st.global.u32 	[%rd118+12], %r696;
$L__BB8_65:
	setp.ge.s32 	%p608, %r93, %r94;
	setp.ge.s32 	%p609, %r90, %r95;
	or.pred  	%p610, %p608, %p609;
	@%p610 bra 	$L__BB8_67;
	mul.lo.s32 	%r691, %r90, %r94;
	cvt.s64.s32 	%rd119, %r691;
	cvt.s64.s32 	%rd120, %r61;
	add.s64 	%rd121, %rd119, %rd120;
	shl.b64 	%rd122, %rd121, 2;
	add.s64 	%rd123, %rd4, %rd122;
	st.global.f32 	[%rd123+12], %f1363;
	add.s64 	%rd124, %rd3, %rd122;
	st.global.u32 	[%rd124+12], %r692;
$L__BB8_67:
	ret;

}
	// .globl	tropical_maxplus_f64_nn_with_argmax
.visible .entry tropical_maxplus_f64_nn_with_argmax(
	.param .u64 .ptr .align 1 tropical_maxplus_f64_nn_with_argmax_param_0,
	.param .u64 .ptr .align 1 tropical_maxplus_f64_nn_with_argmax_param_1,
	.param .u64 .ptr .align 1 tropical_maxplus_f64_nn_with_argmax_param_2,
	.param .u64 .ptr .align 1 tropical_maxplus_f64_nn_with_argmax_param_3,
	.param .u32 tropical_maxplus_f64_nn_with_argmax_param_4,
	.param .u32 tropical_maxplus_f64_nn_with_argmax_param_5,
	.param .u32 tropical_maxplus_f64_nn_with_argmax_param_6
)
{
	.reg .pred 	%p<355>;
	.reg .b32 	%r<568>;
	.reg .b64 	%rd<143>;
	.reg .b64 	%fd<771>;
	// demoted variable
	.shared .align 8 .b8 _ZZ35tropical_maxplus_f64_nn_with_argmaxE2As[4096];
	// demoted variable
	.shared .align 8 .b8 _ZZ35tropical_maxplus_f64_nn_with_argmaxE2Bs[4096];
	ld.param.u64 	%rd7, [tropical_maxplus_f64_nn_with_argmax_param_2];
	ld.param.u64 	%rd8, [tropical_maxplus_f64_nn_with_argmax_param_3];
	ld.param.u32 	%r76, [tropical_maxplus_f64_nn_with_argmax_param_4];
	ld.param.u32 	%r77, [tropical_maxplus_f64_nn_with_argmax_param_5];
	ld.param.u32 	%r78, [tropical_maxplus_f64_nn_with_argmax_param_6];
	cvta.to.global.u64 	%rd1, %rd8;
	cvta.to.global.u64 	%rd2, %rd7;
	add.s32 	%r80, %r76, 31;
	shr.s32 	%r81, %r80, 31;
	shr.u32 	%r82, %r81, 27;
	add.s32 	%r83, %r80, %r82;
	shr.s32 	%r84, %r83, 5;
	mov.u32 	%r85, %ctaid.x;
	div.u32 	%r2, %r85, %r84;
	mul.lo.s32 	%r86, %r2, %r84;
	sub.s32 	%r1, %r85, %r86;
	mov.u32 	%r87, %tid.y;
	shl.b32 	%r88, %r87, 3;
	mov.u32 	%r89, %tid.x;
	add.s32 	%r3, %r88, %r89;
	setp.lt.s32 	%p1, %r78, 1;
	mov.b32 	%r535, 0;
	mov.f64 	%fd723, 0dFFF0000000000000;
	mov.f64 	%fd724, %fd723;
	mov.f64 	%fd725, %fd723;
	mov.f64 	%fd726, %fd723;
	mov.f64 	%fd727, %fd723;
	mov.f64 	%fd728, %fd723;
	mov.f64 	%fd729, %fd723;
	mov.f64 	%fd730, %fd723;
	mov.f64 	%fd731, %fd723;
	mov.f64 	%fd732, %fd723;
	mov.f64 	%fd733, %fd723;
	mov.f64 	%fd734, %fd723;
	mov.f64 	%fd735, %fd723;
	mov.f64 	%fd736, %fd723;
	mov.f64 	%fd737, %fd723;
	mov.f64 	%fd738, %fd723;
	mov.u32 	%r536, %r535;
	mov.u32 	%r537, %r535;
	mov.u32 	%r538, %r535;
	mov.u32 	%r539, %r535;
	mov.u32 	%r540, %r535;
	mov.u32 	%r541, %r535;
	mov.u32 	%r542, %r535;
	mov.u32 	%r543, %r535;
	mov.u32 	%r544, %r535;
	mov.u32 	%r545, %r535;
	mov.u32 	%r546, %r535;
	mov.u32 	%r547, %r535;
	mov.u32 	%r548, %r535;
	mov.u32 	%r549, %r535;
	mov.u32 	%r550, %r535;
	@%p1 bra 	$L__BB9_35;
	and.b32  	%r91, %r3, 31;
	shl.b32 	%r92, %r1, 5;
	or.b32  	%r4, %r92, %r91;
	mov.b32 	%r535, 0;
	mov.f64 	%fd723, 0dFFF0000000000000;
	mov.u32 	%r551, %r535;
$L__BB9_2:
	ld.param.u64 	%rd141, [tropical_maxplus_f64_nn_with_argmax_param_0];
	cvta.to.global.u64 	%rd3, %rd141;
	setp.lt.s32 	%p2, %r4, %r76;
	mov.u32 	%r22, %tid.y;
	shl.b32 	%r93, %r22, 3;
	mov.u32 	%r23, %tid.x;
	add.s32 	%r94, %r93, %r23;
	shr.u32 	%r95, %r94, 5;
	add.s32 	%r24, %r95, %r551;
	setp.lt.s32 	%p3, %r24, %r78;
	and.pred  	%p4, %p2, %p3;
	mov.f64 	%fd755, 0dFFF0000000000000;
	@%p4 bra 	$L__BB9_3;
	bra.uni 	$L__BB9_4;
$L__BB9_3:
	mad.lo.s32 	%r97, %r24, %r76, %r4;
	mul.wide.s32 	%rd9, %r97, 8;
	add.s64 	%rd10, %rd3, %rd9;
	ld.global.nc.f64 	%fd755, [%rd10];
$L__BB9_4:
	setp.ge.s32 	%p5, %r4, %r76;
	shl.b32 	%r102, %r94, 3;
	mov.u32 	%r103, _ZZ35tropical_maxplus_f64_nn_with_argmaxE2As;
	add.s32 	%r43, %r103, %r102;
	st.shared.f64 	[%r43], %fd755;
	add.s32 	%r44, %r24, 2;
	setp.ge.s32 	%p6, %r44, %r78;
	mov.f64 	%fd756, 0dFFF0000000000000;
	or.pred  	%p7, %p5, %p6;
	@%p7 bra 	$L__BB9_6;
	mad.lo.s32 	%r104, %r44, %r76, %r4;
	mul.wide.s32 	%rd11, %r104, 8;
	add.s64 	%rd12, %rd3, %rd11;
	ld.global.nc.f64 	%fd756, [%rd12];
$L__BB9_6:
	st.shared.f64 	[%r43+512], %fd756;
	add.s32 	%r45, %r24, 4;
	setp.ge.s32 	%p9, %r45, %r78;
	mov.f64 	%fd757, 0dFFF0000000000000;
	or.pred  	%p10, %p5, %p9;
	@%p10 bra 	$L__BB9_8;
	mad.lo.s32 	%r105, %r45, %r76, %r4;
	mul.wide.s32 	%rd13, %r105, 8;
	add.s64 	%rd14, %rd3, %rd13;
	ld.global.nc.f64 	%fd757, [%rd14];
$L__BB9_8:
	st.shared.f64 	[%r43+1024], %fd757;
	add.s32 	%r46, %r24, 6;
	setp.ge.s32 	%p12, %r46, %r78;
	mov.f64 	%fd758, 0dFFF0000000000000;
	or.pred  	%p13, %p5, %p12;
	@%p13 bra 	$L__BB9_10;
	mad.lo.s32 	%r106, %r46, %r76, %r4;
	mul.wide.s32 	%rd15, %r106, 8;
	add.s64 	%rd16, %rd3, %rd15;
	ld.global.nc.f64 	%fd758, [%rd16];
$L__BB9_10:
	st.shared.f64 	[%r43+1536], %fd758;
	add.s32 	%r47, %r24, 8;
	setp.ge.s32 	%p15, %r47, %r78;
	mov.f64 	%fd759, 0dFFF0000000000000;
	or.pred  	%p16, %p5, %p15;
	@%p16 bra 	$L__BB9_12;
	mad.lo.s32 	%r107, %r47, %r76, %r4;
	mul.wide.s32 	%rd17, %r107, 8;
	add.s64 	%rd18, %rd3, %rd17;
	ld.global.nc.f64 	%fd759, [%rd18];
$L__BB9_12:
	st.shared.f64 	[%r43+2048], %fd759;
	add.s32 	%r48, %r24, 10;
	setp.ge.s32 	%p18, %r48, %r78;
	mov.f64 	%fd760, 0dFFF0000000000000;
	or.pred  	%p19, %p5, %p18;
	@%p19 bra 	$L__BB9_14;
	mad.lo.s32 	%r108, %r48, %r76, %r4;
	mul.wide.s32 	%rd19, %r108, 8;
	add.s64 	%rd20, %rd3, %rd19;
	ld.global.nc.f64 	%fd760, [%rd20];
$L__BB9_14:
	st.shared.f64 	[%r43+2560], %fd760;
	add.s32 	%r49, %r24, 12;
	setp.ge.s32 	%p21, %r49, %r78;
	mov.f64 	%fd761, 0dFFF0000000000000;
	or.pred  	%p22, %p5, %p21;
	@%p22 bra 	$L__BB9_16;
	mad.lo.s32 	%r109, %r49, %r76, %r4;
	mul.wide.s32 	%rd21, %r109, 8;
	add.s64 	%rd22, %rd3, %rd21;
	ld.global.nc.f64 	%fd761, [%rd22];
$L__BB9_16:
	st.shared.f64 	[%r43+3072], %fd761;
	add.s32 	%r50, %r24, 14;
	setp.ge.s32 	%p24, %r50, %r78;
	mov.f64 	%fd762, 0dFFF0000000000000;
	or.pred  	%p25, %p5, %p24;
	@%p25 bra 	$L__BB9_18;
	mad.lo.s32 	%r110, %r50, %r76, %r4;
	mul.wide.s32 	%rd23, %r110, 8;
	add.s64 	%rd24, %rd3, %rd23;
	ld.global.nc.f64 	%fd762, [%rd24];
$L__BB9_18:
	ld.param.u64 	%rd142, [tropical_maxplus_f64_nn_with_argmax_param_1];
	cvta.to.global.u64 	%rd4, %rd142;
	shl.b32 	%r111, %r2, 5;
	shr.u32 	%r114, %r94, 4;
	add.s32 	%r115, %r111, %r114;
	setp.ge.s32 	%p26, %r115, %r77;
	st.shared.f64 	[%r43+3584], %fd762;
	and.b32  	%r117, %r94, 15;
	add.s32 	%r51, %r551, %r117;
	setp.ge.s32 	%p27, %r51, %r78;
	mov.f64 	%fd763, 0dFFF0000000000000;
	or.pred  	%p28, %p27, %p26;
	@%p28 bra 	$L__BB9_20;
	mad.lo.s32 	%r123, %r115, %r78, %r51;
	mul.wide.u32 	%rd25, %r123, 8;
	add.s64 	%rd26, %rd4, %rd25;
	ld.global.nc.f64 	%fd763, [%rd26];
$L__BB9_20:
	add.s32 	%r130, %r115, 4;
	setp.ge.s32 	%p30, %r130, %r77;
	mov.u32 	%r136, _ZZ35tropical_maxplus_f64_nn_with_argmaxE2Bs;
	add.s32 	%r52, %r136, %r102;
	st.shared.f64 	[%r52], %fd763;
	mov.f64 	%fd764, 0dFFF0000000000000;
	or.pred  	%p31, %p27, %p30;
	@%p31 bra 	$L__BB9_22;
	shl.b32 	%r137, %r78, 2;
	mad.lo.s32 	%r143, %r115, %r78, %r137;
	add.s32 	%r144, %r143, %r51;
	mul.wide.s32 	%rd27, %r144, 8;
	add.s64 	%rd28, %rd4, %rd27;
	ld.global.nc.f64 	%fd764, [%rd28];
$L__BB9_22:
	add.s32 	%r151, %r115, 8;
	setp.ge.s32 	%p33, %r151, %r77;
	st.shared.f64 	[%r52+512], %fd764;
	mov.f64 	%fd765, 0dFFF0000000000000;
	or.pred  	%p34, %p27, %p33;
	@%p34 bra 	$L__BB9_24;
	shl.b32 	%r152, %r78, 3;
	mad.lo.s32 	%r158, %r115, %r78, %r152;
	add.s32 	%r159, %r158, %r51;
	mul.wide.s32 	%rd29, %r159, 8;
	add.s64 	%rd30, %rd4, %rd29;
	ld.global.nc.f64 	%fd765, [%rd30];
$L__BB9_24:
	add.s32 	%r166, %r115, 12;
	setp.ge.s32 	%p36, %r166, %r77;
	st.shared.f64 	[%r52+1024], %fd765;
	mov.f64 	%fd766, 0dFFF0000000000000;
	or.pred  	%p37, %p27, %p36;
	@%p37 bra 	$L__BB9_26;
	shl.b32 	%r167, %r78, 2;
	shl.b32 	%r168, %r78, 3;
	mad.lo.s32 	%r174, %r115, %r78, %r168;
	add.s32 	%r175, %r174, %r167;
	add.s32 	%r176, %r175, %r51;
	mul.wide.s32 	%rd31, %r176, 8;
	add.s64 	%rd32, %rd4, %rd31;
	ld.global.nc.f64 	%fd766, [%rd32];
$L__BB9_26:
	add.s32 	%r183, %r115, 16;
	setp.ge.s32 	%p39, %r183, %r77;
	st.shared.f64 	[%r52+1536], %fd766;
	mov.f64 	%fd767, 0dFFF0000000000000;
	or.pred  	%p40, %p27, %p39;
	@%p40 bra 	$L__BB9_28;
	shl.b32 	%r184, %r78, 4;
	mad.lo.s32 	%r190, %r115, %r78, %r184;
	add.s32 	%r191, %r190, %r51;
	mul.wide.s32 	%rd33, %r191, 8;
	add.s64 	%rd34, %rd4, %rd33;
	ld.global.nc.f64 	%fd767, [%rd34];
$L__BB9_28:
	add.s32 	%r198, %r115, 20;
	setp.ge.s32 	%p42, %r198, %r77;
	st.shared.f64 	[%r52+2048], %fd767;
	mov.f64 	%fd768, 0dFFF0000000000000;
	or.pred  	%p43, %p27, %p42;
	@%p43 bra 	$L__BB9_30;
	shl.b32 	%r199, %r78, 2;
	shl.b32 	%r200, %r78, 4;
	mad.lo.s32 	%r206, %r115, %r78, %r200;
	add.s32 	%r207, %r206, %r199;
	add.s32 	%r208, %r207, %r51;
	mul.wide.s32 	%rd35, %r208, 8;
	add.s64 	%rd36, %rd4, %rd35;
	ld.global.nc.f64 	%fd768, [%rd36];
$L__BB9_30:
	add.s32 	%r215, %r115, 24;
	setp.ge.s32 	%p45, %r215, %r77;
	st.shared.f64 	[%r52+2560], %fd768;
	mov.f64 	%fd769, 0dFFF0000000000000;
	or.pred  	%p46, %p27, %p45;
	@%p46 bra 	$L__BB9_32;
	shl.b32 	%r216, %r78, 3;
	shl.b32 	%r217, %r78, 4;
	mad.lo.s32 	%r223, %r115, %r78, %r217;
	add.s32 	%r224, %r216, %r223;
	add.s32 	%r225, %r224, %r51;
	mul.wide.s32 	%rd37, %r225, 8;
	add.s64 	%rd38, %rd4, %rd37;
	ld.global.nc.f64 	%fd769, [%rd38];
$L__BB9_32:
	add.s32 	%r232, %r115, 28;
	setp.ge.s32 	%p48, %r232, %r77;
	st.shared.f64 	[%r52+3072], %fd769;
	mov.f64 	%fd770, 0dFFF0000000000000;
	or.pred  	%p49, %p27, %p48;
	@%p49 bra 	$L__BB9_34;
	shl.b32 	%r233, %r78, 2;
	shl.b32 	%r234, %r78, 3;
	shl.b32 	%r235, %r78, 4;
	mad.lo.s32 	%r241, %r115, %r78, %r235;
	add.s32 	%r242, %r234, %r241;
	add.s32 	%r243, %r242, %r233;
	add.s32 	%r244, %r243, %r51;
	mul.wide.s32 	%rd39, %r244, 8;
	add.s64 	%rd40, %rd4, %rd39;
	ld.global.nc.f64 	%fd770, [%rd40];
$L__BB9_34:
	mov.u32 	%r245, %tid.y;
	shl.b32 	%r246, %r245, 3;
	mov.u32 	%r247, %tid.x;
	add.s32 	%r248, %r246, %r247;
	shl.b32 	%r249, %r248, 3;
	mov.u32 	%r250, _ZZ35tropical_maxplus_f64_nn_with_argmaxE2Bs;
	add.s32 	%r251, %r250, %r249;
	st.shared.f64 	[%r251+3584], %fd770;
	bar.sync 	0;
	shl.b32 	%r252, %r247, 5;
	mov.u32 	%r253, _ZZ35tropical_maxplus_f64_nn_with_argmaxE2As;
	add.s32 	%r254, %r253, %r252;
	ld.shared.f64 	%fd99, [%r254];
	ld.shared.f64 	%fd100, [%r254+8];
	ld.shared.f64 	%fd101, [%r254+16];
	ld.shared.f64 	%fd102, [%r254+24];
	shl.b32 	%r255, %r245, 9;
	add.s32 	%r256, %r250, %r255;
	ld.shared.f64 	%fd103, [%r256];
	ld.shared.f64 	%fd104, [%r256+128];
	ld.shared.f64 	%fd105, [%r256+256];
	ld.shared.f64 	%fd106, [%r256+384];
	add.f64 	%fd107, %fd99, %fd103;
	setp.gt.f64 	%p50, %fd107, %fd738;
	selp.f64 	%fd108, %fd107, %fd738, %p50;
	selp.b32 	%r257, %r551, %r550, %p50;
	add.f64 	%fd109, %fd99, %fd104;
	setp.gt.f64 	%p51, %fd109, %fd734;
	selp.f64 	%fd110, %fd109, %fd734, %p51;
	selp.b32 	%r258, %r551, %r546, %p51;
	add.f64 	%fd111, %fd99, %fd105;
	setp.gt.f64 	%p52, %fd111, %fd730;
	selp.f64 	%fd112, %fd111, %fd730, %p52;
	selp.b32 	%r259, %r551, %r542, %p52;
	add.f64 	%fd113, %fd99, %fd106;
	setp.gt.f64 	%p53, %fd113, %fd726;
	selp.f64 	%fd114, %fd113, %fd726, %p53;
	selp.b32 	%r260, %r551, %r538, %p53;
	add.f64 	%fd115, %fd100, %fd103;
	setp.gt.f64 	%p54, %fd115, %fd737;
	selp.f64 	%fd116, %fd115, %fd737, %p54;
	selp.b32 	%r261, %r551, %r549, %p54;
	add.f64 	%fd117, %fd100, %fd104;
	setp.gt.f64 	%p55, %fd117, %fd733;
	selp.f64 	%fd118, %fd117, %fd733, %p55;
	selp.b32 	%r262, %r551, %r545, %p55;
	add.f64 	%fd119, %fd100, %fd105;
	setp.gt.f64 	%p56, %fd119, %fd729;
	selp.f64 	%fd120, %fd119, %fd729, %p56;
	selp.b32 	%r263, %r551, %r541, %p56;
	add.f64 	%fd121, %fd100, %fd106;
	setp.gt.f64 	%p57, %fd121, %fd725;
	selp.f64 	%fd122, %fd121, %fd725, %p57;
	selp.b32 	%r264, %r551, %r537, %p57;
	add.f64 	%fd123, %fd101, %fd103;
	setp.gt.f64 	%p58, %fd123, %fd736;
	selp.f64 	%fd124, %fd123, %fd736, %p58;
	selp.b32 	%r265, %r551, %r548, %p58;
	add.f64 	%fd125, %fd101, %fd104;
	setp.gt.f64 	%p59, %fd125, %fd732;
	selp.f64 	%fd126, %fd125, %fd732, %p59;
	selp.b32 	%r266, %r551, %r544, %p59;
	add.f64 	%fd127, %fd101, %fd105;
	setp.gt.f64 	%p60, %fd127, %fd728;
	selp.f64 	%fd128, %fd127, %fd728, %p60;
	selp.b32 	%r267, %r551, %r540, %p60;
	add.f64 	%fd129, %fd101, %fd106;
	setp.gt.f64 	%p61, %fd129, %fd724;
	selp.f64 	%fd130, %fd129, %fd724, %p61;
	selp.b32 	%r268, %r551, %r536, %p61;
	add.f64 	%fd131, %fd102, %fd103;
	setp.gt.f64 	%p62, %fd131, %fd735;
	selp.f64 	%fd132, %fd131, %fd735, %p62;
	selp.b32 	%r269, %r551, %r547, %p62;
	add.f64 	%fd133, %fd102, %fd104;
	setp.gt.f64 	%p63, %fd133, %fd731;
	selp.f64 	%fd134, %fd133, %fd731, %p63;
	selp.b32 	%r270, %r551, %r543, %p63;
	add.f64 	%fd135, %fd102, %fd105;
	setp.gt.f64 	%p64, %fd135, %fd727;
	selp.f64 	%fd136, %fd135, %fd727, %p64;
	selp.b32 	%r271, %r551, %r539, %p64;
	add.f64 	%fd137, %fd102, %fd106;
	setp.gt.f64 	%p65, %fd137, %fd723;
	selp.f64 	%fd138, %fd137, %fd723, %p65;
	selp.b32 	%r272, %r551, %r535, %p65;
	add.s32 	%r273, %r551, 1;
	ld.shared.f64 	%fd139, [%r254+256];
	ld.shared.f64 	%fd140, [%r254+264];
	ld.shared.f64 	%fd141, [%r254+272];
	ld.shared.f64 	%fd142, [%r254+280];
	ld.shared.f64 	%fd143, [%r256+8];
	ld.shared.f64 	%fd144, [%r256+136];
	ld.shared.f64 	%fd145, [%r256+264];
	ld.shared.f64 	%fd146, [%r256+392];
	add.f64 	%fd147, %fd139, %fd143;
	setp.gt.f64 	%p66, %fd147, %fd108;
	selp.f64 	%fd148, %fd147, %fd108, %p66;
	selp.b32 	%r274, %r273, %r257, %p66;
	add.f64 	%fd149, %fd139, %fd144;
	setp.gt.f64 	%p67, %fd149, %fd110;
	selp.f64 	%fd150, %fd149, %fd110, %p67;
	selp.b32 	%r275, %r273, %r258, %p67;
	add.f64 	%fd151, %fd139, %fd145;
	setp.gt.f64 	%p68, %fd151, %fd112;
	selp.f64 	%fd152, %fd151, %fd112, %p68;
	selp.b32 	%r276, %r273, %r259, %p68;
	add.f64 	%fd153, %fd139, %fd146;
	setp.gt.f64 	%p69, %fd153, %fd114;
	selp.f64 	%fd154, %fd153, %fd114, %p69;
	selp.b32 	%r277, %r273, %r260, %p69;
	add.f64 	%fd155, %fd140, %fd143;
	setp.gt.f64 	%p70, %fd155, %fd116;
	selp.f64 	%fd156, %fd155, %fd116, %p70;
	selp.b32 	%r278, %r273, %r261, %p70;
	add.f64 	%fd157, %fd140, %fd144;
	setp.gt.f64 	%p71, %fd157, %fd118;
	selp.f64 	%fd158, %fd157, %fd118, %p71;
	selp.b32 	%r279, %r273, %r262, %p71;
	add.f64 	%fd159, %fd140, %fd145;
	setp.gt.f64 	%p72, %fd159, %fd120;
	selp.f64 	%fd160, %fd159, %fd120, %p72;
	selp.b32 	%r280, %r273, %r263, %p72;
	add.f64 	%fd161, %fd140, %fd146;
	setp.gt.f64 	%p73, %fd161, %fd122;
	selp.f64 	%fd162, %fd161, %fd122, %p73;
	selp.b32 	%r281, %r273, %r264, %p73;
	add.f64 	%fd163, %fd141, %fd143;
	setp.gt.f64 	%p74, %fd163, %fd124;
	selp.f64 	%fd164, %fd163, %fd124, %p74;
	selp.b32 	%r282, %r273, %r265, %p74;
	add.f64 	%fd165, %fd141, %fd144;
	setp.gt.f64 	%p75, %fd165, %fd126;
	selp.f64 	%fd166, %fd165, %fd126, %p75;
	selp.b32 	%r283, %r273, %r266, %p75;
	add.f64 	%fd167, %fd141, %fd145;
	setp.gt.f64 	%p76, %fd167, %fd128;
	selp.f64 	%fd168, %fd167, %fd128, %p76;
	selp.b32 	%r284, %r273, %r267, %p76;
	add.f64 	%fd169, %fd141, %fd146;
	setp.gt.f64 	%p77, %fd169, %fd130;
	selp.f64 	%fd170, %fd169, %fd130, %p77;
	selp.b32 	%r285, %r273, %r268, %p77;
	add.f64 	%fd171, %fd142, %fd143;
	setp.gt.f64 	%p78, %fd171, %fd132;
	selp.f64 	%fd172, %fd171, %fd132, %p78;
	selp.b32 	%r286, %r273, %r269, %p78;
	add.f64 	%fd173, %fd142, %fd144;
	setp.gt.f64 	%p79, %fd173, %fd134;
	selp.f64 	%fd174, %fd173, %fd134, %p79;
	selp.b32 	%r287, %r273, %r270, %p79;
	add.f64 	%fd175, %fd142, %fd145;
	setp.gt.f64 	%p80, %fd175, %fd136;
	selp.f64 	%fd176, %fd175, %fd136, %p80;
	selp.b32 	%r288, %r273, %r271, %p80;
	add.f64 	%fd177, %fd142, %fd146;
	setp.gt.f64 	%p81, %fd177, %fd138;
	selp.f64 	%fd178, %fd177, %fd138, %p81;
	selp.b32 	%r289, %r273, %r272, %p81;
	add.s32 	%r290, %r551, 2;
	ld.shared.f64 	%fd179, [%r254+512];
	ld.shared.f64 	%fd180, [%r254+520];
	ld.shared.f64 	%fd181, [%r254+528];
	ld.shared.f64 	%fd182, [%r254+536];
	ld.shared.f64 	%fd183, [%r256+16];
	ld.shared.f64 	%fd184, [%r256+144];
	ld.shared.f64 	%fd185, [%r256+272];
	ld.shared.f64 	%fd186, [%r256+400];
	add.f64 	%fd187, %fd179, %fd183;
	setp.gt.f64 	%p82, %fd187, %fd148;
	selp.f64 	%fd188, %fd187, %fd148, %p82;
	selp.b32 	%r291, %r290, %r274, %p82;
	add.f64 	%fd189, %fd179, %fd184;
	setp.gt.f64 	%p83, %fd189, %fd150;
	selp.f64 	%fd190, %fd189, %fd150, %p83;
	selp.b32 	%r292, %r290, %r275, %p83;
	add.f64 	%fd191, %fd179, %fd185;
	setp.gt.f64 	%p84, %fd191, %fd152;
	selp.f64 	%fd192, %fd191, %fd152, %p84;
	selp.b32 	%r293, %r290, %r276, %p84;
	add.f64 	%fd193, %fd179, %fd186;
	setp.gt.f64 	%p85, %fd193, %fd154;
	selp.f64 	%fd194, %fd193, %fd154, %p85;
	selp.b32 	%r294, %r290, %r277, %p85;
	add.f64 	%fd195, %fd180, %fd183;
	setp.gt.f64 	%p86, %fd195, %fd156;
	selp.f64 	%fd196, %fd195, %fd156, %p86;
	selp.b32 	%r295, %r290, %r278, %p86;
	add.f64 	%fd197, %fd180, %fd184;
	setp.gt.f64 	%p87, %fd197, %fd158;
	selp.f64 	%fd198, %fd197, %fd158, %p87;
	selp.b32 	%r296, %r290, %r279, %p87;
	add.f64 	%fd199, %fd180, %fd185;
	setp.gt.f64 	%p88, %fd199, %fd160;
	selp.f64 	%fd200, %fd199, %fd160, %p88;
	selp.b32 	%r297, %r290, %r280, %p88;
	add.f64 	%fd201, %fd180, %fd186;
	setp.gt.f64 	%p89, %fd201, %fd162;
	selp.f64 	%fd202, %fd201, %fd162, %p89;
	selp.b32 	%r298, %r290, %r281, %p89;
	add.f64 	%fd203, %fd181, %fd183;
	setp.gt.f64 	%p90, %fd203, %fd164;
	selp.f64 	%fd204, %fd203, %fd164, %p90;
	selp.b32 	%r299, %r290, %r282, %p90;
	add.f64 	%fd205, %fd181, %fd184;
	setp.gt.f64 	%p91, %fd205, %fd166;
	selp.f64 	%fd206, %fd205, %fd166, %p91;
	selp.b32 	%r300, %r290, %r283, %p91;
	add.f64 	%fd207, %fd181, %fd185;
	setp.gt.f64 	%p92, %fd207, %fd168;
	selp.f64 	%fd208, %fd207, %fd168, %p92;
	selp.b32 	%r301, %r290, %r284, %p92;
	add.f64 	%fd209, %fd181, %fd186;
	setp.gt.f64 	%p93, %fd209, %fd170;
	selp.f64 	%fd210, %fd209, %fd170, %p93;
	selp.b32 	%r302, %r290, %r285, %p93;
	add.f64 	%fd211, %fd182, %fd183;
	setp.gt.f64 	%p94, %fd211, %fd172;
	selp.f64 	%fd212, %fd211, %fd172, %p94;
	selp.b32 	%r303, %r290, %r286, %p94;
	add.f64 	%fd213, %fd182, %fd184;
	setp.gt.f64 	%p95, %fd213, %fd174;
	selp.f64 	%fd214, %fd213, %fd174, %p95;
	selp.b32 	%r304, %r290, %r287, %p95;
	add.f64 	%fd215, %fd182, %fd185;
	setp.gt.f64 	%p96, %fd215, %fd176;
	selp.f64 	%fd216, %fd215, %fd176, %p96;
	selp.b32 	%r305, %r290, %r288, %p96;
	add.f64 	%fd217, %fd182, %fd186;
	setp.gt.f64 	%p97, %fd217, %fd178;
	selp.f64 	%fd218, %fd217, %fd178, %p97;
	selp.b32 	%r306, %r290, %r289, %p97;
	add.s32 	%r307, %r551, 3;
	ld.shared.f64 	%fd219, [%r254+768];
	ld.shared.f64 	%fd220, [%r254+776];
	ld.shared.f64 	%fd221, [%r254+784];
	ld.shared.f64 	%fd222, [%r254+792];
	ld.shared.f64 	%fd223, [%r256+24];
	ld.shared.f64 	%fd224, [%r256+152];
	ld.shared.f64 	%fd225, [%r256+280];
	ld.shared.f64 	%fd226, [%r256+408];
	add.f64 	%fd227, %fd219, %fd223;
	setp.gt.f64 	%p98, %fd227, %fd188;
	selp.f64 	%fd228, %fd227, %fd188, %p98;
	selp.b32 	%r308, %r307, %r291, %p98;
	add.f64 	%fd229, %fd219, %fd224;
	setp.gt.f64 	%p99, %fd229, %fd190;
	selp.f64 	%fd230, %fd229, %fd190, %p99;
	selp.b32 	%r309, %r307, %r292, %p99;
	add.f64 	%fd231, %fd219, %fd225;
	setp.gt.f64 	%p100, %fd231, %fd192;
	selp.f64 	%fd232, %fd231, %fd192, %p100;
	selp.b32 	%r310, %r307, %r293, %p100;
	add.f64 	%fd233, %fd219, %fd226;
	setp.gt.f64 	%p101, %fd233, %fd194;
	selp.f64 	%fd234, %fd233, %fd194, %p101;
	selp.b32 	%r311, %r307, %r294, %p101;
	add.f64 	%fd235, %fd220, %fd223;
	setp.gt.f64 	%p102, %fd235, %fd196;
	selp.f64 	%fd236, %fd235, %fd196, %p102;
	selp.b32 	%r312, %r307, %r295, %p102;
	add.f64 	%fd237, %fd220, %fd224;
	setp.gt.f64 	%p103, %fd237, %fd198;
	selp.f64 	%fd238, %fd237, %fd198, %p103;
	selp.b32 	%r313, %r307, %r296, %p103;
	add.f64 	%fd239, %fd220, %fd225;
	setp.gt.f64 	%p104, %fd239, %fd200;
	selp.f64 	%fd240, %fd239, %fd200, %p104;
	selp.b32 	%r314, %r307, %r297, %p104;
	add.f64 	%fd241, %fd220, %fd226;
	setp.gt.f64 	%p105, %fd241, %fd202;
	selp.f64 	%fd242, %fd241, %fd202, %p105;
	selp.b32 	%r315, %r307, %r298, %p105;
	add.f64 	%fd243, %fd221, %fd223;
	setp.gt.f64 	%p106, %fd243, %fd204;
	selp.f64 	%fd244, %fd243, %fd204, %p106;
	selp.b32 	%r316, %r307, %r299, %p106;
	add.f64 	%fd245, %fd221, %fd224;
	setp.gt.f64 	%p107, %fd245, %fd206;
	selp.f64 	%fd246, %fd245, %fd206, %p107;
	selp.b32 	%r317, %r307, %r300, %p107;
	add.f64 	%fd247, %fd221, %fd225;
	setp.gt.f64 	%p108, %fd247, %fd208;
	selp.f64 	%fd248, %fd247, %fd208, %p108;
	selp.b32 	%r318, %r307, %r301, %p108;
	add.f64 	%fd249, %fd221, %fd226;
	setp.gt.f64 	%p109, %fd249, %fd210;
	selp.f64 	%fd250, %fd249, %fd210, %p109;
	selp.b32 	%r319, %r307, %r302, %p109;
	add.f64 	%fd251, %fd222, %fd223;
	setp.gt.f64 	%p110, %fd251, %fd212;
	selp.f64 	%fd252, %fd251, %fd212, %p110;
	selp.b32 	%r320, %r307, %r303, %p110;
	add.f64 	%fd253, %fd222, %fd224;
	setp.gt.f64 	%p111, %fd253, %fd214;
	selp.f64 	%fd254, %fd253, %fd214, %p111;
	selp.b32 	%r321, %r307, %r304, %p111;
	add.f64 	%fd255, %fd222, %fd225;
	setp.gt.f64 	%p112, %fd255, %fd216;
	selp.f64 	%fd256, %fd255, %fd216, %p112;
	selp.b32 	%r322, %r307, %r305, %p112;
	add.f64 	%fd257, %fd222, %fd226;
	setp.gt.f64 	%p113, %fd257, %fd218;
	selp.f64 	%fd258, %fd257, %fd218, %p113;
	selp.b32 	%r323, %r307, %r306, %p113;
	add.s32 	%r324, %r551, 4;
	ld.shared.f64 	%fd259, [%r254+1024];
	ld.shared.f64 	%fd260, [%r254+1032];
	ld.shared.f64 	%fd261, [%r254+1040];
	ld.shared.f64 	%fd262, [%r254+1048];
	ld.shared.f64 	%fd263, [%r256+32];
	ld.shared.f64 	%fd264, [%r256+160];
	ld.shared.f64 	%fd265, [%r256+288];
	ld.shared.f64 	%fd266, [%r256+416];
	add.f64 	%fd267, %fd259, %fd263;
	setp.gt.f64 	%p114, %fd267, %fd228;
	selp.f64 	%fd268, %fd267, %fd228, %p114;
	selp.b32 	%r325, %r324, %r308, %p114;
	add.f64 	%fd269, %fd259, %fd264;
	setp.gt.f64 	%p115, %fd269, %fd230;
	selp.f64 	%fd270, %fd269, %fd230, %p115;
	selp.b32 	%r326, %r324, %r309, %p115;
	add.f64 	%fd271, %fd259, %fd265;
	setp.gt.f64 	%p116, %fd271, %fd232;
	selp.f64 	%fd272, %fd271, %fd232, %p116;
	selp.b32 	%r327, %r324, %r310, %p116;
	add.f64 	%fd273, %fd259, %fd266;
	setp.gt.f64 	%p117, %fd273, %fd234;
	selp.f64 	%fd274, %fd273, %fd234, %p117;
	selp.b32 	%r328, %r324, %r311, %p117;
	add.f64 	%fd275, %fd260, %fd263;
	setp.gt.f64 	%p118, %fd275, %fd236;
	selp.f64 	%fd276, %fd275, %fd236, %p118;
	selp.b32 	%r329, %r324, %r312, %p118;
	add.f64 	%fd277, %fd260, %fd264;
	setp.gt.f64 	%p119, %fd277, %fd238;
	selp.f64 	%fd278, %fd277, %fd238, %p119;
	selp.b32 	%r330, %r324, %r313, %p119;
	add.f64 	%fd279, %fd260, %fd265;
	setp.gt.f64 	%p120, %fd279, %fd240;
	selp.f64 	%fd280, %fd279, %fd240, %p120;
	selp.b32 	%r331, %r324, %r314, %p120;
	add.f64 	%fd281, %fd260, %fd266;
	setp.gt.f64 	%p121, %fd281, %fd242;
	selp.f64 	%fd282, %fd281, %fd242, %p121;
	selp.b32 	%r332, %r324, %r315, %p121;
	add.f64 	%fd283, %fd261, %fd263;
	setp.gt.f64 	%p122, %fd283, %fd244;
	selp.f64 	%fd284, %fd283, %fd244, %p122;
	selp.b32 	%r333, %r324, %r316, %p122;
	add.f64 	%fd285, %fd261, %fd264;
	setp.gt.f64 	%p123, %fd285, %fd246;
	selp.f64 	%fd286, %fd285, %fd246, %p123;
	selp.b32 	%r334, %r324, %r317, %p123;
	add.f64 	%fd287, %fd261, %fd265;
	setp.gt.f64 	%p124, %fd287, %fd248;
	selp.f64 	%fd288, %fd287, %fd248, %p124;
	selp.b32 	%r335, %r324, %r318, %p124;
	add.f64 	%fd289, %fd261, %fd266;
	setp.gt.f64 	%p125, %fd289, %fd250;
	selp.f64 	%fd290, %fd289, %fd250, %p125;
	selp.b32 	%r336, %r324, %r319, %p125;
	add.f64 	%fd291, %fd262, %fd263;
	setp.gt.f64 	%p126, %fd291, %fd252;
	selp.f64 	%fd292, %fd291, %fd252, %p126;
	selp.b32 	%r337, %r324, %r320, %p126;
	add.f64 	%fd293, %fd262, %fd264;
	setp.gt.f64 	%p127, %fd293, %fd254;
	selp.f64 	%fd294, %fd293, %fd254, %p127;
	selp.b32 	%r338, %r324, %r321, %p127;
	add.f64 	%fd295, %fd262, %fd265;
	setp.gt.f64 	%p128, %fd295, %fd256;
	selp.f64 	%fd296, %fd295, %fd256, %p128;
	selp.b32 	%r339, %r324, %r322, %p128;
	add.f64 	%fd297, %fd262, %fd266;
	setp.gt.f64 	%p129, %fd297, %fd258;
	selp.f64 	%fd298, %fd297, %fd258, %p129;
	selp.b32 	%r340, %r324, %r323, %p129;
	add.s32 	%r341, %r551, 5;
	ld.shared.f64 	%fd299, [%r254+1280];
	ld.shared.f64 	%fd300, [%r254+1288];
	ld.shared.f64 	%fd301, [%r254+1296];
	ld.shared.f64 	%fd302, [%r254+1304];
	ld.shared.f64 	%fd303, [%r256+40];
	ld.shared.f64 	%fd304, [%r256+168];
	ld.shared.f64 	%fd305, [%r256+296];
	ld.shared.f64 	%fd306, [%r256+424];
	add.f64 	%fd307, %fd299, %fd303;
	setp.gt.f64 	%p130, %fd307, %fd268;
	selp.f64 	%fd308, %fd307, %fd268, %p130;
	selp.b32 	%r342, %r341, %r325, %p130;
	add.f64 	%fd309, %fd299, %fd304;
	setp.gt.f64 	%p131, %fd309, %fd270;
	selp.f64 	%fd310, %fd309, %fd270, %p131;
	selp.b32 	%r343, %r341, %r326, %p131;
	add.f64 	%fd311, %fd299, %fd305;
	setp.gt.f64 	%p132, %fd311, %fd272;
	selp.f64 	%fd312, %fd311, %fd272, %p132;
	selp.b32 	%r344, %r341, %r327, %p132;
	add.f64 	%fd313, %fd299, %fd306;
	setp.gt.f64 	%p133, %fd313, %fd274;
	selp.f64 	%fd314, %fd313, %fd274, %p133;
	selp.b32 	%r345, %r341, %r328, %p133;
	add.f64 	%fd315, %fd300, %fd303;
	setp.gt.f64 	%p134, %fd315, %fd276;
	selp.f64 	%fd316, %fd315, %fd276, %p134;
	selp.b32 	%r346, %r341, %r329, %p134;
	add.f64 	%fd317, %fd300, %fd304;
	setp.gt.f64 	%p135, %fd317, %fd278;
	selp.f64 	%fd318, %fd317, %fd278, %p135;
	selp.b32 	%r347, %r341, %r330, %p135;
	add.f64 	%fd319, %fd300, %fd305;
	setp.gt.f64 	%p136, %fd319, %fd280;
	selp.f64 	%fd320, %fd319, %fd280, %p136;
	selp.b32 	%r348, %r341, %r331, %p136;
	add.f64 	%fd321, %fd300, %fd306;
	setp.gt.f64 	%p137, %fd321, %fd282;
	selp.f64 	%fd322, %fd321, %fd282, %p137;
	selp.b32 	%r349, %r341, %r332, %p137;
	add.f64 	%fd323, %fd301, %fd303;
	setp.gt.f64 	%p138, %fd323, %fd284;
	selp.f64 	%fd324, %fd323, %fd284, %p138;
	selp.b32 	%r350, %r341, %r333, %p138;
	add.f64 	%fd325, %fd301, %fd304;
	setp.gt.f64 	%p139, %fd325, %fd286;
	selp.f64 	%fd326, %fd325, %fd286, %p139;
	selp.b32 	%r351, %r341, %r334, %p139;
	add.f64 	%fd327, %fd301, %fd305;
	setp.gt.f64 	%p140, %fd327, %fd288;
	selp.f64 	%fd328, %fd327, %fd288, %p140;
	selp.b32 	%r352, %r341, %r335, %p140;
	add.f64 	%fd329, %fd301, %fd306;
	setp.gt.f64 	%p141, %fd329, %fd290;
	selp.f64 	%fd330, %fd329, %fd290, %p141;
	selp.b32 	%r353, %r341, %r336, %p141;
	add.f64 	%fd331, %fd302, %fd303;
	setp.gt.f64 	%p142, %fd331, %fd292;
	selp.f64 	%fd332, %fd331, %fd292, %p142;
	selp.b32 	%r354, %r341, %r337, %p142;
	add.f64 	%fd333, %fd302, %fd304;
	setp.gt.f64 	%p143, %fd333, %fd294;
	selp.f64 	%fd334, %fd333, %fd294, %p143;
	selp.b32 	%r355, %r341, %r338, %p143;
	add.f64 	%fd335, %fd302, %fd305;
	setp.gt.f64 	%p144, %fd335, %fd296;
	selp.f64 	%fd336, %fd335, %fd296, %p144;
	selp.b32 	%r356, %r341, %r339, %p144;
	add.f64 	%fd337, %fd302, %fd306;
	setp.gt.f64 	%p145, %fd337, %fd298;
	selp.f64 	%fd338, %fd337, %fd298, %p145;
	selp.b32 	%r357, %r341, %r340, %p145;
	add.s32 	%r358, %r551, 6;
	ld.shared.f64 	%fd339, [%r254+1536];
	ld.shared.f64 	%fd340, [%r254+1544];
	ld.shared.f64 	%fd341, [%r254+1552];
	ld.shared.f64 	%fd342, [%r254+1560];
	ld.shared.f64 	%fd343, [%r256+48];
	ld.shared.f64 	%fd344, [%r256+176];
	ld.shared.f64 	%fd345, [%r256+304];
	ld.shared.f64 	%fd346, [%r256+432];
	add.f64 	%fd347, %fd339, %fd343;
	setp.gt.f64 	%p146, %fd347, %fd308;
	selp.f64 	%fd348, %fd347, %fd308, %p146;
	selp.b32 	%r359, %r358, %r342, %p146;
	add.f64 	%fd349, %fd339, %fd344;
	setp.gt.f64 	%p147, %fd349, %fd310;
	selp.f64 	%fd350, %fd349, %fd310, %p147;
	selp.b32 	%r360, %r358, %r343, %p147;
	add.f64 	%fd351, %fd339, %fd345;
	setp.gt.f64 	%p148, %fd351, %fd312;
	selp.f64 	%fd352, %fd351, %fd312, %p148;
	selp.b32 	%r361, %r358, %r344, %p148;
	add.f64 	%fd353, %fd339, %fd346;
	setp.gt.f64 	%p149, %fd353, %fd314;
	selp.f64 	%fd354, %fd353, %fd314, %p149;
	selp.b32 	%r362, %r358, %r345, %p149;
	add.f64 	%fd355, %fd340, %fd343;
	setp.gt.f64 	%p150, %fd355, %fd316;
	selp.f64 	%fd356, %fd355, %fd316, %p150;
	selp.b32 	%r363, %r358, %r346, %p150;
	add.f64 	%fd357, %fd340, %fd344;
	setp.gt.f64 	%p151, %fd357, %fd318;
	selp.f64 	%fd358, %fd357, %fd318, %p151;
	selp.b32 	%r364, %r358, %r347, %p151;
	add.f64 	%fd359, %fd340, %fd345;
	setp.gt.f64 	%p152, %fd359, %fd320;
	selp.f64 	%fd360, %fd359, %fd320, %p152;
	selp.b32 	%r365, %r358, %r348, %p152;
	add.f64 	%fd361, %fd340, %fd346;
	setp.gt.f64 	%p153, %fd361, %fd322;
	selp.f64 	%fd362, %fd361, %fd322, %p153;
	selp.b32 	%r366, %r358, %r349, %p153;
	add.f64 	%fd363, %fd341, %fd343;
	setp.gt.f64 	%p154, %fd363, %fd324;
	selp.f64 	%fd364, %fd363, %fd324, %p154;
	selp.b32 	%r367, %r358, %r350, %p154;
	add.f64 	%fd365, %fd341, %fd344;
	setp.gt.f64 	%p155, %fd365, %fd326;
	selp.f64 	%fd366, %fd365, %fd326, %p155;
	selp.b32 	%r368, %r358, %r351, %p155;
	add.f64 	%fd367, %fd341, %fd345;
	setp.gt.f64 	%p156, %fd367, %fd328;
	selp.f64 	%fd368, %fd367, %fd328, %p156;
	selp.b32 	%r369, %r358, %r352, %p156;
	add.f64 	%fd369, %fd341, %fd346;
	setp.gt.f64 	%p157, %fd369, %fd330;
	selp.f64 	%fd370, %fd369, %fd330, %p157;
	selp.b32 	%r370, %r358, %r353, %p157;
	add.f64 	%fd371, %fd342, %fd343;
	setp.gt.f64 	%p158, %fd371, %fd332;
	selp.f64 	%fd372, %fd371, %fd332, %p158;
	selp.b32 	%r371, %r358, %r354, %p158;
	add.f64 	%fd373, %fd342, %fd344;
	setp.gt.f64 	%p159, %fd373, %fd334;
	selp.f64 	%fd374, %fd373, %fd334, %p159;
	selp.b32 	%r372, %r358, %r355, %p159;
	add.f64 	%fd375, %fd342, %fd345;
	setp.gt.f64 	%p160, %fd375, %fd336;
	selp.f64 	%fd376, %fd375, %fd336, %p160;
	selp.b32 	%r373, %r358, %r356, %p160;
	add.f64 	%fd377, %fd342, %fd346;
	setp.gt.f64 	%p161, %fd377, %fd338;
	selp.f64 	%fd378, %fd377, %fd338, %p161;
	selp.b32 	%r374, %r358, %r357, %p161;
	add.s32 	%r375, %r551, 7;
	ld.shared.f64 	%fd379, [%r254+1792];
	ld.shared.f64 	%fd380, [%r254+1800];
	ld.shared.f64 	%fd381, [%r254+1808];
	ld.shared.f64 	%fd382, [%r254+1816];
	ld.shared.f64 	%fd383, [%r256+56];
	ld.shared.f64 	%fd384, [%r256+184];
	ld.shared.f64 	%fd385, [%r256+312];
	ld.shared.f64 	%fd386, [%r256+440];
	add.f64 	%fd387, %fd379, %fd383;
	setp.gt.f64 	%p162, %fd387, %fd348;
	selp.f64 	%fd388, %fd387, %fd348, %p162;
	selp.b32 	%r376, %r375, %r359, %p162;
	add.f64 	%fd389, %fd379, %fd384;
	setp.gt.f64 	%p163, %fd389, %fd350;
	selp.f64 	%fd390, %fd389, %fd350, %p163;
	selp.b32 	%r377, %r375, %r360, %p163;
	add.f64 	%fd391, %fd379, %fd385;
	setp.gt.f64 	%p164, %fd391, %fd352;
	selp.f64 	%fd392, %fd391, %fd352, %p164;
	selp.b32 	%r378, %r375, %r361, %p164;
	add.f64 	%fd393, %fd379, %fd386;
	setp.gt.f64 	%p165, %fd393, %fd354;
	selp.f64 	%fd394, %fd393, %fd354, %p165;
	selp.b32 	%r379, %r375, %r362, %p165;
	add.f64 	%fd395, %fd380, %fd383;
	setp.gt.f64 	%p166, %fd395, %fd356;
	selp.f64 	%fd396, %fd395, %fd356, %p166;
	selp.b32 	%r380, %r375, %r363, %p166;
	add.f64 	%fd397, %fd380, %fd384;
	setp.gt.f64 	%p167, %fd397, %fd358;
	selp.f64 	%fd398, %fd397, %fd358, %p167;
	selp.b32 	%r381, %r375, %r364, %p167;
	add.f64 	%fd399, %fd380, %fd385;
	setp.gt.f64 	%p168, %fd399, %fd360;
	selp.f64 	%fd400, %fd399, %fd360, %p168;
	selp.b32 	%r382, %r375, %r365, %p168;
	add.f64 	%fd401, %fd380, %fd386;
	setp.gt.f64 	%p169, %fd401, %fd362;
	selp.f64 	%fd402, %fd401, %fd362, %p169;
	selp.b32 	%r383, %r375, %r366, %p169;
	add.f64 	%fd403, %fd381, %fd383;
	setp.gt.f64 	%p170, %fd403, %fd364;
	selp.f64 	%fd404, %fd403, %fd364, %p170;
	selp.b32 	%r384, %r375, %r367, %p170;
	add.f64 	%fd405, %fd381, %fd384;
	setp.gt.f64 	%p171, %fd405, %fd366;
	selp.f64 	%fd406, %fd405, %fd366, %p171;
	selp.b32 	%r385, %r375, %r368, %p171;
	add.f64 	%fd407, %fd381, %fd385;
	setp.gt.f64 	%p172, %fd407, %fd368;
	selp.f64 	%fd408, %fd407, %fd368, %p172;
	selp.b32 	%r386, %r375, %r369, %p172;
	add.f64 	%fd409, %fd381, %fd386;
	setp.gt.f64 	%p173, %fd409, %fd370;
	selp.f64 	%fd410, %fd409, %fd370, %p173;
	selp.b32 	%r387, %r375, %r370, %p173;
	add.f64 	%fd411, %fd382, %fd383;
	setp.gt.f64 	%p174, %fd411, %fd372;
	selp.f64 	%fd412, %fd411, %fd372, %p174;
	selp.b32 	%r388, %r375, %r371, %p174;
	add.f64 	%fd413, %fd382, %fd384;
	setp.gt.f64 	%p175, %fd413, %fd374;
	selp.f64 	%fd414, %fd413, %fd374, %p175;
	selp.b32 	%r389, %r375, %r372, %p175;
	add.f64 	%fd415, %fd382, %fd385;
	setp.gt.f64 	%p176, %fd415, %fd376;
	selp.f64 	%fd416, %fd415, %fd376, %p176;
	selp.b32 	%r390, %r375, %r373, %p176;
	add.f64 	%fd417, %fd382, %fd386;
	setp.gt.f64 	%p177, %fd417, %fd378;
	selp.f64 	%fd418, %fd417, %fd378, %p177;
	selp.b32 	%r391, %r375, %r374, %p177;
	add.s32 	%r392, %r551, 8;
	ld.shared.f64 	%fd419, [%r254+2048];
	ld.shared.f64 	%fd420, [%r254+2056];
	ld.shared.f64 	%fd421, [%r254+2064];
	ld.shared.f64 	%fd422, [%r254+2072];
	ld.shared.f64 	%fd423, [%r256+64];
	ld.shared.f64 	%fd424, [%r256+192];
	ld.shared.f64 	%fd425, [%r256+320];
	ld.shared.f64 	%fd426, [%r256+448];
	add.f64 	%fd427, %fd419, %fd423;
	setp.gt.f64 	%p178, %fd427, %fd388;
	selp.f64 	%fd428, %fd427, %fd388, %p178;
	selp.b32 	%r393, %r392, %r376, %p178;
	add.f64 	%fd429, %fd419, %fd424;
	setp.gt.f64 	%p179, %fd429, %fd390;
	selp.f64 	%fd430, %fd429, %fd390, %p179;
	selp.b32 	%r394, %r392, %r377, %p179;
	add.f64 	%fd431, %fd419, %fd425;
	setp.gt.f64 	%p180, %fd431, %fd392;
	selp.f64 	%fd432, %fd431, %fd392, %p180;
	selp.b32 	%r395, %r392, %r378, %p180;
	add.f64 	%fd433, %fd419, %fd426;
	setp.gt.f64 	%p181, %fd433, %fd394;
	selp.f64 	%fd434, %fd433, %fd394, %p181;
	selp.b32 	%r396, %r392, %r379, %p181;
	add.f64 	%fd435, %fd420, %fd423;
	setp.gt.f64 	%p182, %fd435, %fd396;
	selp.f64 	%fd436, %fd435, %fd396, %p182;
	selp.b32 	%r397, %r392, %r380, %p182;
	add.f64 	%fd437, %fd420, %fd424;
	setp.gt.f64 	%p183, %fd437, %fd398;
	selp.f64 	%fd438, %fd437, %fd398, %p183;
	selp.b32 	%r398, %r392, %r381, %p183;
	add.f64 	%fd439, %fd420, %fd425;
	setp.gt.f64 	%p184, %fd439, %fd400;
	selp.f64 	%fd440, %fd439, %fd400, %p184;
	selp.b32 	%r399, %r392, %r382, %p184;
	add.f64 	%fd441, %fd420, %fd426;
	setp.gt.f64 	%p185, %fd441, %fd402;
	selp.f64 	%fd442, %fd441, %fd402, %p185;
	selp.b32 	%r400, %r392, %r383, %p185;
	add.f64 	%fd443, %fd421, %fd423;
	setp.gt.f64 	%p186, %fd443, %fd404;
	selp.f64 	%fd444, %fd443, %fd404, %p186;
	selp.b32 	%r401, %r392, %r384, %p186;
	add.f64 	%fd445, %fd421, %fd424;
	setp.gt.f64 	%p187, %fd445, %fd406;
	selp.f64 	%fd446, %fd445, %fd406, %p187;
	selp.b32 	%r402, %r392, %r385, %p187;
	add.f64 	%fd447, %fd421, %fd425;
	setp.gt.f64 	%p188, %fd447, %fd408;
	selp.f64 	%fd448, %fd447, %fd408, %p188;
	selp.b32 	%r403, %r392, %r386, %p188;
	add.f64 	%fd449, %fd421, %fd426;
	setp.gt.f64 	%p189, %fd449, %fd410;
	selp.f64 	%fd450, %fd449, %fd410, %p189;
	selp.b32 	%r404, %r392, %r387, %p189;
	add.f64 	%fd451, %fd422, %fd423;
	setp.gt.f64 	%p190, %fd451, %fd412;
	selp.f64 	%fd452, %fd451, %fd412, %p190;
	selp.b32 	%r405, %r392, %r388, %p190;
	add.f64 	%fd453, %fd422, %fd424;
	setp.gt.f64 	%p191, %fd453, %fd414;
	selp.f64 	%fd454, %fd453, %fd414, %p191;
	selp.b32 	%r406, %r392, %r389, %p191;
	add.f64 	%fd455, %fd422, %fd425;
	setp.gt.f64 	%p192, %fd455, %fd416;
	selp.f64 	%fd456, %fd455, %fd416, %p192;
	selp.b32 	%r407, %r392, %r390, %p192;
	add.f64 	%fd457, %fd422, %fd426;
	setp.gt.f64 	%p193, %fd457, %fd418;
	selp.f64 	%fd458, %fd457, %fd418, %p193;
	selp.b32 	%r408, %r392, %r391, %p193;
	add.s32 	%r409, %r551, 9;
	ld.shared.f64 	%fd459, [%r254+2304];
	ld.shared.f64 	%fd460, [%r254+2312];
	ld.shared.f64 	%fd461, [%r254+2320];
	ld.shared.f64 	%fd462, [%r254+2328];
	ld.shared.f64 	%fd463, [%r256+72];
	ld.shared.f64 	%fd464, [%r256+200];
	ld.shared.f64 	%fd465, [%r256+328];
	ld.shared.f64 	%fd466, [%r256+456];
	add.f64 	%fd467, %fd459, %fd463;
	setp.gt.f64 	%p194, %fd467, %fd428;
	selp.f64 	%fd468, %fd467, %fd428, %p194;
	selp.b32 	%r410, %r409, %r393, %p194;
	add.f64 	%fd469, %fd459, %fd464;
	setp.gt.f64 	%p195, %fd469, %fd430;
	selp.f64 	%fd470, %fd469, %fd430, %p195;
	selp.b32 	%r411, %r409, %r394, %p195;
	add.f64 	%fd471, %fd459, %fd465;
	setp.gt.f64 	%p196, %fd471, %fd432;
	selp.f64 	%fd472, %fd471, %fd432, %p196;
	selp.b32 	%r412, %r409, %r395, %p196;
	add.f64 	%fd473, %fd459, %fd466;
	setp.gt.f64 	%p197, %fd473, %fd434;
	selp.f64 	%fd474, %fd473, %fd434, %p197;
	selp.b32 	%r413, %r409, %r396, %p197;
	add.f64 	%fd475, %fd460, %fd463;
	setp.gt.f64 	%p198, %fd475, %fd436;
	selp.f64 	%fd476, %fd475, %fd436, %p198;
	selp.b32 	%r414, %r409, %r397, %p198;
	add.f64 	%fd477, %fd460, %fd464;
	setp.gt.f64 	%p199, %fd477, %fd438;
	selp.f64 	%fd478, %fd477, %fd438, %p199;
	selp.b32 	%r415, %r409, %r398, %p199;
	add.f64 	%fd479, %fd460, %fd465;
	setp.gt.f64 	%p200, %fd479, %fd440;
	selp.f64 	%fd480, %fd479, %fd440, %p200;
	selp.b32 	%r416, %r409, %r399, %p200;
	add.f64 	%fd481, %fd460, %fd466;
	setp.gt.f64 	%p201, %fd481, %fd442;
	selp.f64 	%fd482, %fd481, %fd442, %p201;
	selp.b32 	%r417, %r409, %r400, %p201;
	add.f64 	%fd483, %fd461, %fd463;
	setp.gt.f64 	%p202, %fd483, %fd444;
	selp.f64 	%fd484, %fd483, %fd444, %p202;
	selp.b32 	%r418, %r409, %r401, %p202;
	add.f64 	%fd485, %fd461, %fd464;
	setp.gt.f64 	%p203, %fd485, %fd446;
	selp.f64 	%fd486, %fd485, %fd446, %p203;
	selp.b32 	%r419, %r409, %r402, %p203;
	add.f64 	%fd487, %fd461, %fd465;
	setp.gt.f64 	%p204, %fd487, %fd448;
	selp.f64 	%fd488, %fd487, %fd448, %p204;
	selp.b32 	%r420, %r409, %r403, %p204;
	add.f64 	%fd489, %fd461, %fd466;
	setp.gt.f64 	%p205, %fd489, %fd450;
	selp.f64 	%fd490, %fd489, %fd450, %p205;
	selp.b32 	%r421, %r409, %r404, %p205;
	add.f64 	%fd491, %fd462, %fd463;
	setp.gt.f64 	%p206, %fd491, %fd452;
	selp.f64 	%fd492, %fd491, %fd452, %p206;
	selp.b32 	%r422, %r409, %r405, %p206;
	add.f64 	%fd493, %fd462, %fd464;
	setp.gt.f64 	%p207, %fd493, %fd454;
	selp.f64 	%fd494, %fd493, %fd454, %p207;
	selp.b32 	%r423, %r409, %r406, %p207;
	add.f64 	%fd495, %fd462, %fd465;
	setp.gt.f64 	%p208, %fd495, %fd456;
	selp.f64 	%fd496, %fd495, %fd456, %p208;
	selp.b32 	%r424, %r409, %r407, %p208;
	add.f64 	%fd497, %fd462, %fd466;
	setp.gt.f64 	%p209, %fd497, %fd458;
	selp.f64 	%fd498, %fd497, %fd458, %p209;
	selp.b32 	%r425, %r409, %r408, %p209;
	add.s32 	%r426, %r551, 10;
	ld.shared.f64 	%fd499, [%r254+2560];
	ld.shared.f64 	%fd500, [%r254+2568];
	ld.shared.f64 	%fd501, [%r254+2576];
	ld.shared.f64 	%fd502, [%r254+2584];
	ld.shared.f64 	%fd503, [%r256+80];
	ld.shared.f64 	%fd504, [%r256+208];
	ld.shared.f64 	%fd505, [%r256+336];
	ld.shared.f64 	%fd506, [%r256+464];
	add.f64 	%fd507, %fd499, %fd503;
	setp.gt.f64 	%p210, %fd507, %fd468;
	selp.f64 	%fd508, %fd507, %fd468, %p210;
	selp.b32 	%r427, %r426, %r410, %p210;
	add.f64 	%fd509, %fd499, %fd504;
	setp.gt.f64 	%p211, %fd509, %fd470;
	selp.f64 	%fd510, %fd509, %fd470, %p211;
	selp.b32 	%r428, %r426, %r411, %p211;
	add.f64 	%fd511, %fd499, %fd505;
	setp.gt.f64 	%p212, %fd511, %fd472;
	selp.f64 	%fd512, %fd511, %fd472, %p212;
	selp.b32 	%r429, %r426, %r412, %p212;
	add.f64 	%fd513, %fd499, %fd506;
	setp.gt.f64 	%p213, %fd513, %fd474;
	selp.f64 	%fd514, %fd513, %fd474, %p213;
	selp.b32 	%r430, %r426, %r413, %p213;
	add.f64 	%fd515, %fd500, %fd503;
	setp.gt.f64 	%p214, %fd515, %fd476;
	selp.f64 	%fd516, %fd515, %fd476, %p214;
	selp.b32 	%r431, %r426, %r414, %p214;
	add.f64 	%fd517, %fd500, %fd504;
	setp.gt.f64 	%p215, %fd517, %fd478;
	selp.f64 	%fd518, %fd517, %fd478, %p215;
	selp.b32 	%r432, %r426, %r415, %p215;
	add.f64 	%fd519, %fd500, %fd505;
	setp.gt.f64 	%p216, %fd519, %fd480;
	selp.f64 	%fd520, %fd519, %fd480, %p216;
	selp.b32 	%r433, %r426, %r416, %p216;
	add.f64 	%fd521, %fd500, %fd506;
	setp.gt.f64 	%p217, %fd521, %fd482;
	selp.f64 	%fd522, %fd521, %fd482, %p217;
	selp.b32 	%r434, %r426, %r417, %p217;
	add.f64 	%fd523, %fd501, %fd503;
	setp.gt.f64 	%p218, %fd523, %fd484;
	selp.f64 	%fd524, %fd523, %fd484, %p218;
	selp.b32 	%r435, %r426, %r418, %p218;
	add.f64 	%fd525, %fd501, %fd504;
	setp.gt.f64 	%p219, %fd525, %fd486;
	selp.f64 	%fd526, %fd525, %fd486, %p219;
	selp.b32 	%r436, %r426, %r419, %p219;
	add.f64 	%fd527, %fd501, %fd505;
	setp.gt.f64 	%p220, %fd527, %fd488;
	selp.f64 	%fd528, %fd527, %fd488, %p220;
	selp.b32 	%r437, %r426, %r420, %p220;
	add.f64 	%fd529, %fd501, %fd506;
	setp.gt.f64 	%p221, %fd529, %fd490;
	selp.f64 	%fd530, %fd529, %fd490, %p221;
	selp.b32 	%r438, %r426, %r421, %p221;
	add.f64 	%fd531, %fd502, %fd503;
	setp.gt.f64 	%p222, %fd531, %fd492;
	selp.f64 	%fd532, %fd531, %fd492, %p222;
	selp.b32 	%r439, %r426, %r422, %p222;
	add.f64 	%fd533, %fd502, %fd504;
	setp.gt.f64 	%p223, %fd533, %fd494;
	selp.f64 	%fd534, %fd533, %fd494, %p223;
	selp.b32 	%r440, %r426, %r423, %p223;
	add.f64 	%fd535, %fd502, %fd505;
	setp.gt.f64 	%p224, %fd535, %fd496;
	selp.f64 	%fd536, %fd535, %fd496, %p224;
	selp.b32 	%r441, %r426, %r424, %p224;
	add.f64 	%fd537, %fd502, %fd506;
	setp.gt.f64 	%p225, %fd537, %fd498;
	selp.f64 	%fd538, %fd537, %fd498, %p225;
	selp.b32 	%r442, %r426, %r425, %p225;
	add.s32 	%r443, %r551, 11;
	ld.shared.f64 	%fd539, [%r254+2816];
	ld.shared.f64 	%fd540, [%r254+2824];
	ld.shared.f64 	%fd541, [%r254+2832];
	ld.shared.f64 	%fd542, [%r254+2840];
	ld.shared.f64 	%fd543, [%r256+88];
	ld.shared.f64 	%fd544, [%r256+216];
	ld.shared.f64 	%fd545, [%r256+344];
	ld.shared.f64 	%fd546, [%r256+472];
	add.f64 	%fd547, %fd539, %fd543;
	setp.gt.f64 	%p226, %fd547, %fd508;
	selp.f64 	%fd548, %fd547, %fd508, %p226;
	selp.b32 	%r444, %r443, %r427, %p226;
	add.f64 	%fd549, %fd539, %fd544;
	setp.gt.f64 	%p227, %fd549, %fd510;
	selp.f64 	%fd550, %fd549, %fd510, %p227;
	selp.b32 	%r445, %r443, %r428, %p227;
	add.f64 	%fd551, %fd539, %fd545;
	setp.gt.f64 	%p228, %fd551, %fd512;
	selp.f64 	%fd552, %fd551, %fd512, %p228;
	selp.b32 	%r446, %r443, %r429, %p228;
	add.f64 	%fd553, %fd539, %fd546;
	setp.gt.f64 	%p229, %fd553, %fd514;
	selp.f64 	%fd554, %fd553, %fd514, %p229;
	selp.b32 	%r447, %r443, %r430, %p229;
	add.f64 	%fd555, %fd540, %fd543;
	setp.gt.f64 	%p230, %fd555, %fd516;
	selp.f64 	%fd556, %fd555, %fd516, %p230;
	selp.b32 	%r448, %r443, %r431, %p230;
	add.f64 	%fd557, %fd540, %fd544;
	setp.gt.f64 	%p231, %fd557, %fd518;
	selp.f64 	%fd558, %fd557, %fd518, %p231;
	selp.b32 	%r449, %r443, %r432, %p231;
	add.f64 	%fd559, %fd540, %fd545;
	setp.gt.f64 	%p232, %fd559, %fd520;
	selp.f64 	%fd560, %fd559, %fd520, %p232;
	selp.b32 	%r450, %r443, %r433, %p232;
	add.f64 	%fd561, %fd540, %fd546;
	setp.gt.f64 	%p233, %fd561, %fd522;
	selp.f64 	%fd562, %fd561, %fd522, %p233;
	selp.b32 	%r451, %r443, %r434, %p233;
	add.f64 	%fd563, %fd541, %fd543;
	setp.gt.f64 	%p234, %fd563, %fd524;
	selp.f64 	%fd564, %fd563, %fd524, %p234;
	selp.b32 	%r452, %r443, %r435, %p234;
	add.f64 	%fd565, %fd541, %fd544;
	setp.gt.f64 	%p235, %fd565, %fd526;
	selp.f64 	%fd566, %fd565, %fd526, %p235;
	selp.b32 	%r453, %r443, %r436, %p235;
	add.f64 	%fd567, %fd541, %fd545;
	setp.gt.f64 	%p236, %fd567, %fd528;
	selp.f64 	%fd568, %fd567, %fd528, %p236;
	selp.b32 	%r454, %r443, %r437, %p236;
	add.f64 	%fd569, %fd541, %fd546;
	setp.gt.f64 	%p237, %fd569, %fd530;
	selp.f64 	%fd570, %fd569, %fd530, %p237;
	selp.b32 	%r455, %r443, %r438, %p237;
	add.f64 	%fd571, %fd542, %fd543;
	setp.gt.f64 	%p238, %fd571, %fd532;
	selp.f64 	%fd572, %fd571, %fd532, %p238;
	selp.b32 	%r456, %r443, %r439, %p238;
	add.f64 	%fd573, %fd542, %fd544;
	setp.gt.f64 	%p239, %fd573, %fd534;
	selp.f64 	%fd574, %fd573, %fd534, %p239;
	selp.b32 	%r457, %r443, %r440, %p239;
	add.f64 	%fd575, %fd542, %fd545;
	setp.gt.f64 	%p240, %fd575, %fd536;
	selp.f64 	%fd576, %fd575, %fd536, %p240;
	selp.b32 	%r458, %r443, %r441, %p240;
	add.f64 	%fd577, %fd542, %fd546;
	setp.gt.f64 	%p241, %fd577, %fd538;
	selp.f64 	%fd578, %fd577, %fd538, %p241;
	selp.b32 	%r459, %r443, %r442, %p241;
	add.s32 	%r460, %r551, 12;
	ld.shared.f64 	%fd579, [%r254+3072];
	ld.shared.f64 	%fd580, [%r254+3080];
	ld.shared.f64 	%fd581, [%r254+3088];
	ld.shared.f64 	%fd582, [%r254+3096];
	ld.shared.f64 	%fd583, [%r256+96];
	ld.shared.f64 	%fd584, [%r256+224];
	ld.shared.f64 	%fd585, [%r256+352];
	ld.shared.f64 	%fd586, [%r256+480];
	add.f64 	%fd587, %fd579, %fd583;
	setp.gt.f64 	%p242, %fd587, %fd548;
	selp.f64 	%fd588, %fd587, %fd548, %p242;
	selp.b32 	%r461, %r460, %r444, %p242;
	add.f64 	%fd589, %fd579, %fd584;
	setp.gt.f64 	%p243, %fd589, %fd550;
	selp.f64 	%fd590, %fd589, %fd550, %p243;
	selp.b32 	%r462, %r460, %r445, %p243;
	add.f64 	%fd591, %fd579, %fd585;
	setp.gt.f64 	%p244, %fd591, %fd552;
	selp.f64 	%fd592, %fd591, %fd552, %p244;
	selp.b32 	%r463, %r460, %r446, %p244;
	add.f64 	%fd593, %fd579, %fd586;
	setp.gt.f64 	%p245, %fd593, %fd554;
	selp.f64 	%fd594, %fd593, %fd554, %p245;
	selp.b32 	%r464, %r460, %r447, %p245;
	add.f64 	%fd595, %fd580, %fd583;
	setp.gt.f64 	%p246, %fd595, %fd556;
	selp.f64 	%fd596, %fd595, %fd556, %p246;
	selp.b32 	%r465, %r460, %r448, %p246;
	add.f64 	%fd597, %fd580, %fd584;
	setp.gt.f64 	%p247, %fd597, %fd558;
	selp.f64 	%fd598, %fd597, %fd558, %p247;
	selp.b32 	%r466, %r460, %r449, %p247;
	add.f64 	%fd599, %fd580, %fd585;
	setp.gt.f64 	%p248, %fd599, %fd560;
	selp.f64 	%fd600, %fd599, %fd560, %p248;
	selp.b32 	%r467, %r460, %r450, %p248;
	add.f64 	%fd601, %fd580, %fd586;
	setp.gt.f64 	%p249, %fd601, %fd562;
	selp.f64 	%fd602, %fd601, %fd562, %p249;
	selp.b32 	%r468, %r460, %r451, %p249;
	add.f64 	%fd603, %fd581, %fd583;
	setp.gt.f64 	%p250, %fd603, %fd564;
	selp.f64 	%fd604, %fd603, %fd564, %p250;
	selp.b32 	%r469, %r460, %r452, %p250;
	add.f64 	%fd605, %fd581, %fd584;
	setp.gt.f64 	%p251, %fd605, %fd566;
	selp.f64 	%fd606, %fd605, %fd566, %p251;
	selp.b32 	%r470, %r460, %r453, %p251;
	add.f64 	%fd607, %fd581, %fd585;
	setp.gt.f64 	%p252, %fd607, %fd568;
	selp.f64 	%fd608, %fd607, %fd568, %p252;
	selp.b32 	%r471, %r460, %r454, %p252;
	add.f64 	%fd609, %fd581, %fd586;
	setp.gt.f64 	%p253, %fd609, %fd570;
	selp.f64 	%fd610, %fd609, %fd570, %p253;
	selp.b32 	%r472, %r460, %r455, %p253;
	add.f64 	%fd611, %fd582, %fd583;
	setp.gt.f64 	%p254, %fd611, %fd572;
	selp.f64 	%fd612, %fd611, %fd572, %p254;
	selp.b32 	%r473, %r460, %r456, %p254;
	add.f64 	%fd613, %fd582, %fd584;
	setp.gt.f64 	%p255, %fd613, %fd574;
	selp.f64 	%fd614, %fd613, %fd574, %p255;
	selp.b32 	%r474, %r460, %r457, %p255;
	add.f64 	%fd615, %fd582, %fd585;
	setp.gt.f64 	%p256, %fd615, %fd576;
	selp.f64 	%fd616, %fd615, %fd576, %p256;
	selp.b32 	%r475, %r460, %r458, %p256;
	add.f64 	%fd617, %fd582, %fd586;
	setp.gt.f64 	%p257, %fd617, %fd578;
	selp.f64 	%fd618, %fd617, %fd578, %p257;
	selp.b32 	%r476, %r460, %r459, %p257;
	add.s32 	%r477, %r551, 13;
	ld.shared.f64 	%fd619, [%r254+3328];
	ld.shared.f64 	%fd620, [%r254+3336];
	ld.shared.f64 	%fd621, [%r254+3344];
	ld.shared.f64 	%fd622, [%r254+3352];
	ld.shared.f64 	%fd623, [%r256+104];
	ld.shared.f64 	%fd624, [%r256+232];
	ld.shared.f64 	%fd625, [%r256+360];
	ld.shared.f64 	%fd626, [%r256+488];
	add.f64 	%fd627, %fd619, %fd623;
	setp.gt.f64 	%p258, %fd627, %fd588;
	selp.f64 	%fd628, %fd627, %fd588, %p258;
	selp.b32 	%r478, %r477, %r461, %p258;
	add.f64 	%fd629, %fd619, %fd624;
	setp.gt.f64 	%p259, %fd629, %fd590;
	selp.f64 	%fd630, %fd629, %fd590, %p259;
	selp.b32 	%r479, %r477, %r462, %p259;
	add.f64 	%fd631, %fd619, %fd625;
	setp.gt.f64 	%p260, %fd631, %fd592;
	selp.f64 	%fd632, %fd631, %fd592, %p260;
	selp.b32 	%r480, %r477, %r463, %p260;
	add.f64 	%fd633, %fd619, %fd626;
	setp.gt.f64 	%p261, %fd633, %fd594;
	selp.f64 	%fd634, %fd633, %fd594, %p261;
	selp.b32 	%r481, %r477, %r464, %p261;
	add.f64 	%fd635, %fd620, %fd623;
	setp.gt.f64 	%p262, %fd635, %fd596;
	selp.f64 	%fd636, %fd635, %fd596, %p262;
	selp.b32 	%r482, %r477, %r465, %p262;
	add.f64 	%fd637, %fd620, %fd624;
	setp.gt.f64 	%p263, %fd637, %fd598;
	selp.f64 	%fd638, %fd637, %fd598, %p263;
	selp.b32 	%r483, %r477, %r466, %p263;
	add.f64 	%fd639, %fd620, %fd625;
	setp.gt.f64 	%p264, %fd639, %fd600;
	selp.f64 	%fd640, %fd639, %fd600, %p264;
	selp.b32 	%r484, %r477, %r467, %p264;
	add.f64 	%fd641, %fd620, %fd626;
	setp.gt.f64 	%p265, %fd641, %fd602;
	selp.f64 	%fd642, %fd641, %fd602, %p265;
	selp.b32 	%r485, %r477, %r468, %p265;
	add.f64 	%fd643, %fd621, %fd623;
	setp.gt.f64 	%p266, %fd643, %fd604;
	selp.f64 	%fd644, %fd643, %fd604, %p266;
	selp.b32 	%r486, %r477, %r469, %p266;
	add.f64 	%fd645, %fd621, %fd624;
	setp.gt.f64 	%p267, %fd645, %fd606;
	selp.f64 	%fd646, %fd645, %fd606, %p267;
	selp.b32 	%r487, %r477, %r470, %p267;
	add.f64 	%fd647, %fd621, %fd625;
	setp.gt.f64 	%p268, %fd647, %fd608;
	selp.f64 	%fd648, %fd647, %fd608, %p268;
	selp.b32 	%r488, %r477, %r471, %p268;
	add.f64 	%fd649, %fd621, %fd626;
	setp.gt.f64 	%p269, %fd649, %fd610;
	selp.f64 	%fd650, %fd649, %fd610, %p269;
	selp.b32 	%r489, %r477, %r472, %p269;
	add.f64 	%fd651, %fd622, %fd623;
	setp.gt.f64 	%p270, %fd651, %fd612;
	selp.f64 	%fd652, %fd651, %fd612, %p270;
	selp.b32 	%r490, %r477, %r473, %p270;
	add.f64 	%fd653, %fd622, %fd624;
	setp.gt.f64 	%p271, %fd653, %fd614;
	selp.f64 	%fd654, %fd653, %fd614, %p271;
	selp.b32 	%r491, %r477, %r474, %p271;
	add.f64 	%fd655, %fd622, %fd625;
	setp.gt.f64 	%p272, %fd655, %fd616;
	selp.f64 	%fd656, %fd655, %fd616, %p272;
	selp.b32 	%r492, %r477, %r475, %p272;
	add.f64 	%fd657, %fd622, %fd626;
	setp.gt.f64 	%p273, %fd657, %fd618;
	selp.f64 	%fd658, %fd657, %fd618, %p273;
	selp.b32 	%r493, %r477, %r476, %p273;
	add.s32 	%r494, %r551, 14;
	ld.shared.f64 	%fd659, [%r254+3584];
	ld.shared.f64 	%fd660, [%r254+3592];
	ld.shared.f64 	%fd661, [%r254+3600];
	ld.shared.f64 	%fd662, [%r254+3608];
	ld.shared.f64 	%fd663, [%r256+112];
	ld.shared.f64 	%fd664, [%r256+240];
	ld.shared.f64 	%fd665, [%r256+368];
	ld.shared.f64 	%fd666, [%r256+496];
	add.f64 	%fd667, %fd659, %fd663;
	setp.gt.f64 	%p274, %fd667, %fd628;
	selp.f64 	%fd668, %fd667, %fd628, %p274;
	selp.b32 	%r495, %r494, %r478, %p274;
	add.f64 	%fd669, %fd659, %fd664;
	setp.gt.f64 	%p275, %fd669, %fd630;
	selp.f64 	%fd670, %fd669, %fd630, %p275;
	selp.b32 	%r496, %r494, %r479, %p275;
	add.f64 	%fd671, %fd659, %fd665;
	setp.gt.f64 	%p276, %fd671, %fd632;
	selp.f64 	%fd672, %fd671, %fd632, %p276;
	selp.b32 	%r497, %r494, %r480, %p276;
	add.f64 	%fd673, %fd659, %fd666;
	setp.gt.f64 	%p277, %fd673, %fd634;
	selp.f64 	%fd674, %fd673, %fd634, %p277;
	selp.b32 	%r498, %r494, %r481, %p277;
	add.f64 	%fd675, %fd660, %fd663;
	setp.gt.f64 	%p278, %fd675, %fd636;
	selp.f64 	%fd676, %fd675, %fd636, %p278;
	selp.b32 	%r499, %r494, %r482, %p278;
	add.f64 	%fd677, %fd660, %fd664;
	setp.gt.f64 	%p279, %fd677, %fd638;
	selp.f64 	%fd678, %fd677, %fd638, %p279;
	selp.b32 	%r500, %r494, %r483, %p279;
	add.f64 	%fd679, %fd660, %fd665;
	setp.gt.f64 	%p280, %fd679, %fd640;
	selp.f64 	%fd680, %fd679, %fd640, %p280;
	selp.b32 	%r501, %r494, %r484, %p280;
	add.f64 	%fd681, %fd660, %fd666;
	setp.gt.f64 	%p281, %fd681, %fd642;
	selp.f64 	%fd682, %fd681, %fd642, %p281;
	selp.b32 	%r502, %r494, %r485, %p281;
	add.f64 	%fd683, %fd661, %fd663;
	setp.gt.f64 	%p282, %fd683, %fd644;
	selp.f64 	%fd684, %fd683, %fd644, %p282;
	selp.b32 	%r503, %r494, %r486, %p282;
	add.f64 	%fd685, %fd661, %fd664;
	setp.gt.f64 	%p283, %fd685, %fd646;
	selp.f64 	%fd686, %fd685, %fd646, %p283;
	selp.b32 	%r504, %r494, %r487, %p283;
	add.f64 	%fd687, %fd661, %fd665;
	setp.gt.f64 	%p284, %fd687, %fd648;
	selp.f64 	%fd688, %fd687, %fd648, %p284;
	selp.b32 	%r505, %r494, %r488, %p284;
	add.f64 	%fd689, %fd661, %fd666;
	setp.gt.f64 	%p285, %fd689, %fd650;
	selp.f64 	%fd690, %fd689, %fd650, %p285;
	selp.b32 	%r506, %r494, %r489, %p285;
	add.f64 	%fd691, %fd662, %fd663;
	setp.gt.f64 	%p286, %fd691, %fd652;
	selp.f64 	%fd692, %fd691, %fd652, %p286;
	selp.b32 	%r507, %r494, %r490, %p286;
	add.f64 	%fd693, %fd662, %fd664;
	setp.gt.f64 	%p287, %fd693, %fd654;
	selp.f64 	%fd694, %fd693, %fd654, %p287;
	selp.b32 	%r508, %r494, %r491, %p287;
	add.f64 	%fd695, %fd662, %fd665;
	setp.gt.f64 	%p288, %fd695, %fd656;
	selp.f64 	%fd696, %fd695, %fd656, %p288;
	selp.b32 	%r509, %r494, %r492, %p288;
	add.f64 	%fd697, %fd662, %fd666;
	setp.gt.f64 	%p289, %fd697, %fd658;
	selp.f64 	%fd698, %fd697, %fd658, %p289;
	selp.b32 	%r510, %r494, %r493, %p289;
	add.s32 	%r511, %r551, 15;
	ld.shared.f64 	%fd699, [%r254+3840];
	ld.shared.f64 	%fd700, [%r254+3848];
	ld.shared.f64 	%fd701, [%r254+3856];
	ld.shared.f64 	%fd702, [%r254+3864];
	ld.shared.f64 	%fd703, [%r256+120];
	ld.shared.f64 	%fd704, [%r256+248];
	ld.shared.f64 	%fd705, [%r256+376];
	ld.shared.f64 	%fd706, [%r256+504];
	add.f64 	%fd707, %fd699, %fd703;
	setp.gt.f64 	%p290, %fd707, %fd668;
	selp.f64 	%fd738, %fd707, %fd668, %p290;
	selp.b32 	%r550, %r511, %r495, %p290;
	add.f64 	%fd708, %fd699, %fd704;
	setp.gt.f64 	%p291, %fd708, %fd670;
	selp.f64 	%fd734, %fd708, %fd670, %p291;
	selp.b32 	%r546, %r511, %r496, %p291;
	add.f64 	%fd709, %fd699, %fd705;
	setp.gt.f64 	%p292, %fd709, %fd672;
	selp.f64 	%fd730, %fd709, %fd672, %p292;
	selp.b32 	%r542, %r511, %r497, %p292;
	add.f64 	%fd710, %fd699, %fd706;
	setp.gt.f64 	%p293, %fd710, %fd674;
	selp.f64 	%fd726, %fd710, %fd674, %p293;
	selp.b32 	%r538, %r511, %r498, %p293;
	add.f64 	%fd711, %fd700, %fd703;
	setp.gt.f64 	%p294, %fd711, %fd676;
	selp.f64 	%fd737, %fd711, %fd676, %p294;
	selp.b32 	%r549, %r511, %r499, %p294;
	add.f64 	%fd712, %fd700, %fd704;
	setp.gt.f64 	%p295, %fd712, %fd678;
	selp.f64 	%fd733, %fd712, %fd678, %p295;
	selp.b32 	%r545, %r511, %r500, %p295;
	add.f64 	%fd713, %fd700, %fd705;
	setp.gt.f64 	%p296, %fd713, %fd680;
	selp.f64 	%fd729, %fd713, %fd680, %p296;
	selp.b32 	%r541, %r511, %r501, %p296;
	add.f64 	%fd714, %fd700, %fd706;
	setp.gt.f64 	%p297, %fd714, %fd682;
	selp.f64 	%fd725, %fd714, %fd682, %p297;
	selp.b32 	%r537, %r511, %r502, %p297;
	add.f64 	%fd715, %fd701, %fd703;
	setp.gt.f64 	%p298, %fd715, %fd684;
	selp.f64 	%fd736, %fd715, %fd684, %p298;
	selp.b32 	%r548, %r511, %r503, %p298;
	add.f64 	%fd716, %fd701, %fd704;
	setp.gt.f64 	%p299, %fd716, %fd686;
	selp.f64 	%fd732, %fd716, %fd686, %p299;
	selp.b32 	%r544, %r511, %r504, %p299;
	add.f64 	%fd717, %fd701, %fd705;
	setp.gt.f64 	%p300, %fd717, %fd688;
	selp.f64 	%fd728, %fd717, %fd688, %p300;
	selp.b32 	%r540, %r511, %r505, %p300;
	add.f64 	%fd718, %fd701, %fd706;
	setp.gt.f64 	%p301, %fd718, %fd690;
	selp.f64 	%fd724, %fd718, %fd690, %p301;
	selp.b32 	%r536, %r511, %r506, %p301;
	add.f64 	%fd719, %fd702, %fd703;
	setp.gt.f64 	%p302, %fd719, %fd692;
	selp.f64 	%fd735, %fd719, %fd692, %p302;
	selp.b32 	%r547, %r511, %r507, %p302;
	add.f64 	%fd720, %fd702, %fd704;
	setp.gt.f64 	%p303, %fd720, %fd694;
	selp.f64 	%fd731, %fd720, %fd694, %p303;
	selp.b32 	%r543, %r511, %r508, %p303;
	add.f64 	%fd721, %fd702, %fd705;
	setp.gt.f64 	%p304, %fd721, %fd696;
	selp.f64 	%fd727, %fd721, %fd696, %p304;
	selp.b32 	%r539, %r511, %r509, %p304;
	add.f64 	%fd722, %fd702, %fd706;
	setp.gt.f64 	%p305, %fd722, %fd698;
	selp.f64 	%fd723, %fd722, %fd698, %p305;
	selp.b32 	%r535, %r511, %r510, %p305;
	bar.sync 	0;
	add.s32 	%r551, %r551, 16;
	setp.lt.s32 	%p306, %r551, %r78;
	@%p306 bra 	$L__BB9_2;
$L__BB9_35:
	shl.b32 	%r512, %r1, 5;
	mov.u32 	%r513, %tid.x;
	shl.b32 	%r514, %r513, 2;
	add.s32 	%r41, %r512, %r514;
	shl.b32 	%r515, %r2, 5;
	mov.u32 	%r516, %tid.y;
	shl.b32 	%r517, %r516, 2;
	add.s32 	%r518, %r515, %r517;
	setp.lt.s32 	%p307, %r41, %r76;
	setp.lt.s32 	%p308, %r518, %r77;
	and.pred  	%p309, %p307, %p308;
	@%p309 bra 	$L__BB9_36;
	bra.uni 	$L__BB9_37;
$L__BB9_36:
	mad.lo.s32 	%r519, %r518, %r76, %r41;
	mul.wide.s32 	%rd41, %r519, 8;
	add.s64 	%rd42, %rd2, %rd41;
	st.global.f64 	[%rd42], %fd738;
	mul.wide.s32 	%rd43, %r519, 4;
	add.s64 	%rd44, %rd1, %rd43;
	st.global.u32 	[%rd44], %r550;
$L__BB9_37:
	setp.ge.s32 	%p310, %r41, %r76;
	add.s32 	%r70, %r518, 1;
	setp.ge.s32 	%p311, %r70, %r77;
	or.pred  	%p312, %p310, %p311;
	@%p312 bra 	$L__BB9_39;
	mad.lo.s32 	%r520, %r70, %r76, %r41;
	mul.wide.s32 	%rd45, %r520, 8;
	add.s64 	%rd46, %rd2, %rd45;
	st.global.f64 	[%rd46], %fd734;
	mul.wide.s32 	%rd47, %r520, 4;
	add.s64 	%rd48, %rd1, %rd47;
	st.global.u32 	[%rd48], %r546;
$L__BB9_39:
	setp.ge.s32 	%p313, %r41, %r76;
	add.s32 	%r71, %r518, 2;
	setp.ge.s32 	%p314, %r71, %r77;
	or.pred  	%p315, %p313, %p314;
	@%p315 bra 	$L__BB9_41;
	mad.lo.s32 	%r521, %r71, %r76, %r41;
	mul.wide.s32 	%rd49, %r521, 8;
	add.s64 	%rd50, %rd2, %rd49;
	st.global.f64 	[%rd50], %fd730;
	mul.wide.s32 	%rd51, %r521, 4;
	add.s64 	%rd52, %rd1, %rd51;
	st.global.u32 	[%rd52], %r542;
$L__BB9_41:
	setp.ge.s32 	%p316, %r41, %r76;
	add.s32 	%r72, %r518, 3;
	setp.ge.s32 	%p317, %r72, %r77;
	or.pred  	%p318, %p316, %p317;
	@%p318 bra 	$L__BB9_43;
	mad.lo.s32 	%r522, %r72, %r76, %r41;
	mul.wide.s32 	%rd53, %r522, 8;
	add.s64 	%rd54, %rd2, %rd53;
	st.global.f64 	[%rd54], %fd726;
	mul.wide.s32 	%rd55, %r522, 4;
	add.s64 	%rd56, %rd1, %rd55;
	st.global.u32 	[%rd56], %r538;
$L__BB9_43:
	setp.ge.s32 	%p319, %r518, %r77;
	add.s32 	%r73, %r41, 1;
	setp.ge.s32 	%p320, %r73, %r76;
	or.pred  	%p321, %p320, %p319;
	@%p321 bra 	$L__BB9_45;
	mul.lo.s32 	%r523, %r518, %r76;
	cvt.s64.s32 	%rd57, %r523;
	cvt.s64.s32 	%rd58, %r41;
	add.s64 	%rd59, %rd57, %rd58;
	shl.b64 	%rd60, %rd59, 3;
	add.s64 	%rd61, %rd2, %rd60;
	st.global.f64 	[%rd61+8], %fd737;
	shl.b64 	%rd62, %rd59, 2;
	add.s64 	%rd63, %rd1, %rd62;
	st.global.u32 	[%rd63+4], %r549;
$L__BB9_45:
	setp.ge.s32 	%p322, %r73, %r76;
	setp.ge.s32 	%p323, %r70, %r77;
	or.pred  	%p324, %p322, %p323;
	@%p324 bra 	$L__BB9_47;
	mul.lo.s32 	%r524, %r70, %r76;
	cvt.s64.s32 	%rd64, %r524;
	cvt.s64.s32 	%rd65, %r41;
	add.s64 	%rd66, %rd64, %rd65;
	shl.b64 	%rd67, %rd66, 3;
	add.s64 	%rd68, %rd2, %rd67;
	st.global.f64 	[%rd68+8], %fd733;
	shl.b64 	%rd69, %rd66, 2;
	add.s64 	%rd70, %rd1, %rd69;
	st.global.u32 	[%rd70+4], %r545;
$L__BB9_47:
	setp.ge.s32 	%p325, %r73, %r76;
	setp.ge.s32 	%p326, %r71, %r77;
	or.pred  	%p327, %p325, %p326;
	@%p327 bra 	$L__BB9_49;
	mul.lo.s32 	%r525, %r71, %r76;
	cvt.s64.s32 	%rd71, %r525;
	cvt.s64.s32 	%rd72, %r41;
	add.s64 	%rd73, %rd71, %rd72;
	shl.b64 	%rd74, %rd73, 3;
	add.s64 	%rd75, %rd2, %rd74;
	st.global.f64 	[%rd75+8], %fd729;
	shl.b64 	%rd76, %rd73, 2;
	add.s64 	%rd77, %rd1, %rd76;
	st.global.u32 	[%rd77+4], %r541;
$L__BB9_49:
	setp.ge.s32 	%p328, %r73, %r76;
	setp.ge.s32 	%p329, %r72, %r77;
	or.pred  	%p330, %p328, %p329;
	@%p330 bra 	$L__BB9_51;
	mul.lo.s32 	%r526, %r72, %r76;
	cvt.s64.s32 	%rd78, %r526;
	cvt.s64.s32 	%rd79, %r41;
	add.s64 	%rd80, %rd78, %rd79;
	shl.b64 	%rd81, %rd80, 3;
	add.s64 	%rd82, %rd2, %rd81;
	st.global.f64 	[%rd82+8], %fd725;
	shl.b64 	%rd83, %rd80, 2;
	add.s64 	%rd84, %rd1, %rd83;
	st.global.u32 	[%rd84+4], %r537;
$L__BB9_51:
	setp.ge.s32 	%p331, %r518, %r77;
	add.s32 	%r74, %r41, 2;
	setp.ge.s32 	%p332, %r74, %r76;
	or.pred  	%p333, %p332, %p331;
	@%p333 bra 	$L__BB9_53;
	mul.lo.s32 	%r527, %r518, %r76;
	cvt.s64.s32 	%rd85, %r527;
	cvt.s64.s32 	%rd86, %r41;
	add.s64 	%rd87, %rd85, %rd86;
	shl.b64 	%rd88, %rd87, 3;
	add.s64 	%rd89, %rd2, %rd88;
	st.global.f64 	[%rd89+16], %fd736;
	shl.b64 	%rd90, %rd87, 2;
	add.s64 	%rd91, %rd1, %rd90;
	st.global.u32 	[%rd91+8], %r548;
$L__BB9_53:
	setp.ge.s32 	%p334, %r74, %r76;
	setp.ge.s32 	%p335, %r70, %r77;
	or.pred  	%p336, %p334, %p335;
	@%p336 bra 	$L__BB9_55;
	mul.lo.s32 	%r528, %r70, %r76;
	cvt.s64.s32 	%rd92, %r528;
	cvt.s64.s32 	%rd93, %r41;
	add.s64 	%rd94, %rd92, %rd93;
	shl.b64 	%rd95, %rd94, 3;
	add.s64 	%rd96, %rd2, %rd95;
	st.global.f64 	[%rd96+16], %fd732;
	shl.b64 	%rd97, %rd94, 2;
	add.s64 	%rd98, %rd1, %rd97;
	st.global.u32 	[%rd98+8], %r544;
$L__BB9_55:
	setp.ge.s32 	%p337, %r74, %r76;
	setp.ge.s32 	%p338, %r71, %r77;
	or.pred  	%p339, %p337, %p338;
	@%p339 bra 	$L__BB9_57;
	mul.lo.s32 	%r529, %r71, %r76;
	cvt.s64.s32 	%rd99, %r529;
	cvt.s64.s32 	%rd100, %r41;
	add.s64 	%rd101, %rd99, %rd100;
	shl.b64 	%rd102, %rd101, 3;
	add.s64 	%rd103, %rd2, %rd102;
	st.global.f64 	[%rd103+16], %fd728;
	shl.b64 	%rd104, %rd101, 2;
	add.s64 	%rd105, %rd1, %rd104;
	st.global.u32 	[%rd105+8], %r540;
$L__BB9_57:
	setp.ge.s32 	%p340, %r74, %r76;
	setp.ge.s32 	%p341, %r72, %r77;
	or.pred  	%p342, %p340, %p341;
	@%p342 bra 	$L__BB9_59;
	mul.lo.s32 	%r530, %r72, %r76;
	cvt.s64.s32 	%rd106, %r530;
	cvt.s64.s32 	%rd107, %r41;
	add.s64 	%rd108, %rd106, %rd107;
	shl.b64 	%rd109, %rd108, 3;
	add.s64 	%rd110, %rd2, %rd109;
	st.global.f64 	[%rd110+16], %fd724;
	shl.b64 	%rd111, %rd108, 2;
	add.s64 	%rd112, %rd1, %rd111;
	st.global.u32 	[%rd112+8], %r536;
$L__BB9_59:
	setp.ge.s32 	%p343, %r518, %r77;
	add.s32 	%r75, %r41, 3;
	setp.ge.s32 	%p344, %r75, %r76;
	or.pred  	%p345, %p344, %p343;
	@%p345 bra 	$L__BB9_61;
	mul.lo.s32 	%r531, %r518, %r76;
	cvt.s64.s32 	%rd113, %r531;
	cvt.s64.s32 	%rd114, %r41;
	add.s64 	%rd115, %rd113, %rd114;
	shl.b64 	%rd116, %rd115, 3;
	add.s64 	%rd117, %rd2, %rd116;
	st.global.f64 	[%rd117+24], %fd735;
	shl.b64 	%rd118, %rd115, 2;
	add.s64 	%rd119, %rd1, %rd118;
	st.global.u32 	[%rd119+12], %r547;
$L__BB9_61:
	setp.ge.s32 	%p346, %r75, %r76;
	setp.ge.s32 	%p347, %r70, %r77;
	or.pred  	%p348, %p346, %p347;
	@%p348 bra 	$L__BB9_63;
	mul.lo.s32 	%r532, %r70, %r76;
	cvt.s64.s32 	%rd120, %r532;
	cvt.s64.s32 	%rd121, %r41;
	add.s64 	%rd122, %rd120, %rd121;
	shl.b64 	%rd123, %rd122, 3;
	add.s64 	%rd124, %rd2, %rd123;
	st.global.f64 	[%rd124+24], %fd731;
	shl.b64 	%rd125, %rd122, 2;
	add.s64 	%rd126, %rd1, %rd125;
	st.global.u32 	[%rd126+12], %r543;
$L__BB9_63:
	setp.ge.s32 	%p349, %r75, %r76;
	setp.ge.s32 	%p350, %r71, %r77;
	or.pred  	%p351, %p349, %p350;
	@%p351 bra 	$L__BB9_65;
	mul.lo.s32 	%r533, %r71, %r76;
	cvt.s64.s32 	%rd127, %r533;
	cvt.s64.s32 	%rd128, %r41;
	add.s64 	%rd129, %rd127, %rd128;
	shl.b64 	%rd130, %rd129, 3;
	add.s64 	%rd131, %rd2, %rd130;
	st.global.f64 	[%rd131+24], %fd727;
	shl.b64 	%rd132, %rd129, 2;
	add.s64 	%rd133, %rd1, %rd132;
	st.global.u32 	[%rd133+12], %r539;
$L__BB9_65:
	setp.ge.s32 	%p352, %r75, %r76;
	setp.ge.s32 	%p353, %r72, %r77;
	or.pred  	%p354, %p352, %p353;
	@%p354 bra 	$L__BB9_67;
	mul.lo.s32 	%r534, %r72, %r76;
	cvt.s64.s32 	%rd134, %r534;
	cvt.s64.s32 	%rd135, %r41;
	add.s64 	%rd136, %rd134, %rd135;
	shl.b64 	%rd137, %rd136, 3;
	add.s64 	%rd138, %rd2, %rd137;
	st.global.f64 	[%rd138+24], %fd723;
	shl.b64 	%rd139, %rd136, 2;
	add.s64 	%rd140, %rd1, %rd139;
	st.global.u32 	[%rd140+12], %r535;
$L__BB9_67:
	ret;

}
	// .globl	tropical_minplus_f64_nn_with_argmax
.visible .entry tropical_minplus_f64_nn_with_argmax(
	.param .u64 .ptr .align 1 tropical_minplus_f64_nn_with_argmax_param_0,
	.param .u64 .ptr .align 1 tropical_minplus_f64_nn_with_argmax_param_1,
	.param .u64 .ptr .align 1 tropical_minplus_f64_nn_with_argmax_param_2,
	.param .u64 .ptr .align 1 tropical_minplus_f64_nn_with_argmax_param_3,
	.param .u32 tropical_minplus_f64_nn_with_argmax_param_4,
	.param .u32 tropical_minplus_f64_nn_with_argmax_param_5,
	.param .u32 tropical_minplus_f64_nn_with_argmax_param_6
)
{
	.reg .pred 	%p<355>;
	.reg .b32 	%r<568>;
	.reg .b64 	%rd<143>;
	.reg .b64 	%fd<771>;
	// demoted variable
	.shared .align 8 .b8 _ZZ35tropical_minplus_f64_nn_with_argmaxE2As[4096];
	// demoted variable
	.shared .align 8 .b8 _ZZ35tropical_minplus_f64_nn_with_argmaxE2Bs[4096];
	ld.param.u64 	%rd7, [tropical_minplus_f64_nn_with_argmax_param_2];
	ld.param.u64 	%rd8, [tropical_minplus_f64_nn_with_argmax_param_3];
	ld.param.u32 	%r76, [tropical_minplus_f64_nn_with_argmax_param_4];
	ld.param.u32 	%r77, [tropical_minplus_f64_nn_with_argmax_param_5];
	ld.param.u32 	%r78, [tropical_minplus_f64_nn_with_argmax_param_6];
	cvta.to.global.u64 	%rd1, %rd8;
	cvta.to.global.u64 	%rd2, %rd7;
	add.s32 	%r80, %r76, 31;
	shr.s32 	%r81, %r80, 31;
	shr.u32 	%r82, %r81, 27;
	add.s32 	%r83, %r80, %r82;
	shr.s32 	%r84, %r83, 5;
	mov.u32 	%r85, %ctaid.x;
	div.u32 	%r2, %r85, %r84;
	mul.lo.s32 	%r86, %r2, %r84;
	sub.s32 	%r1, %r85, %r86;
	mov.u32 	%r87, %tid.y;
	shl.b32 	%r88, %r87, 3;
	mov.u32 	%r89, %tid.x;
	add.s32 	%r3, %r88, %r89;
	setp.lt.s32 	%p1, %r78, 1;
	mov.b32 	%r535, 0;
	mov.f64 	%fd723, 0d7FF0000000000000;
	mov.f64 	%fd724, %fd723;
	mov.f64 	%fd725, %fd723;
	mov.f64 	%fd726, %fd723;
	mov.f64 	%fd727, %fd723;
	mov.f64 	%fd728, %fd723;
	mov.f64 	%fd729, %fd723;
	mov.f64 	%fd730, %fd723;
	mov.f64 	%fd731, %fd723;
	mov.f64 	%fd732, %fd723;
	mov.f64 	%fd733, %fd723;
	mov.f64 	%fd734, %fd723;
	mov.f64 	%fd735, %fd723;
	mov.f64 	%fd736, %fd723;
	mov.f64 	%fd737, %fd723;
	mov.f64 	%fd738, %fd723;
	mov.u32 	%r536, %r535;
	mov.u32 	%r537, %r535;
	mov.u32 	%r538, %r535;
	mov.u32 	%r539, %r535;
	mov.u32 	%r540, %r535;
	mov.u32 	%r541, %r535;
	mov.u32 	%r542, %r535;
	mov.u32 	%r543, %r535;
	mov.u32 	%r544, %r535;
	mov.u32 	%r545, %r535;
	mov.u32 	%r546, %r535;
	mov.u32 	%r547, %r535;
	mov.u32 	%r548, %r535;
	mov.u32 	%r549, %r535;
	mov.u32 	%r550, %r535;
	@%p1 bra 	$L__BB10_35;
	and.b32  	%r91, %r3, 31;
	shl.b32 	%r92, %r1, 5;
	or.b32  	%r4, %r92, %r91;
	mov.b32 	%r535, 0;
	mov.f64 	%fd723, 0d7FF0000000000000;
	mov.u32 	%r551, %r535;
$L__BB10_2:
	ld.param.u64 	%rd141, [tropical_minplus_f64_nn_with_argmax_param_0];
	cvta.to.global.u64 	%rd3, %rd141;
	setp.lt.s32 	%p2, %r4, %r76;
	mov.u32 	%r22, %tid.y;
	shl.b32 	%r93, %r22, 3;
	mov.u32 	%r23, %tid.x;
	add.s32 	%r94, %r93, %r23;
	shr.u32 	%r95, %r94, 5;
	add.s32 	%r24, %r95, %r551;
	setp.lt.s32 	%p3, %r24, %r78;
	and.pred  	%p4, %p2, %p3;
	mov.f64 	%fd755, 0d7FF0000000000000;
	@%p4 bra 	$L__BB10_3;
	bra.uni 	$L__BB10_4;
$L__BB10_3:
	mad.lo.s32 	%r97, %r24, %r76, %r4;
	mul.wide.s32 	%rd9, %r97, 8;
	add.s64 	%rd10, %rd3, %rd9;
	ld.global.nc.f64 	%fd755, [%rd10];
$L__BB10_4:
	setp.ge.s32 	%p5, %r4, %r76;
	shl.b32 	%r102, %r94, 3;
	mov.u32 	%r103, _ZZ35tropical_minplus_f64_nn_with_argmaxE2As;
	add.s32 	%r43, %r103, %r102;
	st.shared.f64 	[%r43], %fd755;
	add.s32 	%r44, %r24, 2;
	setp.ge.s32 	%p6, %r44, %r78;
	mov.f64 	%fd756, 0d7FF0000000000000;
	or.pred  	%p7, %p5, %p6;
	@%p7 bra 	$L__BB10_6;
	mad.lo.s32 	%r104, %r44, %r76, %r4;
	mul.wide.s32 	%rd11, %r104, 8;
	add.s64 	%rd12, %rd3, %rd11;
	ld.global.nc.f64 	%fd756, [%rd12];
$L__BB10_6:
	st.shared.f64 	[%r43+512], %fd756;
	add.s32 	%r45, %r24, 4;
	setp.ge.s32 	%p9, %r45, %r78;
	mov.f64 	%fd757, 0d7FF0000000000000;
	or.pred  	%p10, %p5, %p9;
	@%p10 bra 	$L__BB10_8;
	mad.lo.s32 	%r105, %r45, %r76, %r4;
	mul.wide.s32 	%rd13, %r105, 8;
	add.s64 	%rd14, %rd3, %rd13;
	ld.global.nc.f64 	%fd757, [%rd14];
$L__BB10_8:
	st.shared.f64 	[%r43+1024], %fd757;
	add.s32 	%r46, %r24, 6;
	setp.ge.s32 	%p12, %r46, %r78;
	mov.f64 	%fd758, 0d7FF0000000000000;
	or.pred  	%p13, %p5, %p12;
	@%p13 bra 	$L__BB10_10;
	mad.lo.s32 	%r106, %r46, %r76, %r4;
	mul.wide.s32 	%rd15, %r106, 8;
	add.s64 	%rd16, %rd3, %rd15;
	ld.global.nc.f64 	%fd758, [%rd16];
$L__BB10_10:
	st.shared.f64 	[%r43+1536], %fd758;
	add.s32 	%r47, %r24, 8;
	setp.ge.s32 	%p15, %r47, %r78;
	mov.f64 	%fd759, 0d7FF0000000000000;
	or.pred  	%p16, %p5, %p15;
	@%p16 bra 	$L__BB10_12;
	mad.lo.s32 	%r107, %r47, %r76, %r4;
	mul.wide.s32 	%rd17, %r107, 8;
	add.s64 	%rd18, %rd3, %rd17;
	ld.global.nc.f64 	%fd759, [%rd18];
$L__BB10_12:
	st.shared.f64 	[%r43+2048], %fd759;
	add.s32 	%r48, %r24, 10;
	setp.ge.s32 	%p18, %r48, %r78;
	mov.f64 	%fd760, 0d7FF0000000000000;
	or.pred  	%p19, %p5, %p18;
	@%p19 bra 	$L__BB10_14;
	mad.lo.s32 	%r108, %r48, %r76, %r4;
	mul.wide.s32 	%rd19, %r108, 8;
	add.s64 	%rd20, %rd3, %rd19;
	ld.global.nc.f64 	%fd760, [%rd20];
$L__BB10_14:
	st.shared.f64 	[%r43+2560], %fd760;
	add.s32 	%r49, %r24, 12;
	setp.ge.s32 	%p21, %r49, %r78;
	mov.f64 	%fd761, 0d7FF0000000000000;
	or.pred  	%p22, %p5, %p21;
	@%p22 bra 	$L__BB10_16;
	mad.lo.s32 	%r109, %r49, %r76, %r4;
	mul.wide.s32 	%rd21, %r109, 8;
	add.s64 	%rd22, %rd3, %rd21;
	ld.global.nc.f64 	%fd761, [%rd22];
$L__BB10_16:
	st.shared.f64 	[%r43+3072], %fd761;
	add.s32 	%r50, %r24, 14;
	setp.ge.s32 	%p24, %r50, %r78;
	mov.f64 	%fd762, 0d7FF0000000000000;
	or.pred  	%p25, %p5, %p24;
	@%p25 bra 	$L__BB10_18;
	mad.lo.s32 	%r110, %r50, %r76, %r4;
	mul.wide.s32 	%rd23, %r110, 8;
	add.s64 	%rd24, %rd3, %rd23;
	ld.global.nc.f64 	%fd762, [%rd24];
$L__BB10_18:
	ld.param.u64 	%rd142, [tropical_minplus_f64_nn_with_argmax_param_1];
	cvta.to.global.u64 	%rd4, %rd142;
	shl.b32 	%r111, %r2, 5;
	shr.u32 	%r114, %r94, 4;
	add.s32 	%r115, %r111, %r114;
	setp.ge.s32 	%p26, %r115, %r77;
	st.shared.f64 	[%r43+3584], %fd762;
	and.b32  	%r117, %r94, 15;
	add.s32 	%r51, %r551, %r117;
	setp.ge.s32 	%p27, %r51, %r78;
	mov.f64 	%fd763, 0d7FF0000000000000;
	or.pred  	%p28, %p27, %p26;
	@%p28 bra 	$L__BB10_20;
	mad.lo.s32 	%r123, %r115, %r78, %r51;
	mul.wide.u32 	%rd25, %r123, 8;
	add.s64 	%rd26, %rd4, %rd25;
	ld.global.nc.f64 	%fd763, [%rd26];
$L__BB10_20:
	add.s32 	%r130, %r115, 4;
	setp.ge.s32 	%p30, %r130, %r77;
	mov.u32 	%r136, _ZZ35tropical_minplus_f64_nn_with_argmaxE2Bs;
	add.s32 	%r52, %r136, %r102;
	st.shared.f64 	[%r52], %fd763;
	mov.f64 	%fd764, 0d7FF0000000000000;
	or.pred  	%p31, %p27, %p30;
	@%p31 bra 	$L__BB10_22;
	shl.b32 	%r137, %r78, 2;
	mad.lo.s32 	%r143, %r115, %r78, %r137;
	add.s32 	%r144, %r143, %r51;
	mul.wide.s32 	%rd27, %r144, 8;
	add.s64 	%rd28, %rd4, %rd27;
	ld.global.nc.f64 	%fd764, [%rd28];
$L__BB10_22:
	add.s32 	%r151, %r115, 8;
	setp.ge.s32 	%p33, %r151, %r77;
	st.shared.f64 	[%r52+512], %fd764;
	mov.f64 	%fd765, 0d7FF0000000000000;
	or.pred  	%p34, %p27, %p33;
	@%p34 bra 	$L__BB10_24;
	shl.b32 	%r152, %r78, 3;
	mad.lo.s32 	%r158, %r115, %r78, %r152;
	add.s32 	%r159, %r158, %r51;
	mul.wide.s32 	%rd29, %r159, 8;
	add.s64 	%rd30, %rd4, %rd29;
	ld.global.nc.f64 	%fd765, [%rd30];
$L__BB10_24:
	add.s32 	%r166, %r115, 12;
	setp.ge.s32 	%p36, %r166, %r77;
	st.shared.f64 	[%r52+1024], %fd765;
	mov.f64 	%fd766, 0d7FF0000000000000;
	or.pred  	%p37, %p27, %p36;
	@%p37 bra 	$L__BB10_26;
	shl.b32 	%r167, %r78, 2;
	shl.b32 	%r168, %r78, 3;
	mad.lo.s32 	%r174, %r115, %r78, %r168;
	add.s32 	%r175, %r174, %r167;
	add.s32 	%r176, %r175, %r51;
	mul.wide.s32 	%rd31, %r176, 8;
	add.s64 	%rd32, %rd4, %rd31;
	ld.global.nc.f64 	%fd766, [%rd32];
$L__BB10_26:
	add.s32 	%r183, %r115, 16;
	setp.ge.s32 	%p39, %r183, %r77;
	st.shared.f64 	[%r52+1536], %fd766;
	mov.f64 	%fd767, 0d7FF0000000000000;
	or.pred  	%p40, %p27, %p39;
	@%p40 bra 	$L__BB10_28;
	shl.b32 	%r184, %r78, 4;
	mad.lo.s32 	%r190, %r115, %r78, %r184;
	add.s32 	%r191, %r190, %r51;
	mul.wide.s32 	%rd33, %r191, 8;
	add.s64 	%rd34, %rd4, %rd33;
	ld.global.nc.f64 	%fd767, [%rd34];
$L__BB10_28:
	add.s32 	%r198, %r115, 20;
	setp.ge.s32 	%p42, %r198, %r77;
	st.shared.f64 	[%r52+2048], %fd767;
	mov.f64 	%fd768, 0d7FF0000000000000;
	or.pred  	%p43, %p27, %p42;
	@%p43 bra 	$L__BB10_30;
	shl.b32 	%r199, %r78, 2;
	shl.b32 	%r200, %r78, 4;
	mad.lo.s32 	%r206, %r115, %r78, %r200;
	add.s32 	%r207, %r206, %r199;
	add.s32 	%r208, %r207, %r51;
	mul.wide.s32 	%rd35, %r208, 8;
	add.s64 	%rd36, %rd4, %rd35;
	ld.global.nc.f64 	%fd768, [%rd36];
$L__BB10_30:
	add.s32 	%r215, %r115, 24;
	setp.ge.s32 	%p45, %r215, %r77;
	st.shared.f64 	[%r52+2560], %fd768;
	mov.f64 	%fd769, 0d7FF0000000000000;
	or.pred  	%p46, %p27, %p45;
	@%p46 bra 	$L__BB10_32;
	shl.b32 	%r216, %r78, 3;
	shl.b32 	%r217, %r78, 4;
	mad.lo.s32 	%r223, %r115, %r78, %r217;
	add.s32 	%r224, %r216, %r223;
	add.s32 	%r225, %r224, %r51;
	mul.wide.s32 	%rd37, %r225, 8;
	add.s64 	%rd38, %rd4, %rd37;
	ld.global.nc.f64 	%fd769, [%rd38];
$L__BB10_32:
	add.s32 	%r232, %r115, 28;
	setp.ge.s32 	%p48, %r232, %r77;
	st.shared.f64 	[%r52+3072], %fd769;
	mov.f64 	%fd770, 0d7FF0000000000000;
	or.pred  	%p49, %p27, %p48;
	@%p49 bra 	$L__BB10_34;
	shl.b32 	%r233, %r78, 2;
	shl.b32 	%r234, %r78, 3;
	shl.b32 	%r235, %r78, 4;
	mad.lo.s32 	%r241, %r115, %r78, %r235;
	add.s32 	%r242, %r234, %r241;
	add.s32 	%r243, %r242, %r233;
	add.s32 	%r244, %r243, %r51;
	mul.wide.s32 	%rd39, %r244, 8;
	add.s64 	%rd40, %rd4, %rd39;
	ld.global.nc.f64 	%fd770, [%rd40];
$L__BB10_34:
	mov.u32 	%r245, %tid.y;
	shl.b32 	%r246, %r245, 3;
	mov.u32 	%r247, %tid.x;
	add.s32 	%r248, %r246, %r247;
	shl.b32 	%r249, %r248, 3;
	mov.u32 	%r250, _ZZ35tropical_minplus_f64_nn_with_argmaxE2Bs;
	add.s32 	%r251, %r250, %r249;
	st.shared.f64 	[%r251+3584], %fd770;
	bar.sync 	0;
	shl.b32 	%r252, %r247, 5;
	mov.u32 	%r253, _ZZ35tropical_minplus_f64_nn_with_argmaxE2As;
	add.s32 	%r254, %r253, %r252;
	ld.shared.f64 	%fd99, [%r254];
	ld.shared.f64 	%fd100, [%r254+8];
	ld.shared.f64 	%fd101, [%r254+16];
	ld.shared.f64 	%fd102, [%r254+24];
	shl.b32 	%r255, %r245, 9;
	add.s32 	%r256, %r250, %r255;
	ld.shared.f64 	%fd103, [%r256];
	ld.shared.f64 	%fd104, [%r256+128];
	ld.shared.f64 	%fd105, [%r256+256];
	ld.shared.f64 	%fd106, [%r256+384];
	add.f64 	%fd107, %fd99, %fd103;
	setp.lt.f64 	%p50, %fd107, %fd738;
	selp.f64 	%fd108, %fd107, %fd738, %p50;
	selp.b32 	%r257, %r551, %r550, %p50;
	add.f64 	%fd109, %fd99, %fd104;
	setp.lt.f64 	%p51, %fd109, %fd734;
	selp.f64 	%fd110, %fd109, %fd734, %p51;
	selp.b32 	%r258, %r551, %r546, %p51;
	add.f64 	%fd111, %fd99, %fd105;
	setp.lt.f64 	%p52, %fd111, %fd730;
	selp.f64 	%fd112, %fd111, %fd730, %p52;
	selp.b32 	%r259, %r551, %r542, %p52;
	add.f64 	%fd113, %fd99, %fd106;
	setp.lt.f64 	%p53, %fd113, %fd726;
	selp.f64 	%fd114, %fd113, %fd726, %p53;
	selp.b32 	%r260, %r551, %r538, %p53;
	add.f64 	%fd115, %fd100, %fd103;
	setp.lt.f64 	%p54, %fd115, %fd737;
	selp.f64 	%fd116, %fd115, %fd737, %p54;
	selp.b32 	%r261, %r551, %r549, %p54;
	add.f64 	%fd117, %fd100, %fd104;
	setp.lt.f64 	%p55, %fd117, %fd733;
	selp.f64 	%fd118, %fd117, %fd733, %p55;
	selp.b32 	%r262, %r551, %r545, %p55;
	add.f64 	%fd119, %fd100, %fd105;
	setp.lt.f64 	%p56, %fd119, %fd729;
	selp.f64 	%fd120, %fd119, %fd729, %p56;
	selp.b32 	%r263, %r551, %r541, %p56;
	add.f64 	%fd121, %fd100, %fd106;
	setp.lt.f64 	%p57, %fd121, %fd725;
	selp.f64 	%fd122, %fd121, %fd725, %p57;
	selp.b32 	%r264, %r551, %r537, %p57;
	add.f64 	%fd123, %fd101, %fd103;
	setp.lt.f64 	%p58, %fd123, %fd736;
	selp.f64 	%fd124, %fd123, %fd736, %p58;
	selp.b32 	%r265, %r551, %r548, %p58;
	add.f64 	%fd125, %fd101, %fd104;
	setp.lt.f64 	%p59, %fd125, %fd732;
	selp.f64 	%fd126, %fd125, %fd732, %p59;
	selp.b32 	%r266, %r551, %r544, %p59;
	add.f64 	%fd127, %fd101, %fd105;
	setp.lt.f64 	%p60, %fd127, %fd728;
	selp.f64 	%fd128, %fd127, %fd728, %p60;
	selp.b32 	%r267, %r551, %r540, %p60;
	add.f64 	%fd129, %fd101, %fd106;
	setp.lt.f64 	%p61, %fd129, %fd724;
	selp.f64 	%fd130, %fd129, %fd724, %p61;
	selp.b32 	%r268, %r551, %r536, %p61;
	add.f64 	%fd131, %fd102, %fd103;
	setp.lt.f64 	%p62, %fd131, %fd735;
	selp.f64 	%fd132, %fd131, %fd735, %p62;
	selp.b32 	%r269, %r551, %r547, %p62;
	add.f64 	%fd133, %fd102, %fd104;
	setp.lt.f64 	%p63, %fd133, %fd731;
	selp.f64 	%fd134, %fd133, %fd731, %p63;
	selp.b32 	%r270, %r551, %r543, %p63;
	add.f64 	%fd135, %fd102, %fd105;
	setp.lt.f64 	%p64, %fd135, %fd727;
	selp.f64 	%fd136, %fd135, %fd727, %p64;
	selp.b32 	%r271, %r551, %r539, %p64;
	add.f64 	%fd137, %fd102, %fd106;
	setp.lt.f64 	%p65, %fd137, %fd723;
	selp.f64 	%fd138, %fd137, %fd723, %p65;
	selp.b32 	%r272, %r551, %r535, %p65;
	add.s32 	%r273, %r551, 1;
	ld.shared.f64 	%fd139, [%r254+256];
	ld.shared.f64 	%fd140, [%r254+264];
	ld.shared.f64 	%fd141, [%r254+272];
	ld.shared.f64 	%fd142, [%r254+280];
	ld.shared.f64 	%fd143, [%r256+8];
	ld.shared.f64 	%fd144, [%r256+136];
	ld.shared.f64 	%fd145, [%r256+264];
	ld.shared.f64 	%fd146, [%r256+392];
	add.f64 	%fd147, %fd139, %fd143;
	setp.lt.f64 	%p66, %fd147, %fd108;
	selp.f64 	%fd148, %fd147, %fd108, %p66;
	selp.b32 	%r274, %r273, %r257, %p66;
	add.f64 	%fd149, %fd139, %fd144;
	setp.lt.f64 	%p67, %fd149, %fd110;
	selp.f64 	%fd150, %fd149, %fd110, %p67;
	selp.b32 	%r275, %r273, %r258, %p67;
	add.f64 	%fd151, %fd139, %fd145;
	setp.lt.f64 	%p68, %fd151, %fd112;
	selp.f64 	%fd152, %fd151, %fd112, %p68;
	selp.b32 	%r276, %r273, %r259, %p68;
	add.f64 	%fd153, %fd139, %fd146;
	setp.lt.f64 	%p69, %fd153, %fd114;
	selp.f64 	%fd154, %fd153, %fd114, %p69;
	selp.b32 	%r277, %r273, %r260, %p69;
	add.f64 	%fd155, %fd140, %fd143;
	setp.lt.f64 	%p70, %fd155, %fd116;
	selp.f64 	%fd156, %fd155, %fd116, %p70;
	selp.b32 	%r278, %r273, %r261, %p70;
	add.f64 	%fd157, %fd140, %fd144;
	setp.lt.f64 	%p71, %fd157, %fd118;
	selp.f64 	%fd158, %fd157, %fd118, %p71;
	selp.b32 	%r279, %r273, %r262, %p71;
	add.f64 	%fd159, %fd140, %fd145;
	setp.lt.f64 	%p72, %fd159, %fd120;
	selp.f64 	%fd160, %fd159, %fd120, %p72;
	selp.b32 	%r280, %r273, %r263, %p72;
	add.f64 	%fd161, %fd140, %fd146;
	setp.lt.f64 	%p73, %fd161, %fd122;
	selp.f64 	%fd162, %fd161, %fd122, %p73;
	selp.b32 	%r281, %r273, %r264, %p73;
	add.f64 	%fd163, %fd141, %fd143;
	setp.lt.f64 	%p74, %fd163, %fd124;
	selp.f64 	%fd164, %fd163, %fd124, %p74;
	selp.b32 	%r282, %r273, %r265, %p74;
	add.f64 	%fd165, %fd141, %fd144;
	setp.lt.f64 	%p75, %fd165, %fd126;
	selp.f64 	%fd166, %fd165, %fd126, %p75;
	selp.b32 	%r283, %r273, %r266, %p75;
	add.f64 	%fd167, %fd141, %fd145;
	setp.lt.f64 	%p76, %fd167, %fd128;
	selp.f64 	%fd168, %fd167, %fd128, %p76;
	selp.b32 	%r284, %r273, %r267, %p76;
	add.f64 	%fd169, %fd141, %fd146;
	setp.lt.f64 	%p77, %fd169, %fd130;
	selp.f64 	%fd170, %fd169, %fd130, %p77;
	selp.b32 	%r285, %r273, %r268, %p77;
	add.f64 	%fd171, %fd142, %fd143;
	setp.lt.f64 	%p78, %fd171, %fd132;
	selp.f64 	%fd172, %fd171, %fd132, %p78;
	selp.b32 	%r286, %r273, %r269, %p78;
	add.f64 	%fd173, %fd142, %fd144;
	setp.lt.f64 	%p79, %fd173, %fd134;
	selp.f64 	%fd174, %fd173, %fd134, %p79;
	selp.b32 	%r287, %r273, %r270, %p79;
	add.f64 	%fd175, %fd142, %fd145;
	setp.lt.f64 	%p80, %fd175, %fd136;
	selp.f64 	%fd176, %fd175, %fd136, %p80;
	selp.b32 	%r288, %r273, %r271, %p80;
	add.f64 	%fd177, %fd142, %fd146;
	setp.lt.f64 	%p81, %fd177, %fd138;
	selp.f64 	%fd178, %fd177, %fd138, %p81;
	selp.b32 	%r289, %r273, %r272, %p81;
	add.s32 	%r290, %r551, 2;
	ld.shared.f64 	%fd179, [%r254+512];
	ld.shared.f64 	%fd180, [%r254+520];
	ld.shared.f64 	%fd181, [%r254+528];
	ld.shared.f64 	%fd182, [%r254+536];
	ld.shared.f64 	%fd183, [%r256+16];
	ld.shared.f64 	%fd184, [%r256+144];
	ld.shared.f64 	%fd185, [%r256+272];
	ld.shared.f64 	%fd186, [%r256+400];
	add.f64 	%fd187, %fd179, %fd183;
	setp.lt.f64 	%p82, %fd187, %fd148;
	selp.f64 	%fd188, %fd187, %fd148, %p82;
	selp.b32 	%r291, %r290, %r274, %p82;
	add.f64 	%fd189, %fd179, %fd184;
	setp.lt.f64 	%p83, %fd189, %fd150;
	selp.f64 	%fd190, %fd189, %fd150, %p83;
	selp.b32 	%r292, %r290, %r275, %p83;
	add.f64 	%fd191, %fd179, %fd185;
	setp.lt.f64 	%p84, %fd191, %fd152;
	selp.f64 	%fd192, %fd191, %fd152, %p84;
	selp.b32 	%r293, %r290, %r276, %p84;
	add.f64 	%fd193, %fd179, %fd186;
	setp.lt.f64 	%p85, %fd193, %fd154;
	selp.f64 	%fd194, %fd193, %fd154, %p85;
	selp.b32 	%r294, %r290, %r277, %p85;
	add.f64 	%fd195, %fd180, %fd183;
	setp.lt.f64 	%p86, %fd195, %fd156;
	selp.f64 	%fd196, %fd195, %fd156, %p86;
	selp.b32 	%r295, %r290, %r278, %p86;
	add.f64 	%fd197, %fd180, %fd184;
	setp.lt.f64 	%p87, %fd197, %fd158;
	selp.f64 	%fd198, %fd197, %fd158, %p87;
	selp.b32 	%r296, %r290, %r279, %p87;
	add.f64 	%fd199, %fd180, %fd185;
	setp.lt.f64 	%p88, %fd199, %fd160;
	selp.f64 	%fd200, %fd199, %fd160, %p88;
	selp.b32 	%r297, %r290, %r280, %p88;
	add.f64 	%fd201, %fd180, %fd186;
	setp.lt.f64 	%p89, %fd201, %fd162;
	selp.f64 	%fd202, %fd201, %fd162, %p89;
	selp.b32 	%r298, %r290, %r281, %p89;
	add.f64 	%fd203, %fd181, %fd183;
	setp.lt.f64 	%p90, %fd203, %fd164;
	selp.f64 	%fd204, %fd203, %fd164, %p90;
	selp.b32 	%r299, %r290, %r282, %p90;
	add.f64 	%fd205, %fd181, %fd184;
	setp.lt.f64 	%p91, %fd205, %fd166;
	selp.f64 	%fd206, %fd205, %fd166, %p91;
	selp.b32 	%r300, %r290, %r283, %p91;
	add.f64 	%fd207, %fd181, %fd185;
	setp.lt.f64 	%p92, %fd207, %fd168;
	selp.f64 	%fd208, %fd207, %fd168, %p92;
	selp.b32 	%r301, %r290, %r284, %p92;
	add.f64 	%fd209, %fd181, %fd186;
	setp.lt.f64 	%p93, %fd209, %fd170;
	selp.f64 	%fd210, %fd209, %fd170, %p93;
	selp.b32 	%r302, %r290, %r285, %p93;
	add.f64 	%fd211, %fd182, %fd183;
	setp.lt.f64 	%p94, %fd211, %fd172;
	selp.f64 	%fd212, %fd211, %fd172, %p94;
	selp.b32 	%r303, %r290, %r286, %p94;
	add.f64 	%fd213, %fd182, %fd184;
	setp.lt.f64 	%p95, %fd213, %fd174;
	selp.f64 	%fd214, %fd213, %fd174, %p95;
	selp.b32 	%r304, %r290, %r287, %p95;
	add.f64 	%fd215, %fd182, %fd185;
	setp.lt.f64 	%p96, %fd215, %fd176;
	selp.f64 	%fd216, %fd215, %fd176, %p96;
	selp.b32 	%r305, %r290, %r288, %p96;
	add.f64 	%fd217, %fd182, %fd186;
	setp.lt.f64 	%p97, %fd217, %fd178;
	selp.f64 	%fd218, %fd217, %fd178, %p97;
	selp.b32 	%r306, %r290, %r289, %p97;
	add.s32 	%r307, %r551, 3;
	ld.shared.f64 	%fd219, [%r254+768];
	ld.shared.f64 	%fd220, [%r254+776];
	ld.shared.f64 	%fd221, [%r254+784];
	ld.shared.f64 	%fd222, [%r254+792];
	ld.shared.f64 	%fd223, [%r256+24];
	ld.shared.f64 	%fd224, [%r256+152];
	ld.shared.f64 	%fd225, [%r256+280];
	ld.shared.f64 	%fd226, [%r256+408];
	add.f64 	%fd227, %fd219, %fd223;
	setp.lt.f64 	%p98, %fd227, %fd188;
	selp.f64 	%fd228, %fd227, %fd188, %p98;
	selp.b32 	%r308, %r307, %r291, %p98;
	add.f64 	%fd229, %fd219, %fd224;
	setp.lt.f64 	%p99, %fd229, %fd190;
	selp.f64 	%fd230, %fd229, %fd190, %p99;
	selp.b32 	%r309, %r307, %r292, %p99;
	add.f64 	%fd231, %fd219, %fd225;
	setp.lt.f64 	%p100, %fd231, %fd192;
	selp.f64 	%fd232, %fd231, %fd192, %p100;
	selp.b32 	%r310, %r307, %r293, %p100;
	add.f64 	%fd233, %fd219, %fd226;
	setp.lt.f64 	%p101, %fd233, %fd194;
	selp.f64 	%fd234, %fd233, %fd194, %p101;
	selp.b32 	%r311, %r307, %r294, %p101;
	add.f64 	%fd235, %fd220, %fd223;
	setp.lt.f64 	%p102, %fd235, %fd196;
	selp.f64 	%fd236, %fd235, %fd196, %p102;
	selp.b32 	%r312, %r307, %r295, %p102;
	add.f64 	%fd237, %fd220, %fd224;
	setp.lt.f64 	%p103, %fd237, %fd198;
	selp.f64 	%fd238, %fd237, %fd198, %p103;
	selp.b32 	%r313, %r307, %r296, %p103;
	add.f64 	%fd239, %fd220, %fd225;
	setp.lt.f64 	%p104, %fd239, %fd200;
	selp.f64 	%fd240, %fd239, %fd200, %p104;
	selp.b32 	%r314, %r307, %r297, %p104;
	add.f64 	%fd241, %fd220, %fd226;
	setp.lt.f64 	%p105, %fd241, %fd202;
	selp.f64 	%fd242, %fd241, %fd202, %p105;
	selp.b32 	%r315, %r307, %r298, %p105;
	add.f64 	%fd243, %fd221, %fd223;
	setp.lt.f64 	%p106, %fd243, %fd204;
	selp.f64 	%fd244, %fd243, %fd204, %p106;
	selp.b32 	%r316, %r307, %r299, %p106;
	add.f64 	%fd245, %fd221, %fd224;
	setp.lt.f64 	%p107, %fd245, %fd206;
	selp.f64 	%fd246, %fd245, %fd206, %p107;
	selp.b32 	%r317, %r307, %r300, %p107;
	add.f64 	%fd247, %fd221, %fd225;
	setp.lt.f64 	%p108, %fd247, %fd208;
	selp.f64 	%fd248, %fd247, %fd208, %p108;
	selp.b32 	%r318, %r307, %r301, %p108;
	add.f64 	%fd249, %fd221, %fd226;
	setp.lt.f64 	%p109, %fd249, %fd210;
	selp.f64 	%fd250, %fd249, %fd210, %p109;
	selp.b32 	%r319, %r307, %r302, %p109;
	add.f64 	%fd251, %fd222, %fd223;
	setp.lt.f64 	%p110, %fd251, %fd212;
	selp.f64 	%fd252, %fd251, %fd212, %p110;
	selp.b32 	%r320, %r307, %r303, %p110;
	add.f64 	%fd253, %fd222, %fd224;
	setp.lt.f64 	%p111, %fd253, %fd214;
	selp.f64 	%fd254, %fd253, %fd214, %p111;
	selp.b32 	%r321, %r307, %r304, %p111;
	add.f64 	%fd255, %fd222, %fd225;
	setp.lt.f64 	%p112, %fd255, %fd216;
	selp.f64 	%fd256, %fd255, %fd216, %p112;
	selp.b32 	%r322, %r307, %r305, %p112;
	add.f64 	%fd257, %fd222, %fd226;
	setp.lt.f64 	%p113, %fd257, %fd218;
	selp.f64 	%fd258, %fd257, %fd218, %p113;
	selp.b32 	%r323, %r307, %r306, %p113;
	add.s32 	%r324, %r551, 4;
	ld.shared.f64 	%fd259, [%r254+1024];
	ld.shared.f64 	%fd260, [%r254+1032];
	ld.shared.f64 	%fd261, [%r254+1040];
	ld.shared.f64 	%fd262, [%r254+1048];
	ld.shared.f64 	%fd263, [%r256+32];
	ld.shared.f64 	%fd264, [%r256+160];
	ld.shared.f64 	%fd265, [%r256+288];
	ld.shared.f64 	%fd266, [%r256+416];
	add.f64 	%fd267, %fd259, %fd263;
	setp.lt.f64 	%p114, %fd267, %fd228;
	selp.f64 	%fd268, %fd267, %fd228, %p114;
	selp.b32 	%r325, %r324, %r308, %p114;
	add.f64 	%fd269, %fd259, %fd264;
	setp.lt.f64 	%p115, %fd269, %fd230;
	selp.f64 	%fd270, %fd269, %fd230, %p115;
	selp.b32 	%r326, %r324, %r309, %p115;
	add.f64 	%fd271, %fd259, %fd265;
	setp.lt.f64 	%p116, %fd271, %fd232;
	selp.f64 	%fd272, %fd271, %fd232, %p116;
	selp.b32 	%r327, %r324, %r310, %p116;
	add.f64 	%fd273, %fd259, %fd266;
	setp.lt.f64 	%p117, %fd273, %fd234;
	selp.f64 	%fd274, %fd273, %fd234, %p117;
	selp.b32 	%r328, %r324, %r311, %p117;
	add.f64 	%fd275, %fd260, %fd263;
	setp.lt.f64 	%p118, %fd275, %fd236;
	selp.f64 	%fd276, %fd275, %fd236, %p118;
	selp.b32 	%r329, %r324, %r312, %p118;
	add.f64 	%fd277, %fd260, %fd264;
	setp.lt.f64 	%p119, %fd277, %fd238;
	selp.f64 	%fd278, %fd277, %fd238, %p119;
	selp.b32 	%r330, %r324, %r313, %p119;
	add.f64 	%fd279, %fd260, %fd265;
	setp.lt.f64 	%p120, %fd279, %fd240;
	selp.f64 	%fd280, %fd279, %fd240, %p120;
	selp.b32 	%r331, %r324, %r314, %p120;
	add.f64 	%fd281, %fd260, %fd266;
	setp.lt.f64 	%p121, %fd281, %fd242;
	selp.f64 	%fd282, %fd281, %fd242, %p121;
	selp.b32 	%r332, %r324, %r315, %p121;
	add.f64 	%fd283, %fd261, %fd263;
	setp.lt.f64 	%p122, %fd283, %fd244;
	selp.f64 	%fd284, %fd283, %fd244, %p122;
	selp.b32 	%r333, %r324, %r316, %p122;
	add.f64 	%fd285, %fd261, %fd264;
	setp.lt.f64 	%p123, %fd285, %fd246;
	selp.f64 	%fd286, %fd285, %fd246, %p123;
	selp.b32 	%r334, %r324, %r317, %p123;
	add.f64 	%fd287, %fd261, %fd265;
	setp.lt.f64 	%p124, %fd287, %fd248;
	selp.f64 	%fd288, %fd287, %fd248, %p124;
	selp.b32 	%r335, %r324, %r318, %p124;
	add.f64 	%fd289, %fd261, %fd266;
	setp.lt.f64 	%p125, %fd289, %fd250;
	selp.f64 	%fd290, %fd289, %fd250, %p125;
	selp.b32 	%r336, %r324, %r319, %p125;
	add.f64 	%fd291, %fd262, %fd263;
	setp.lt.f64 	%p126, %fd291, %fd252;
	selp.f64 	%fd292, %fd291, %fd252, %p126;
	selp.b32 	%r337, %r324, %r320, %p126;
	add.f64 	%fd293, %fd262, %fd264;
	setp.lt.f64 	%p127, %fd293, %fd254;
	selp.f64 	%fd294, %fd293, %fd254, %p127;
	selp.b32 	%r338, %r324, %r321, %p127;
	add.f64 	%fd295, %fd262, %fd265;
	setp.lt.f64 	%p128, %fd295, %fd256;
	selp.f64 	%fd296, %fd295, %fd256, %p128;
	selp.b32 	%r339, %r324, %r322, %p128;
	add.f64 	%fd297, %fd262, %fd266;
	setp.lt.f64 	%p129, %fd297, %fd258;
	selp.f64 	%fd298, %fd297, %fd258, %p129;
	selp.b32 	%r340, %r324, %r323, %p129;
	add.s32 	%r341, %r551, 5;
	ld.shared.f64 	%fd299, [%r254+1280];
	ld.shared.f64 	%fd300, [%r254+1288];
	ld.shared.f64 	%fd301, [%r254+1296];
	ld.shared.f64 	%fd302, [%r254+1304];
	ld.shared.f64 	%fd303, [%r256+40];
	ld.shared.f64 	%fd304, [%r256+168];
	ld.shared.f64 	%fd305, [%r256+296];
	ld.shared.f64 	%fd306, [%r256+424];
	add.f64 	%fd307, %fd299, %fd303;
	setp.lt.f64 	%p130, %fd307, %fd268;
	selp.f64 	%fd308, %fd307, %fd268, %p130;
	selp.b32 	%r342, %r341, %r325, %p130;
	add.f64 	%fd309, %fd299, %fd304;
	setp.lt.f64 	%p131, %fd309, %fd270;
	selp.f64 	%fd310, %fd309, %fd270, %p131;
	selp.b32 	%r343, %r341, %r326, %p131;
	add.f64 	%fd311, %fd299, %fd305;
	setp.lt.f64 	%p132, %fd311, %fd272;
	selp.f64 	%fd312, %fd311, %fd272, %p132;
	selp.b32 	%r344, %r341, %r327, %p132;
	add.f64 	%fd313, %fd299, %fd306;
	setp.lt.f64 	%p133, %fd313, %fd274;
	selp.f64 	%fd314, %fd313, %fd274, %p133;
	selp.b32 	%r345, %r341, %r328, %p133;
	add.f64 	%fd315, %fd300, %fd303;
	setp.lt.f64 	%p134, %fd315, %fd276;
	selp.f64 	%fd316, %fd315, %fd276, %p134;
	selp.b32 	%r346, %r341, %r329, %p134;
	add.f64 	%fd317, %fd300, %fd304;
	setp.lt.f64 	%p135, %fd317, %fd278;
	selp.f64 	%fd318, %fd317, %fd278, %p135;
	selp.b32 	%r347, %r341, %r330, %p135;
	add.f64 	%fd319, %fd300, %fd305;
	setp.lt.f64 	%p136, %fd319, %fd280;
	selp.f64 	%fd320, %fd319, %fd280, %p136;
	selp.b32 	%r348, %r341, %r331, %p136;
	add.f64 	%fd321, %fd300, %fd306;
	setp.lt.f64 	%p137, %fd321, %fd282;
	selp.f64 	%fd322, %fd321, %fd282, %p137;
	selp.b32 	%r349, %r341, %r332, %p137;
	add.f64 	%fd323, %fd301, %fd303;
	setp.lt.f64 	%p138, %fd323, %fd284;
	selp.f64 	%fd324, %fd323, %fd284, %p138;
	selp.b32 	%r350, %r341, %r333, %p138;
	add.f64 	%fd325, %fd301, %fd304;
	setp.lt.f64 	%p139, %fd325, %fd286;
	selp.f64 	%fd326, %fd325, %fd286, %p139;
	selp.b32 	%r351, %r341, %r334, %p139;
	add.f64 	%fd327, %fd301, %fd305;
	setp.lt.f64 	%p140, %fd327, %fd288;
	selp.f64 	%fd328, %fd327, %fd288, %p140;
	selp.b32 	%r352, %r341, %r335, %p140;
	add.f64 	%fd329, %fd301, %fd306;
	setp.lt.f64 	%p141, %fd329, %fd290;
	selp.f64 	%fd330, %fd329, %fd290, %p141;
	selp.b32 	%r353, %r341, %r336, %p141;
	add.f64 	%fd331, %fd302, %fd303;
	setp.lt.f64 	%p142, %fd331, %fd292;
	selp.f64 	%fd332, %fd331, %fd292, %p142;
	selp.b32 	%r354, %r341, %r337, %p142;
	add.f64 	%fd333, %fd302, %fd304;
	setp.lt.f64 	%p143, %fd333, %fd294;
	selp.f64 	%fd334, %fd333, %fd294, %p143;
	selp.b32 	%r355, %r341, %r338, %p143;
	add.f64 	%fd335, %fd302, %fd305;
	setp.lt.f64 	%p144, %fd335, %fd296;
	selp.f64 	%fd336, %fd335, %fd296, %p144;
	selp.b32 	%r356, %r341, %r339, %p144;
	add.f64 	%fd337, %fd302, %fd306;
	setp.lt.f64 	%p145, %fd337, %fd298;
	selp.f64 	%fd338, %fd337, %fd298, %p145;
	selp.b32 	%r357, %r341, %r340, %p145;
	add.s32 	%r358, %r551, 6;
	ld.shared.f64 	%fd339, [%r254+1536];
	ld.shared.f64 	%fd340, [%r254+1544];
	ld.shared.f64 	%fd341, [%r254+1552];
	ld.shared.f64 	%fd342, [%r254+1560];
	ld.shared.f64 	%fd343, [%r256+48];
	ld.shared.f64 	%fd344, [%r256+176];
	ld.shared.f64 	%fd345, [%r256+304];
	ld.shared.f64 	%fd346, [%r256+432];
	add.f64 	%fd347, %fd339, %fd343;
	setp.lt.f64 	%p146, %fd347, %fd308;
	selp.f64 	%fd348, %fd347, %fd308, %p146;
	selp.b32 	%r359, %r358, %r342, %p146;
	add.f64 	%fd349, %fd339, %fd344;
	setp.lt.f64 	%p147, %fd349, %fd310;
	selp.f64 	%fd350, %fd349, %fd310, %p147;
	selp.b32 	%r360, %r358, %r343, %p147;
	add.f64 	%fd351, %fd339, %fd345;
	setp.lt.f64 	%p148, %fd351, %fd312;
	selp.f64 	%fd352, %fd351, %fd312, %p148;
	selp.b32 	%r361, %r358, %r344, %p148;
	add.f64 	%fd353, %fd339, %fd346;
	setp.lt.f64 	%p149, %fd353, %fd314;
	selp.f64 	%fd354, %fd353, %fd314, %p149;
	selp.b32 	%r362, %r358, %r345, %p149;
	add.f64 	%fd355, %fd340, %fd343;
	setp.lt.f64 	%p150, %fd355, %fd316;
	selp.f64 	%fd356, %fd355, %fd316, %p150;
	selp.b32 	%r363, %r358, %r346, %p150;
	add.f64 	%fd357, %fd340, %fd344;
	setp.lt.f64 	%p151, %fd357, %fd318;
	selp.f64 	%fd358, %fd357, %fd318, %p151;
	selp.b32 	%r364, %r358, %r347, %p151;
	add.f64 	%fd359, %fd340, %fd345;
	setp.lt.f64 	%p152, %fd359, %fd320;
	selp.f64 	%fd360, %fd359, %fd320, %p152;
	selp.b32 	%r365, %r358, %r348, %p152;
	add.f64 	%fd361, %fd340, %fd346;
	setp.lt.f64 	%p153, %fd361, %fd322;
	selp.f64 	%fd362, %fd361, %fd322, %p153;
	selp.b32 	%r366, %r358, %r349, %p153;
	add.f64 	%fd363, %fd341, %fd343;
	setp.lt.f64 	%p154, %fd363, %fd324;
	selp.f64 	%fd364, %fd363, %fd324, %p154;
	selp.b32 	%r367, %r358, %r350, %p154;
	add.f64 	%fd365, %fd341, %fd344;
	setp.lt.f64 	%p155, %fd365, %fd326;
	selp.f64 	%fd366, %fd365, %fd326, %p155;
	selp.b32 	%r368, %r358, %r351, %p155;
	add.f64 	%fd367, %fd341, %fd345;
	setp.lt.f64 	%p156, %fd367, %fd328;
	selp.f64 	%fd368, %fd367, %fd328, %p156;
	selp.b32 	%r369, %r358, %r352, %p156;
	add.f64 	%fd369, %fd341, %fd346;
	setp.lt.f64 	%p157, %fd369, %fd330;
	selp.f64 	%fd370, %fd369, %fd330, %p157;
	selp.b32 	%r370, %r358, %r353, %p157;
	add.f64 	%fd371, %fd342, %fd343;
	setp.lt.f64 	%p158, %fd371, %fd332;
	selp.f64 	%fd372, %fd371, %fd332, %p158;
	selp.b32 	%r371, %r358, %r354, %p158;
	add.f64 	%fd373, %fd342, %fd344;
	setp.lt.f64 	%p159, %fd373, %fd334;
	selp.f64 	%fd374, %fd373, %fd334, %p159;
	selp.b32 	%r372, %r358, %r355, %p159;
	add.f64 	%fd375, %fd342, %fd345;
	setp.lt.f64 	%p160, %fd375, %fd336;
	selp.f64 	%fd376, %fd375, %fd336, %p160;
	selp.b32 	%r373, %r358, %r356, %p160;
	add.f64 	%fd377, %fd342, %fd346;
	setp.lt.f64 	%p161, %fd377, %fd338;
	selp.f64 	%fd378, %fd377, %fd338, %p161;
	selp.b32 	%r374, %r358, %r357, %p161;
	add.s32 	%r375, %r551, 7;
	ld.shared.f64 	%fd379, [%r254+1792];
	ld.shared.f64 	%fd380, [%r254+1800];
	ld.shared.f64 	%fd381, [%r254+1808];
	ld.shared.f64 	%fd382, [%r254+1816];
	ld.shared.f64 	%fd383, [%r256+56];
	ld.shared.f64 	%fd384, [%r256+184];
	ld.shared.f64 	%fd385, [%r256+312];
	ld.shared.f64 	%fd386, [%r256+440];
	add.f64 	%fd387, %fd379, %fd383;
	setp.lt.f64 	%p162, %fd387, %fd348;
	selp.f64 	%fd388, %fd387, %fd348, %p162;
	selp.b32 	%r376, %r375, %r359, %p162;
	add.f64 	%fd389, %fd379, %fd384;
	setp.lt.f64 	%p163, %fd389, %fd350;
	selp.f64 	%fd390, %fd389, %fd350, %p163;
	selp.b32 	%r377, %r375, %r360, %p163;
	add.f64 	%fd391, %fd379, %fd385;
	setp.lt.f64 	%p164, %fd391, %fd352;
	selp.f64 	%fd392, %fd391, %fd352, %p164;
	selp.b32 	%r378, %r375, %r361, %p164;
	add.f64 	%fd393, %fd379, %fd386;
	setp.lt.f64 	%p165, %fd393, %fd354;
	selp.f64 	%fd394, %fd393, %fd354, %p165;
	selp.b32 	%r379, %r375, %r362, %p165;
	add.f64 	%fd395, %fd380, %fd383;
	setp.lt.f64 	%p166, %fd395, %fd356;
	selp.f64 	%fd396, %fd395, %fd356, %p166;
	selp.b32 	%r380, %r375, %r363, %p166;
	add.f64 	%fd397, %fd380, %fd384;
	setp.lt.f64 	%p167, %fd397, %fd358;
	selp.f64 	%fd398, %fd397, %fd358, %p167;
	selp.b32 	%r381, %r375, %r364, %p167;
	add.f64 	%fd399, %fd380, %fd385;
	setp.lt.f64 	%p168, %fd399, %fd360;
	selp.f64 	%fd400, %fd399, %fd360, %p168;
	selp.b32 	%r382, %r375, %r365, %p168;
	add.f64 	%fd401, %fd380, %fd386;
	setp.lt.f64 	%p169, %fd401, %fd362;
	selp.f64 	%fd402, %fd401, %fd362, %p169;
	selp.b32 	%r383, %r375, %r366, %p169;
	add.f64 	%fd403, %fd381, %fd383;
	setp.lt.f64 	%p170, %fd403, %fd364;
	selp.f64 	%fd404, %fd403, %fd364, %p170;
	selp.b32 	%r384, %r375, %r367, %p170;
	add.f64 	%fd405, %fd381, %fd384;
	setp.lt.f64 	%p171, %fd405, %fd366;
	selp.f64 	%fd406, %fd405, %fd366, %p171;
	selp.b32 	%r385, %r375, %r368, %p171;
	add.f64 	%fd407, %fd381, %fd385;
	setp.lt.f64 	%p172, %fd407, %fd368;
	selp.f64 	%fd408, %fd407, %fd368, %p172;
	selp.b32 	%r386, %r375, %r369, %p172;
	add.f64 	%fd409, %fd381, %fd386;
	setp.lt.f64 	%p173, %fd409, %fd370;
	selp.f64 	%fd410, %fd409, %fd370, %p173;
	selp.b32 	%r387, %r375, %r370, %p173;
	add.f64 	%fd411, %fd382, %fd383;
	setp.lt.f64 	%p174, %fd411, %fd372;
	selp.f64 	%fd412, %fd411, %fd372, %p174;
	selp.b32 	%r388, %r375, %r371, %p174;
	add.f64 	%fd413, %fd382, %fd384;
	setp.lt.f64 	%p175, %fd413, %fd374;
	selp.f64 	%fd414, %fd413, %fd374, %p175;
	selp.b32 	%r389, %r375, %r372, %p175;
	add.f64 	%fd415, %fd382, %fd385;
	setp.lt.f64 	%p176, %fd415, %fd376;
	selp.f64 	%fd416, %fd415, %fd376, %p176;
	selp.b32 	%r390, %r375, %r373, %p176;
	add.f64 	%fd417, %fd382, %fd386;
	setp.lt.f64 	%p177, %fd417, %fd378;
	selp.f64 	%fd418, %fd417, %fd378, %p177;
	selp.b32 	%r391, %r375, %r374, %p177;
	add.s32 	%r392, %r551, 8;
	ld.shared.f64 	%fd419, [%r254+2048];
	ld.shared.f64 	%fd420, [%r254+2056];
	ld.shared.f64 	%fd421, [%r254+2064];
	ld.shared.f64 	%fd422, [%r254+2072];
	ld.shared.f64 	%fd423, [%r256+64];
	ld.shared.f64 	%fd424, [%r256+192];
	ld.shared.f64 	%fd425, [%r256+320];
	ld.shared.f64 	%fd426, [%r256+448];
	add.f64 	%fd427, %fd419, %fd423;
	setp.lt.f64 	%p178, %fd427, %fd388;
	selp.f64 	%fd428, %fd427, %fd388, %p178;
	selp.b32 	%r393, %r392, %r376, %p178;
	add.f64 	%fd429, %fd419, %fd424;
	setp.lt.f64 	%p179, %fd429, %fd390;
	selp.f64 	%fd430, %fd429, %fd390, %p179;
	selp.b32 	%r394, %r392, %r377, %p179;
	add.f64 	%fd431, %fd419, %fd425;
	setp.lt.f64 	%p180, %fd431, %fd392;
	selp.f64 	%fd432, %fd431, %fd392, %p180;
	selp.b32 	%r395, %r392, %r378, %p180;
	add.f64 	%fd433, %fd419, %fd426;
	setp.lt.f64 	%p181, %fd433, %fd394;
	selp.f64 	%fd434, %fd433, %fd394, %p181;
	selp.b32 	%r396, %r392, %r379, %p181;
	add.f64 	%fd435, %fd420, %fd423;
	setp.lt.f64 	%p182, %fd435, %fd396;
	selp.f64 	%fd436, %fd435, %fd396, %p182;
	selp.b32 	%r397, %r392, %r380, %p182;
	add.f64 	%fd437, %fd420, %fd424;
	setp.lt.f64 	%p183, %fd437, %fd398;
	selp.f64 	%fd438, %fd437, %fd398, %p183;
	selp.b32 	%r398, %r392, %r381, %p183;
	add.f64 	%fd439, %fd420, %fd425;
	setp.lt.f64 	%p184, %fd439, %fd400;
	selp.f64 	%fd440, %fd439, %fd400, %p184;
	selp.b32 	%r399, %r392, %r382, %p184;
	add.f64 	%fd441, %fd420, %fd426;
	setp.lt.f64 	%p185, %fd441, %fd402;
	selp.f64 	%fd442, %fd441, %fd402, %p185;
	selp.b32 	%r400, %r392, %r383, %p185;
	add.f64 	%fd443, %fd421, %fd423;
	setp.lt.f64 	%p186, %fd443, %fd404;
	selp.f64 	%fd444, %fd443, %fd404, %p186;
	selp.b32 	%r401, %r392, %r384, %p186;
	add.f64 	%fd445, %fd421, %fd424;
	setp.lt.f64 	%p187, %fd445, %fd406;
	selp.f64 	%fd446, %fd445, %fd406, %p187;
	selp.b32 	%r402, %r392, %r385, %p187;
	add.f64 	%fd447, %fd421, %fd425;
	setp.lt.f64 	%p188, %fd447, %fd408;
	selp.f64 	%fd448, %fd447, %fd408, %p188;
	selp.b32 	%r403, %r392, %r386, %p188;
	add.f64 	%fd449, %fd421, %fd426;
	setp.lt.f64 	%p189, %fd449, %fd410;
	selp.f64 	%fd450, %fd449, %fd410, %p189;
	selp.b32 	%r404, %r392, %r387, %p189;
	add.f64 	%fd451, %fd422, %fd423;
	setp.lt.f64 	%p190, %fd451, %fd412;
	selp.f64 	%fd452, %fd451, %fd412, %p190;
	selp.b32 	%r405, %r392, %r388, %p190;
	add.f64 	%fd453, %fd422, %fd424;
	setp.lt.f64 	%p191, %fd453, %fd414;
	selp.f64 	%fd454, %fd453, %fd414, %p191;
	selp.b32 	%r406, %r392, %r389, %p191;
	add.f64 	%fd455, %fd422, %fd425;
	setp.lt.f64 	%p192, %fd455, %fd416;
	selp.f64 	%fd456, %fd455, %fd416, %p192;
	selp.b32 	%r407, %r392, %r390, %p192;
	add.f64 	%fd457, %fd422, %fd426;
	setp.lt.f64 	%p193, %fd457, %fd418;
	selp.f64 	%fd458, %fd457, %fd418, %p193;
	selp.b32 	%r408, %r392, %r391, %p193;
	add.s32 	%r409, %r551, 9;
	ld.shared.f64 	%fd459, [%r254+2304];
	ld.shared.f64 	%fd460, [%r254+2312];
	ld.shared.f64 	%fd461, [%r254+2320];
	ld.shared.f64 	%fd462, [%r254+2328];
	ld.shared.f64 	%fd463, [%r256+72];
	ld.shared.f64 	%fd464, [%r256+200];
	ld.shared.f64 	%fd465, [%r256+328];
	ld.shared.f64 	%fd466, [%r256+456];
	add.f64 	%fd467, %fd459, %fd463;
	setp.lt.f64 	%p194, %fd467, %fd428;
	selp.f64 	%fd468, %fd467, %fd428, %p194;
	selp.b32 	%r410, %r409, %r393, %p194;
	add.f64 	%fd469, %fd459, %fd464;
	setp.lt.f64 	%p195, %fd469, %fd430;
	selp.f64 	%fd470, %fd469, %fd430, %p195;
	selp.b32 	%r411, %r409, %r394, %p195;
	add.f64 	%fd471, %fd459, %fd465;
	setp.lt.f64 	%p196, %fd471, %fd432;
	selp.f64 	%fd472, %fd471, %fd432, %p196;
	selp.b32 	%r412, %r409, %r395, %p196;
	add.f64 	%fd473, %fd459, %fd466;
	setp.lt.f64 	%p197, %fd473, %fd434;
	selp.f64 	%fd474, %fd473, %fd434, %p197;
	selp.b32 	%r413, %r409, %r396, %p197;
	add.f64 	%fd475, %fd460, %fd463;
	setp.lt.f64 	%p198, %fd475, %fd436;
	selp.f64 	%fd476, %fd475, %fd436, %p198;
	selp.b32 	%r414, %r409, %r397, %p198;
	add.f64 	%fd477, %fd460, %fd464;
	setp.lt.f64 	%p199, %fd477, %fd438;
	selp.f64 	%fd478, %fd477, %fd438, %p199;
	selp.b32 	%r415, %r409, %r398, %p199;
	add.f64 	%fd479, %fd460, %fd465;
	setp.lt.f64 	%p200, %fd479, %fd440;
	selp.f64 	%fd480, %fd479, %fd440, %p200;
	selp.b32 	%r416, %r409, %r399, %p200;
	add.f64 	%fd481, %fd460, %fd466;
	setp.lt.f64 	%p201, %fd481, %fd442;
	selp.f64 	%fd482, %fd481, %fd442, %p201;
	selp.b32 	%r417, %r409, %r400, %p201;
	add.f64 	%fd483, %fd461, %fd463;
	setp.lt.f64 	%p202, %fd483, %fd444;
	selp.f64 	%fd484, %fd483, %fd444, %p202;
	selp.b32 	%r418, %r409, %r401, %p202;
	add.f64 	%fd485, %fd461, %fd464;
	setp.lt.f64 	%p203, %fd485, %fd446;
	selp.f64 	%fd486, %fd485, %fd446, %p203;
	selp.b32 	%r419, %r409, %r402, %p203;
	add.f64 	%fd487, %fd461, %fd465;
	setp.lt.f64 	%p204, %fd487, %fd448;
	selp.f64 	%fd488, %fd487, %fd448, %p204;
	selp.b32 	%r420, %r409, %r403, %p204;
	add.f64 	%fd489, %fd461, %fd466;
	setp.lt.f64 	%p205, %fd489, %fd450;
	selp.f64 	%fd490, %fd489, %fd450, %p205;
	selp.b32 	%r421, %r409, %r404, %p205;
	add.f64 	%fd491, %fd462, %fd463;
	setp.lt.f64 	%p206, %fd491, %fd452;
	selp.f64 	%fd492, %fd491, %fd452, %p206;
	selp.b32 	%r422, %r409, %r405, %p206;
	add.f64 	%fd493, %fd462, %fd464;
	setp.lt.f64 	%p207, %fd493, %fd454;
	selp.f64 	%fd494, %fd493, %fd454, %p207;
	selp.b32 	%r423, %r409, %r406, %p207;
	add.f64 	%fd495, %fd462, %fd465;
	setp.lt.f64 	%p208, %fd495, %fd456;
	selp.f64 	%fd496, %fd495, %fd456, %p208;
	selp.b32 	%r424, %r409, %r407, %p208;
	add.f64 	%fd497, %fd462, %fd466;
	setp.lt.f64 	%p209, %fd497, %fd458;
	selp.f64 	%fd498, %fd497, %fd458, %p209;
	selp.b32 	%r425, %r409, %r408, %p209;
	add.s32 	%r426, %r551, 10;
	ld.shared.f64 	%fd499, [%r254+2560];
	ld.shared.f64 	%fd500, [%r254+2568];
	ld.shared.f64 	%fd501, [%r254+2576];
	ld.shared.f64 	%fd502, [%r254+2584];
	ld.shared.f64 	%fd503, [%r256+80];
	ld.shared.f64 	%fd504, [%r256+208];
	ld.shared.f64 	%fd505, [%r256+336];
	ld.shared.f64 	%fd506, [%r256+464];
	add.f64 	%fd507, %fd499, %fd503;
	setp.lt.f64 	%p210, %fd507, %fd468;
	selp.f64 	%fd508, %fd507, %fd468, %p210;
	selp.b32 	%r427, %r426, %r410, %p210;
	add.f64 	%fd509, %fd499, %fd504;
	setp.lt.f64 	%p211, %fd509, %fd470;
	selp.f64 	%fd510, %fd509, %fd470, %p211;
	selp.b32 	%r428, %r426, %r411, %p211;
	add.f64 	%fd511, %fd499, %fd505;
	setp.lt.f64 	%p212, %fd511, %fd472;
	selp.f64 	%fd512, %fd511, %fd472, %p212;
	selp.b32 	%r429, %r426, %r412, %p212;
	add.f64 	%fd513, %fd499, %fd506;
	setp.lt.f64 	%p213, %fd513, %fd474;
	selp.f64 	%fd514, %fd513, %fd474, %p213;
	selp.b32 	%r430, %r426, %r413, %p213;
	add.f64 	%fd515, %fd500, %fd503;
	setp.lt.f64 	%p214, %fd515, %fd476;
	selp.f64 	%fd516, %fd515, %fd476, %p214;
	selp.b32 	%r431, %r426, %r414, %p214;
	add.f64 	%fd517, %fd500, %fd504;
	setp.lt.f64 	%p215, %fd517, %fd478;
	selp.f64 	%fd518, %fd517, %fd478, %p215;
	selp.b32 	%r432, %r426, %r415, %p215;
	add.f64 	%fd519, %fd500, %fd505;
	setp.lt.f64 	%p216, %fd519, %fd480;
	selp.f64 	%fd520, %fd519, %fd480, %p216;
	selp.b32 	%r433, %r426, %r416, %p216;
	add.f64 	%fd521, %fd500, %fd506;
	setp.lt.f64 	%p217, %fd521, %fd482;
	selp.f64 	%fd522, %fd521, %fd482, %p217;
	selp.b32 	%r434, %r426, %r417, %p217;
	add.f64 	%fd523, %fd501, %fd503;
	setp.lt.f64 	%p218, %fd523, %fd484;
	selp.f64 	%fd524, %fd523, %fd484, %p218;
	selp.b32 	%r435, %r426, %r418, %p218;
	add.f64 	%fd525, %fd501, %fd504;
	setp.lt.f64 	%p219, %fd525, %fd486;
	selp.f64 	%fd526, %fd525, %fd486, %p219;
	selp.b32 	%r436, %r426, %r419, %p219;
	add.f64 	%fd527, %fd501, %fd505;
	setp.lt.f64 	%p220, %fd527, %fd488;
	selp.f64 	%fd528, %fd527, %fd488, %p220;
	selp.b32 	%r437, %r426, %r420, %p220;
	add.f64 	%fd529, %fd501, %fd506;
	setp.lt.f64 	%p221, %fd529, %fd490;
	selp.f64 	%fd530, %fd529, %fd490, %p221;
	selp.b32 	%r438, %r426, %r421, %p221;
	add.f64 	%fd531, %fd502, %fd503;
	setp.lt.f64 	%p222, %fd531, %fd492;
	selp.f64 	%fd532, %fd531, %fd492, %p222;
	selp.b32 	%r439, %r426, %r422, %p222;
	add.f64 	%fd533, %fd502, %fd504;
	setp.lt.f64 	%p223, %fd533, %fd494;
	selp.f64 	%fd534, %fd533, %fd494, %p223;
	selp.b32 	%r440, %r426, %r423, %p223;
	add.f64 	%fd535, %fd502, %fd505;
	setp.lt.f64 	%p224, %fd535, %fd496;
	selp.f64 	%fd536, %fd535, %fd496, %p224;
	selp.b32 	%r441, %r426, %r424, %p224;
	add.f64 	%fd537, %fd502, %fd506;
	setp.lt.f64 	%p225, %fd537, %fd498;
	selp.f64 	%fd538, %fd537, %fd498, %p225;
	selp.b32 	%r442, %r426, %r425, %p225;
	add.s32 	%r443, %r551, 11;
	ld.shared.f64 	%fd539, [%r254+2816];
	ld.shared.f64 	%fd540, [%r254+2824];
	ld.shared.f64 	%fd541, [%r254+2832];
	ld.shared.f64 	%fd542, [%r254+2840];
	ld.shared.f64 	%fd543, [%r256+88];
	ld.shared.f64 	%fd544, [%r256+216];
	ld.shared.f64 	%fd545, [%r256+344];
	ld.shared.f64 	%fd546, [%r256+472];
	add.f64 	%fd547, %fd539, %fd543;
	setp.lt.f64 	%p226, %fd547, %fd508;
	selp.f64 	%fd548, %fd547, %fd508, %p226;
	selp.b32 	%r444, %r443, %r427, %p226;
	add.f64 	%fd549, %fd539, %fd544;
	setp.lt.f64 	%p227, %fd549, %fd510;
	selp.f64 	%fd550, %fd549, %fd510, %p227;
	selp.b32 	%r445, %r443, %r428, %p227;
	add.f64 	%fd551, %fd539, %fd545;
	setp.lt.f64 	%p228, %fd551, %fd512;
	selp.f64 	%fd552, %fd551, %fd512, %p228;
	selp.b32 	%r446, %r443, %r429, %p228;
	add.f64 	%fd553, %fd539, %fd546;
	setp.lt.f64 	%p229, %fd553, %fd514;
	selp.f64 	%fd554, %fd553, %fd514, %p229;
	selp.b32 	%r447, %r443, %r430, %p229;
	add.f64 	%fd555, %fd540, %fd543;
	setp.lt.f64 	%p230, %fd555, %fd516;
	selp.f64 	%fd556, %fd555, %fd516, %p230;
	selp.b32 	%r448, %r443, %r431, %p230;
	add.f64 	%fd557, %fd540, %fd544;
	setp.lt.f64 	%p231, %fd557, %fd518;
	selp.f64 	%fd558, %fd557, %fd518, %p231;
	selp.b32 	%r449, %r443, %r432, %p231;
	add.f64 	%fd559, %fd540, %fd545;
	setp.lt.f64 	%p232, %fd559, %fd520;
	selp.f64 	%fd560, %fd559, %fd520, %p232;
	selp.b32 	%r450, %r443, %r433, %p232;
	add.f64 	%fd561, %fd540, %fd546;
	setp.lt.f64 	%p233, %fd561, %fd522;
	selp.f64 	%fd562, %fd561, %fd522, %p233;
	selp.b32 	%r451, %r443, %r434, %p233;
	add.f64 	%fd563, %fd541, %fd543;
	setp.lt.f64 	%p234, %fd563, %fd524;
	selp.f64 	%fd564, %fd563, %fd524, %p234;
	selp.b32 	%r452, %r443, %r435, %p234;
	add.f64 	%fd565, %fd541, %fd544;
	setp.lt.f64 	%p235, %fd565, %fd526;
	selp.f64 	%fd566, %fd565, %fd526, %p235;
	selp.b32 	%r453, %r443, %r436, %p235;
	add.f64 	%fd567, %fd541, %fd545;
	setp.lt.f64 	%p236, %fd567, %fd528;
	selp.f64 	%fd568, %fd567, %fd528, %p236;
	selp.b32 	%r454, %r443, %r437, %p236;
	add.f64 	%fd569, %fd541, %fd546;
	setp.lt.f64 	%p237, %fd569, %fd530;
	selp.f64 	%fd570, %fd569, %fd530, %p237;
	selp.b32 	%r455, %r443, %r438, %p237;
	add.f64 	%fd571, %fd542, %fd543;
	setp.lt.f64 	%p238, %fd571, %fd532;
	selp.f64 	%fd572, %fd571, %fd532, %p238;
	selp.b32 	%r456, %r443, %r439, %p238;
	add.f64 	%fd573, %fd542, %fd544;
	setp.lt.f64 	%p239, %fd573, %fd534;
	selp.f64 	%fd574, %fd573, %fd534, %p239;
	selp.b32 	%r457, %r443, %r440, %p239;
	add.f64 	%fd575, %fd542, %fd545;
	setp.lt.f64 	%p240, %fd575, %fd536;
	selp.f64 	%fd576, %fd575, %fd536, %p240;
	selp.b32 	%r458, %r443, %r441, %p240;
	add.f64 	%fd577, %fd542, %fd546;
	setp.lt.f64 	%p241, %fd577, %fd538;
	selp.f64 	%fd578, %fd577, %fd538, %p241;
	selp.b32 	%r459, %r443, %r442, %p241;
	add.s32 	%r460, %r551, 12;
	ld.shared.f64 	%fd579, [%r254+3072];
	ld.shared.f64 	%fd580, [%r254+3080];
	ld.shared.f64 	%fd581, [%r254+3088];
	ld.shared.f64 	%fd582, [%r254+3096];
	ld.shared.f64 	%fd583, [%r256+96];
	ld.shared.f64 	%fd584, [%r256+224];
	ld.shared.f64 	%fd585, [%r256+352];
	ld.shared.f64 	%fd586, [%r256+480];
	add.f64 	%fd587, %fd579, %fd583;
	setp.lt.f64 	%p242, %fd587, %fd548;
	selp.f64 	%fd588, %fd587, %fd548, %p242;
	selp.b32 	%r461, %r460, %r444, %p242;
	add.f64 	%fd589, %fd579, %fd584;
	setp.lt.f64 	%p243, %fd589, %fd550;
	selp.f64 	%fd590, %fd589, %fd550, %p243;
	selp.b32 	%r462, %r460, %r445, %p243;
	add.f64 	%fd591, %fd579, %fd585;
	setp.lt.f64 	%p244, %fd591, %fd552;
	selp.f64 	%fd592, %fd591, %fd552, %p244;
	selp.b32 	%r463, %r460, %r446, %p244;
	add.f64 	%fd593, %fd579, %fd586;
	setp.lt.f64 	%p245, %fd593, %fd554;
	selp.f64 	%fd594, %fd593, %fd554, %p245;
	selp.b32 	%r464, %r460, %r447, %p245;
	add.f64 	%fd595, %fd580, %fd583;
	setp.lt.f64 	%p246, %fd595, %fd556;
	selp.f64 	%fd596, %fd595, %fd556, %p246;
	selp.b32 	%r465, %r460, %r448, %p246;
	add.f64 	%fd597, %fd580, %fd584;
	setp.lt.f64 	%p247, %fd597, %fd558;
	selp.f64 	%fd598, %fd597, %fd558, %p247;
	selp.b32 	%r466, %r460, %r449, %p247;
	add.f64 	%fd599, %fd580, %fd585;
	setp.lt.f64 	%p248, %fd599, %fd560;
	selp.f64 	%fd600, %fd599, %fd560, %p248;
	selp.b32 	%r467, %r460, %r450, %p248;
	add.f64 	%fd601, %fd580, %fd586;
	setp.lt.f64 	%p249, %fd601, %fd562;
	selp.f64 	%fd602, %fd601, %fd562, %p249;
	selp.b32 	%r468, %r460, %r451, %p249;
	add.f64 	%fd603, %fd581, %fd583;
	setp.lt.f64 	%p250, %fd603, %fd564;
	selp.f64 	%fd604, %fd603, %fd564, %p250;
	selp.b32 	%r469, %r460, %r452, %p250;
	add.f64 	%fd605, %fd581, %fd584;
	setp.lt.f64 	%p251, %fd605, %fd566;
	selp.f64 	%fd606, %fd605, %fd566, %p251;
	selp.b32 	%r470, %r460, %r453, %p251;
	add.f64 	%fd607, %fd581, %fd585;
	setp.lt.f64 	%p252, %fd607, %fd568;
	selp.f64 	%fd608, %fd607, %fd568, %p252;
	selp.b32 	%r471, %r460, %r454, %p252;
	add.f64 	%fd609, %fd581, %fd586;
	setp.lt.f64 	%p253, %fd609, %fd570;
	selp.f64 	%fd610, %fd609, %fd570, %p253;
	selp.b32 	%r472, %r460, %r455, %p253;
	add.f64 	%fd611, %fd582, %fd583;
	setp.lt.f64 	%p254, %fd611, %fd572;
	selp.f64 	%fd612, %fd611, %fd572, %p254;
	selp.b32 	%r473, %r460, %r456, %p254;
	add.f64 	%fd613, %fd582, %fd584;
	setp.lt.f64 	%p255, %fd613, %fd574;
	selp.f64 	%fd614, %fd613, %fd574, %p255;
	selp.b32 	%r474, %r460, %r457, %p255;
	add.f64 	%fd615, %fd582, %fd585;
	setp.lt.f64 	%p256, %fd615, %fd576;
	selp.f64 	%fd616, %fd615, %fd576, %p256;
	selp.b32 	%r475, %r460, %r458, %p256;
	add.f64 	%fd617, %fd582, %fd586;
	setp.lt.f64 	%p257, %fd617, %fd578;
	selp.f64 	%fd618, %fd617, %fd578, %p257;
	selp.b32 	%r476, %r460, %r459, %p257;
	add.s32 	%r477, %r551, 13;
	ld.shared.f64 	%fd619, [%r254+3328];
	ld.shared.f64 	%fd620, [%r254+3336];
	ld.shared.f64 	%fd621, [%r254+3344];
	ld.shared.f64 	%fd622, [%r254+3352];
	ld.shared.f64 	%fd623, [%r256+104];
	ld.shared.f64 	%fd624, [%r256+232];
	ld.shared.f64 	%fd625, [%r256+360];
	ld.shared.f64 	%fd626, [%r256+488];
	add.f64 	%fd627, %fd619, %fd623;
	setp.lt.f64 	%p258, %fd627, %fd588;
	selp.f64 	%fd628, %fd627, %fd588, %p258;
	selp.b32 	%r478, %r477, %r461, %p258;
	add.f64 	%fd629, %fd619, %fd624;
	setp.lt.f64 	%p259, %fd629, %fd590;
	selp.f64 	%fd630, %fd629, %fd590, %p259;
	selp.b32 	%r479, %r477, %r462, %p259;
	add.f64 	%fd631, %fd619, %fd625;
	setp.lt.f64 	%p260, %fd631, %fd592;
	selp.f64 	%fd632, %fd631, %fd592, %p260;
	selp.b32 	%r480, %r477, %r463, %p260;
	add.f64 	%fd633, %fd619, %fd626;
	setp.lt.f64 	%p261, %fd633, %fd594;
	selp.f64 	%fd634, %fd633, %fd594, %p261;
	selp.b32 	%r481, %r477, %r464, %p261;
	add.f64 	%fd635, %fd620, %fd623;
	setp.lt.f64 	%p262, %fd635, %fd596;
	selp.f64 	%fd636, %fd635, %fd596, %p262;
	selp.b32 	%r482, %r477, %r465, %p262;
	add.f64 	%fd637, %fd620, %fd624;
	setp.lt.f64 	%p263, %fd637, %fd598;
	selp.f64 	%fd638, %fd637, %fd598, %p263;
	selp.b32 	%r483, %r477, %r466, %p263;
	add.f64 	%fd639, %fd620, %fd625;
	setp.lt.f64 	%p264, %fd639, %fd600;
	selp.f64 	%fd640, %fd639, %fd600, %p264;
	selp.b32 	%r484, %r477, %r467, %p264;
	add.f64 	%fd641, %fd620, %fd626;
	setp.lt.f64 	%p265, %fd641, %fd602;
	selp.f64 	%fd642, %fd641, %fd602, %p265;
	selp.b32 	%r485, %r477, %r468, %p265;
	add.f64 	%fd643, %fd621, %fd623;
	setp.lt.f64 	%p266, %fd643, %fd604;
	selp.f64 	%fd644, %fd643, %fd604, %p266;
	selp.b32 	%r486, %r477, %r469, %p266;
	add.f64 	%fd645, %fd621, %fd624;
	setp.lt.f64 	%p267, %fd645, %fd606;
	selp.f64 	%fd646, %fd645, %fd606, %p267;
	selp.b32 	%r487, %r477, %r470, %p267;
	add.f64 	%fd647, %fd621, %fd625;
	setp.lt.f64 	%p268, %fd647, %fd608;
	selp.f64 	%fd648, %fd647, %fd608, %p268;
	selp.b32 	%r488, %r477, %r471, %p268;
	add.f64 	%fd649, %fd621, %fd626;
	setp.lt.f64 	%p269, %fd649, %fd610;
	selp.f64 	%fd650, %fd649, %fd610, %p269;
	selp.b32 	%r489, %r477, %r472, %p269;
	add.f64 	%fd651, %fd622, %fd623;
	setp.lt.f64 	%p270, %fd651, %fd612;
	selp.f64 	%fd652, %fd651, %fd612, %p270;
	selp.b32 	%r490, %r477, %r473, %p270;
	add.f64 	%fd653, %fd622, %fd624;
	setp.lt.f64 	%p271, %fd653, %fd614;
	selp.f64 	%fd654, %fd653, %fd614, %p271;
	selp.b32 	%r491, %r477, %r474, %p271;
	add.f64 	%fd655, %fd622, %fd625;
	setp.lt.f64 	%p272, %fd655, %fd616;
	selp.f64 	%fd656, %fd655, %fd616, %p272;
	selp.b32 	%r492, %r477, %r475, %p272;
	add.f64 	%fd657, %fd622, %fd626;
	setp.lt.f64 	%p273, %fd657, %fd618;
	selp.f64 	%fd658, %fd657, %fd618, %p273;
	selp.b32 	%r493, %r477, %r476, %p273;
	add.s32 	%r494, %r551, 14;
	ld.shared.f64 	%fd659, [%r254+3584];
	ld.shared.f64 	%fd660, [%r254+3592];
	ld.shared.f64 	%fd661, [%r254+3600];
	ld.shared.f64 	%fd662, [%r254+3608];
	ld.shared.f64 	%fd663, [%r256+112];
	ld.shared.f64 	%fd664, [%r256+240];
	ld.shared.f64 	%fd665, [%r256+368];
	ld.shared.f64 	%fd666, [%r256+496];
	add.f64 	%fd667, %fd659, %fd663;
	setp.lt.f64 	%p274, %fd667, %fd628;
	selp.f64 	%fd668, %fd667, %fd628, %p274;
	selp.b32 	%r495, %r494, %r478, %p274;
	add.f64 	%fd669, %fd659, %fd664;
	setp.lt.f64 	%p275, %fd669, %fd630;
	selp.f64 	%fd670, %fd669, %fd630, %p275;
	selp.b32 	%r496, %r494, %r479, %p275;
	add.f64 	%fd671, %fd659, %fd665;
	setp.lt.f64 	%p276, %fd671, %fd632;
	selp.f64 	%fd672, %fd671, %fd632, %p276;
	selp.b32 	%r497, %r494, %r480, %p276;
	add.f64 	%fd673, %fd659, %fd666;
	setp.lt.f64 	%p277, %fd673, %fd634;
	selp.f64 	%fd674, %fd673, %fd634, %p277;
	selp.b32 	%r498, %r494, %r481, %p277;
	add.f64 	%fd675, %fd660, %fd663;
	setp.lt.f64 	%p278, %fd675, %fd636;
	selp.f64 	%fd676, %fd675, %fd636, %p278;
	selp.b32 	%r499, %r494, %r482, %p278;
	add.f64 	%fd677, %fd660, %fd664;
	setp.lt.f64 	%p279, %fd677, %fd638;
	selp.f64 	%fd678, %fd677, %fd638, %p279;
	selp.b32 	%r500, %r494, %r483, %p279;
	add.f64 	%fd679, %fd660, %fd665;
	setp.lt.f64 	%p280, %fd679, %fd640;
	selp.f64 	%fd680, %fd679, %fd640, %p280;
	selp.b32 	%r501, %r494, %r484, %p280;
	add.f64 	%fd681, %fd660, %fd666;
	setp.lt.f64 	%p281, %fd681, %fd642;
	selp.f64 	%fd682, %fd681, %fd642, %p281;
	selp.b32 	%r502, %r494, %r485, %p281;
	add.f64 	%fd683, %fd661, %fd663;
	setp.lt.f64 	%p282, %fd683, %fd644;
	selp.f64 	%fd684, %fd683, %fd644, %p282;
	selp.b32 	%r503, %r494, %r486, %p282;
	add.f64 	%fd685, %fd661, %fd664;
	setp.lt.f64 	%p283, %fd685, %fd646;
	selp.f64 	%fd686, %fd685, %fd646, %p283;
	selp.b32 	%r504, %r494, %r487, %p283;
	add.f64 	%fd687, %fd661, %fd665;
	setp.lt.f64 	%p284, %fd687, %fd648;
	selp.f64 	%fd688, %fd687, %fd648, %p284;
	selp.b32 	%r505, %r494, %r488, %p284;
	add.f64 	%fd689, %fd661, %fd666;
	setp.lt.f64 	%p285, %fd689, %fd650;
	selp.f64 	%fd690, %fd689, %fd650, %p285;
	selp.b32 	%r506, %r494, %r489, %p285;
	add.f64 	%fd691, %fd662, %fd663;
	setp.lt.f64 	%p286, %fd691, %fd652;
	selp.f64 	%fd692, %fd691, %fd652, %p286;
	selp.b32 	%r507, %r494, %r490, %p286;
	add.f64 	%fd693, %fd662, %fd664;
	setp.lt.f64 	%p287, %fd693, %fd654;
	selp.f64 	%fd694, %fd693, %fd654, %p287;
	selp.b32 	%r508, %r494, %r491, %p287;
	add.f64 	%fd695, %fd662, %fd665;
	setp.lt.f64 	%p288, %fd695, %fd656;
	selp.f64 	%fd696, %fd695, %fd656, %p288;
	selp.b32 	%r509, %r494, %r492, %p288;
	add.f64 	%fd697, %fd662, %fd666;
	setp.lt.f64 	%p289, %fd697, %fd658;
	selp.f64 	%fd698, %fd697, %fd658, %p289;
	selp.b32 	%r510, %r494, %r493, %p289;
	add.s32 	%r511, %r551, 15;
	ld.shared.f64 	%fd699, [%r254+3840];
	ld.shared.f64 	%fd700, [%r254+3848];
	ld.shared.f64 	%fd701, [%r254+3856];
	ld.shared.f64 	%fd702, [%r254+3864];
	ld.shared.f64 	%fd703, [%r256+120];
	ld.shared.f64 	%fd704, [%r256+248];
	ld.shared.f64 	%fd705, [%r256+376];
	ld.shared.f64 	%fd706, [%r256+504];
	add.f64 	%fd707, %fd699, %fd703;
	setp.lt.f64 	%p290, %fd707, %fd668;
	selp.f64 	%fd738, %fd707, %fd668, %p290;
	selp.b32 	%r550, %r511, %r495, %p290;
	add.f64 	%fd708, %fd699, %fd704;
	setp.lt.f64 	%p291, %fd708, %fd670;
	selp.f64 	%fd734, %fd708, %fd670, %p291;
	selp.b32 	%r546, %r511, %r496, %p291;
	add.f64 	%fd709, %fd699, %fd705;
	setp.lt.f64 	%p292, %fd709, %fd672;
	selp.f64 	%fd730, %fd709, %fd672, %p292;
	selp.b32 	%r542, %r511, %r497, %p292;
	add.f64 	%fd710, %fd699, %fd706;
	setp.lt.f64 	%p293, %fd710, %fd674;
	selp.f64 	%fd726, %fd710, %fd674, %p293;
	selp.b32 	%r538, %r511, %r498, %p293;
	add.f64 	%fd711, %fd700, %fd703;
	setp.lt.f64 	%p294, %fd711, %fd676;
	selp.f64 	%fd737, %fd711, %fd676, %p294;
	selp.b32 	%r549, %r511, %r499, %p294;
	add.f64 	%fd712, %fd700, %fd704;
	setp.lt.f64 	%p295, %fd712, %fd678;
	selp.f64 	%fd733, %fd712, %fd678, %p295;
	selp.b32 	%r545, %r511, %r500, %p295;
	add.f64 	%fd713, %fd700, %fd705;
	setp.lt.f64 	%p296, %fd713, %fd680;
	selp.f64 	%fd729, %fd713, %fd680, %p296;
	selp.b32 	%r541, %r511, %r501, %p296;
	add.f64 	%fd714, %fd700, %fd706;
	setp.lt.f64 	%p297, %fd714, %fd682;
	selp.f64 	%fd725, %fd714, %fd682, %p297;
	selp.b32 	%r537, %r511, %r502, %p297;
	add.f64 	%fd715, %fd701, %fd703;
	setp.lt.f64 	%p298, %fd715, %fd684;
	selp.f64 	%fd736, %fd715, %fd684, %p298;
	selp.b32 	%r548, %r511, %r503, %p298;
	add.f64 	%fd716, %fd701, %fd704;
	setp.lt.f64 	%p299, %fd716, %fd686;
	selp.f64 	%fd732, %fd716, %fd686, %p299;
	selp.b32 	%r544, %r511, %r504, %p299;
	add.f64 	%fd717, %fd701, %fd705;
	setp.lt.f64 	%p300, %fd717, %fd688;
	selp.f64 	%fd728, %fd717, %fd688, %p300;
	selp.b32 	%r540, %r511, %r505, %p300;
	add.f64 	%fd718, %fd701, %fd706;
	setp.lt.f64 	%p301, %fd718, %fd690;
	selp.f64 	%fd724, %fd718, %fd690, %p301;
	selp.b32 	%r536, %r511, %r506, %p301;
	add.f64 	%fd719, %fd702, %fd703;
	setp.lt.f64 	%p302, %fd719, %fd692;
	selp.f64 	%fd735, %fd719, %fd692, %p302;
	selp.b32 	%r547, %r511, %r507, %p302;
	add.f64 	%fd720, %fd702, %fd704;
	setp.lt.f64 	%p303, %fd720, %fd694;
	selp.f64 	%fd731, %fd720, %fd694, %p303;
	selp.b32 	%r543, %r511, %r508, %p303;
	add.f64 	%fd721, %fd702, %fd705;
	setp.lt.f64 	%p304, %fd721, %fd696;
	selp.f64 	%fd727, %fd721, %fd696, %p304;
	selp.b32 	%r539, %r511, %r509, %p304;
	add.f64 	%fd722, %fd702, %fd706;
	setp.lt.f64 	%p305, %fd722, %fd698;
	selp.f64 	%fd723, %fd722, %fd698, %p305;
	selp.b32 	%r535, %r511, %r510, %p305;
	bar.sync 	0;
	add.s32 	%r551, %r551, 16;
	setp.lt.s32 	%p306, %r551, %r78;
	@%p306 bra 	$L__BB10_2;
$L__BB10_35:
	shl.b32 	%r512, %r1, 5;
	mov.u32 	%r513, %tid.x;
	shl.b32 	%r514, %r513, 2;
	add.s32 	%r41, %r512, %r514;
	shl.b32 	%r515, %r2, 5;
	mov.u32 	%r516, %tid.y;
	shl.b32 	%r517, %r516, 2;
	add.s32 	%r518, %r515, %r517;
	setp.lt.s32 	%p307, %r41, %r76;
	setp.lt.s32 	%p308, %r518, %r77;
	and.pred  	%p309, %p307, %p308;
	@%p309 bra 	$L__BB10_36;
	bra.uni 	$L__BB10_37;
$L__BB10_36:
	mad.lo.s32 	%r519, %r518, %r76, %r41;
	mul.wide.s32 	%rd41, %r519, 8;
	add.s64 	%rd42, %rd2, %rd41;
	st.global.f64 	[%rd42], %fd738;
	mul.wide.s32 	%rd43, %r519, 4;
	add.s64 	%rd44, %rd1, %rd43;
	st.global.u32 	[%rd44], %r550;
$L__BB10_37:
	setp.ge.s32 	%p310, %r41, %r76;
	add.s32 	%r70, %r518, 1;
	setp.ge.s32 	%p311, %r70, %r77;
	or.pred  	%p312, %p310, %p311;
	@%p312 bra 	$L__BB10_39;
	mad.lo.s32 	%r520, %r70, %r76, %r41;
	mul.wide.s32 	%rd45, %r520, 8;
	add.s64 	%rd46, %rd2, %rd45;
	st.global.f64 	[%rd46], %fd734;
	mul.wide.s32 	%rd47, %r520, 4;
	add.s64 	%rd48, %rd1, %rd47;
	st.global.u32 	[%rd48], %r546;
$L__BB10_39:
	setp.ge.s32 	%p313, %r41, %r76;
	add.s32 	%r71, %r518, 2;
	setp.ge.s32 	%p314, %r71, %r77;
	or.pred  	%p315, %p313, %p314;
	@%p315 bra 	$L__BB10_41;
	mad.lo.s32 	%r521, %r71, %r76, %r41;
	mul.wide.s32 	%rd49, %r521, 8;
	add.s64 	%rd50, %rd2, %rd49;
	st.global.f64 	[%rd50], %fd730;
	mul.wide.s32 	%rd51, %r521, 4;
	add.s64 	%rd52, %rd1, %rd51;
	st.global.u32 	[%rd52], %r542;
$L__BB10_41:
	setp.ge.s32 	%p316, %r41, %r76;
	add.s32 	%r72, %r518, 3;
	setp.ge.s32 	%p317, %r72, %r77;
	or.pred  	%p318, %p316, %p317;
	@%p318 bra 	$L__BB10_43;
	mad.lo.s32 	%r522, %r72, %r76, %r41;
	mul.wide.s32 	%rd53, %r522, 8;
	add.s64 	%rd54, %rd2, %rd53;
	st.global.f64 	[%rd54], %fd726;
	mul.wide.s32 	%rd55, %r522, 4;
	add.s64 	%rd56, %rd1, %rd55;
	st.global.u32 	[%rd56], %r538;
$L__BB10_43:
	setp.ge.s32 	%p319, %r518, %r77;
	add.s32 	%r73, %r41, 1;
	setp.ge.s32 	%p320, %r73, %r76;
	or.pred  	%p321, %p320, %p319;
	@%p321 bra 	$L__BB10_45;
	mul.lo.s32 	%r523, %r518, %r76;
	cvt.s64.s32 	%rd57, %r523;
	cvt.s64.s32 	%rd58, %r41;
	add.s64 	%rd59, %rd57, %rd58;
	shl.b64 	%rd60, %rd59, 3;
	add.s64 	%rd61, %rd2, %rd60;
	st.global.f64 	[%rd61+8], %fd737;
	shl.b64 	%rd62, %rd59, 2;
	add.s64 	%rd63, %rd1, %rd62;
	st.global.u32 	[%rd63+4], %r549;
$L__BB10_45:
	setp.ge.s32 	%p322, %r73, %r76;
	setp.ge.s32 	%p323, %r70, %r77;
	or.pred  	%p324, %p322, %p323;
	@%p324 bra 	$L__BB10_47;
	mul.lo.s32 	%r524, %r70, %r76;
	cvt.s64.s32 	%rd64, %r524;
	cvt.s64.s32 	%rd65, %r41;
	add.s64 	%rd66, %rd64, %rd65;
	shl.b64 	%rd67, %rd66, 3;
	add.s64 	%rd68, %rd2, %rd67;
	st.global.f64 	[%rd68+8], %fd733;
	shl.b64 	%rd69, %rd66, 2;
	add.s64 	%rd70, %rd1, %rd69;
	st.global.u32 	[%rd70+4], %r545;
$L__BB10_47:
	setp.ge.s32 	%p325, %r73, %r76;
	setp.ge.s32 	%p326, %r71, %r77;
	or.pred  	%p327, %p325, %p326;
	@%p327 bra 	$L__BB10_49;
	mul.lo.s32 	%r525, %r71, %r76;
	cvt.s64.s32 	%rd71, %r525;
	cvt.s64.s32 	%rd72, %r41;
	add.s64 	%rd73, %rd71, %rd72;
	shl.b64 	%rd74, %rd73, 3;
	add.s64 	%rd75, %rd2, %rd74;
	st.global.f64 	[%rd75+8], %fd729;
	shl.b64 	%rd76, %rd73, 2;
	add.s64 	%rd77, %rd1, %rd76;
	st.global.u32 	[%rd77+4], %r541;
$L__BB10_49:
	setp.ge.s32 	%p328, %r73, %r76;
	setp.ge.s32 	%p329, %r72, %r77;
	or.pred  	%p330, %p328, %p329;
	@%p330 bra 	$L__BB10_51;
	mul.lo.s32 	%r526, %r72, %r76;
	cvt.s64.s32 	%rd78, %r526;
	cvt.s64.s32 	%rd79, %r41;
	add.s64 	%rd80, %rd78, %rd79;
	shl.b64 	%rd81, %rd80, 3;
	add.s64 	%rd82, %rd2, %rd81;
	st.global.f64 	[%rd82+8], %fd725;
	shl.b64 	%rd83, %rd80, 2;
	add.s64 	%rd84, %rd1, %rd83;
	st.global.u32 	[%rd84+4], %r537;
$L__BB10_51:
	setp.ge.s32 	%p331, %r518, %r77;
	add.s32 	%r74, %r41, 2;
	setp.ge.s32 	%p332, %r74, %r76;
	or.pred  	%p333, %p332, %p331;
	@%p333 bra 	$L__BB10_53;
	mul.lo.s32 	%r527, %r518, %r76;
	cvt.s64.s32 	%rd85, %r527;
	cvt.s64.s32 	%rd86, %r41;
	add.s64 	%rd87, %rd85, %rd86;
	shl.b64 	%rd88, %rd87, 3;
	add.s64 	%rd89, %rd2, %rd88;
	st.global.f64 	[%rd89+16], %fd736;
	shl.b64 	%rd90, %rd87, 2;
	add.s64 	%rd91, %rd1, %rd90;
	st.global.u32 	[%rd91+8], %r548;
$L__BB10_53:
	setp.ge.s32 	%p334, %r74, %r76;
	setp.ge.s32 	%p335, %r70, %r77;
	or.pred  	%p336, %p334, %p335;
	@%p336 bra 	$L__BB10_55;
	mul.lo.s32 	%r528, %r70, %r76;
	cvt.s64.s32 	%rd92, %r528;
	cvt.s64.s32 	%rd93, %r41;
	add.s64 	%rd94, %rd92, %rd93;
	shl.b64 	%rd95, %rd94, 3;
	add.s64 	%rd96, %rd2, %rd95;
	st.global.f64 	[%rd96+16], %fd732;
	shl.b64 	%rd97, %rd94, 2;
	add.s64 	%rd98, %rd1, %rd97;
	st.global.u32 	[%rd98+8], %r544;
$L__BB10_55:
	setp.ge.s32 	%p337, %r74, %r76;
	setp.ge.s32 	%p338, %r71, %r77;
	or.pred  	%p339, %p337, %p338;
	@%p339 bra 	$L__BB10_57;
	mul.lo.s32 	%r529, %r71, %r76;
	cvt.s64.s32 	%rd99, %r529;
	cvt.s64.s32 	%rd100, %r41;
	add.s64 	%rd101, %rd99, %rd100;
	shl.b64 	%rd102, %rd101, 3;
	add.s64 	%rd103, %rd2, %rd102;
	st.global.f64 	[%rd103+16], %fd728;
	shl.b64 	%rd104, %rd101, 2;
	add.s64 	%rd105, %rd1, %rd104;
	st.global.u32 	[%rd105+8], %r540;
$L__BB10_57:
	setp.ge.s32 	%p340, %r74, %r76;
	setp.ge.s32 	%p341, %r72, %r77;
	or.pred  	%p342, %p340, %p341;
	@%p342 bra 	$L__BB10_59;
	mul.lo.s32 	%r530, %r72, %r76;
	cvt.s64.s32 	%rd106, %r530;
	cvt.s64.s32 	%rd107, %r41;
	add.s64 	%rd108, %rd106, %rd107;
	shl.b64 	%rd109, %rd108, 3;
	add.s64 	%rd110, %rd2, %rd109;
	st.global.f64 	[%rd110+16], %fd724;
	shl.b64 	%rd111, %rd108, 2;
	add.s64 	%rd112, %rd1, %rd111;
	st.global.u32 	[%rd112+8], %r536;
$L__BB10_59:
	setp.ge.s32 	%p343, %r518, %r77;
	add.s32 	%r75, %r41, 3;
	setp.ge.s32 	%p344, %r75, %r76;
	or.pred  	%p345, %p344, %p343;
	@%p345 bra 	$L__BB10_61;
	mul.lo.s32 	%r531, %r518, %r76;
	cvt.s64.s32 	%rd113, %r531;
	cvt.s64.s32 	%rd114, %r41;
	add.s64 	%rd115, %rd113, %rd114;
	shl.b64 	%rd116, %rd115, 3;
	add.s64 	%rd117, %rd2, %rd116;
	st.global.f64 	[%rd117+24], %fd735;
	shl.b64 	%rd118, %rd115, 2;
	add.s64 	%rd119, %rd1, %rd118;
	st.global.u32 	[%rd119+12], %r547;
$L__BB10_61:
	setp.ge.s32 	%p346, %r75, %r76;
	setp.ge.s32 	%p347, %r70, %r77;
	or.pred  	%p348, %p346, %p347;
	@%p348 bra 	$L__BB10_63;
	mul.lo.s32 	%r532, %r70, %r76;
	cvt.s64.s32 	%rd120, %r532;
	cvt.s64.s32 	%rd121, %r41;
	add.s64 	%rd122, %rd120, %rd121;
	shl.b64 	%rd123, %rd122, 3;
	add.s64 	%rd124, %rd2, %rd123;
	st.global.f64 	[%rd124+24], %fd731;
	shl.b64 	%rd125, %rd122, 2;
	add.s64 	%rd126, %rd1, %rd125;
	st.global.u32 	[%rd126+12], %r543;
$L__BB10_63:
	setp.ge.s32 	%p349, %r75, %r76;
	setp.ge.s32 	%p350, %r71, %r77;
	or.pred  	%p351, %p349, %p350;
	@%p351 bra 	$L__BB10_65;
	mul.lo.s32 	%r533, %r71, %r76;
	cvt.s64.s32 	%rd127, %r533;
	cvt.s64.s32 	%rd128, %r41;
	add.s64 	%rd129, %rd127, %rd128;
	shl.b64 	%rd130, %rd129, 3;
	add.s64 	%rd131, %rd2, %rd130;
	st.global.f64 	[%rd131+24], %fd727;
	shl.b64 	%rd132, %rd129, 2;
	add.s64 	%rd133, %rd1, %rd132;
	st.global.u32 	[%rd133+12], %r539;
$L__BB10_65:
	setp.ge.s32 	%p352, %r75, %r76;
	setp.ge.s32 	%p353, %r72, %r77;
	or.pred  	%p354, %p352, %p353;
	@%p354 bra 	$L__BB10_67;
	mul.lo.s32 	%r534, %r72, %r76;
	cvt.s64.s32 	%rd134, %r534;
	cvt.s64.s32 	%rd135, %r41;
	add.s64 	%rd136, %rd134, %rd135;
	shl.b64 	%rd137, %rd136, 3;
	add.s64 	%rd138, %rd2, %rd137;
	st.global.f64 	[%rd138+24], %fd723;
	shl.b64 	%rd139, %rd136, 2;
	add.s64 	%rd140, %rd1, %rd139;
	st.global.u32 	[%rd140+12], %r535;
$L__BB10_67:
	ret;

}
	// .globl	tropical_maxmul_f64_nn_with_argmax
.visible .entry tropical_maxmul_f64_nn_with_argmax(
	.param .u64 .ptr .align 1 tropical_maxmul_f64_nn_with_argmax_param_0,
	.param .u64 .ptr .align 1 tropical_maxmul_f64_nn_with_argmax_param_1,
	.param .u64 .ptr .align 1 tropical_maxmul_f64_nn_with_argmax_param_2,
	.param .u64 .ptr .align 1 tropical_maxmul_f64_nn_with_argmax_param_3,
	.param .u32 tropical_maxmul_f64_nn_with_argmax_param_4,
	.param .u32 tropical_maxmul_f64_nn_with_argmax_param_5,
	.param .u32 tropical_maxmul_f64_nn_with_argmax_param_6
)
{
	.reg .pred 	%p<355>;
	.reg .b32 	%r<568>;
	.reg .b64 	%rd<143>;
	.reg .b64 	%fd<771>;
	// demoted variable
	.shared .align 8 .b8 _ZZ34tropical_maxmul_f64_nn_with_argmaxE2As[4096];
	// demoted variable
	.shared .align 8 .b8 _ZZ34tropical_maxmul_f64_nn_with_argmaxE2Bs[4096];
	ld.param.u64 	%rd7, [tropical_maxmul_f64_nn_with_argmax_param_2];
	ld.param.u64 	%rd8, [tropical_maxmul_f64_nn_with_argmax_param_3];
	ld.param.u32 	%r76, [tropical_maxmul_f64_nn_with_argmax_param_4];
	ld.param.u32 	%r77, [tropical_maxmul_f64_nn_with_argmax_param_5];
	ld.param.u32 	%r78, [tropical_maxmul_f64_nn_with_argmax_param_6];
	cvta.to.global.u64 	%rd1, %rd8;
	cvta.to.global.u64 	%rd2, %rd7;
	add.s32 	%r80, %r76, 31;
	shr.s32 	%r81, %r80, 31;
	shr.u32 	%r82, %r81, 27;
	add.s32 	%r83, %r80, %r82;
	shr.s32 	%r84, %r83, 5;
	mov.u32 	%r85, %ctaid.x;
	div.u32 	%r2, %r85, %r84;
	mul.lo.s32 	%r86, %r2, %r84;
	sub.s32 	%r1, %r85, %r86;
	mov.u32 	%r87, %tid.y;
	shl.b32 	%r88, %r87, 3;
	mov.u32 	%r89, %tid.x;
	add.s32 	%r3, %r88, %r89;
	setp.lt.s32 	%p1, %r78, 1;
	mov.b32 	%r535, 0;
	mov.f64 	%fd723, 0d0000000000000000;
	mov.f64 	%fd724, %fd723;
	mov.f64 	%fd725, %fd723;
	mov.f64 	%fd726, %fd723;
	mov.f64 	%fd727, %fd723;
	mov.f64 	%fd728, %fd723;
	mov.f64 	%fd729, %fd723;
	mov.f64 	%fd730, %fd723;
	mov.f64 	%fd731, %fd723;
	mov.f64 	%fd732, %fd723;
	mov.f64 	%fd733, %fd723;
	mov.f64 	%fd734, %fd723;
	mov.f64 	%fd735, %fd723;
	mov.f64 	%fd736, %fd723;
	mov.f64 	%fd737, %fd723;
	mov.f64 	%fd738, %fd723;
	mov.u32 	%r536, %r535;
	mov.u32 	%r537, %r535;
	mov.u32 	%r538, %r535;
	mov.u32 	%r539, %r535;
	mov.u32 	%r540, %r535;
	mov.u32 	%r541, %r535;
	mov.u32 	%r542, %r535;
	mov.u32 	%r543, %r535;
	mov.u32 	%r544, %r535;
	mov.u32 	%r545, %r535;
	mov.u32 	%r546, %r535;
	mov.u32 	%r547, %r535;
	mov.u32 	%r548, %r535;
	mov.u32 	%r549, %r535;
	mov.u32 	%r550, %r535;
	@%p1 bra 	$L__BB11_35;
	and.b32  	%r91, %r3, 31;
	shl.b32 	%r92, %r1, 5;
	or.b32  	%r4, %r92, %r91;
	mov.b32 	%r535, 0;
	mov.f64 	%fd723, 0d0000000000000000;
	mov.u32 	%r551, %r535;
$L__BB11_2:
	ld.param.u64 	%rd141, [tropical_maxmul_f64_nn_with_argmax_param_0];
	cvta.to.global.u64 	%rd3, %rd141;
	setp.lt.s32 	%p2, %r4, %r76;
	mov.u32 	%r22, %tid.y;
	shl.b32 	%r93, %r22, 3;
	mov.u32 	%r23, %tid.x;
	add.s32 	%r94, %r93, %r23;
	shr.u32 	%r95, %r94, 5;
	add.s32 	%r24, %r95, %r551;
	setp.lt.s32 	%p3, %r24, %r78;
	and.pred  	%p4, %p2, %p3;
	mov.f64 	%fd755, 0d0000000000000000;
	@%p4 bra 	$L__BB11_3;
	bra.uni 	$L__BB11_4;
$L__BB11_3:
	mad.lo.s32 	%r97, %r24, %r76, %r4;
	mul.wide.s32 	%rd9, %r97, 8;
	add.s64 	%rd10, %rd3, %rd9;
	ld.global.nc.f64 	%fd755, [%rd10];
$L__BB11_4:
	setp.ge.s32 	%p5, %r4, %r76;
	shl.b32 	%r102, %r94, 3;
	mov.u32 	%r103, _ZZ34tropical_maxmul_f64_nn_with_argmaxE2As;
	add.s32 	%r43, %r103, %r102;
	st.shared.f64 	[%r43], %fd755;
	add.s32 	%r44, %r24, 2;
	setp.ge.s32 	%p6, %r44, %r78;
	mov.f64 	%fd756, 0d0000000000000000;
	or.pred  	%p7, %p5, %p6;
	@%p7 bra 	$L__BB11_6;
	mad.lo.s32 	%r104, %r44, %r76, %r4;
	mul.wide.s32 	%rd11, %r104, 8;
	add.s64 	%rd12, %rd3, %rd11;
	ld.global.nc.f64 	%fd756, [%rd12];
$L__BB11_6:
	st.shared.f64 	[%r43+512], %fd756;
	add.s32 	%r45, %r24, 4;
	setp.ge.s32 	%p9, %r45, %r78;
	mov.f64 	%fd757, 0d0000000000000000;
	or.pred  	%p10, %p5, %p9;
	@%p10 bra 	$L__BB11_8;
	mad.lo.s32 	%r105, %r45, %r76, %r4;
	mul.wide.s32 	%rd13, %r105, 8;
	add.s64 	%rd14, %rd3, %rd13;
	ld.global.nc.f64 	%fd757, [%rd14];
$L__BB11_8:
	st.shared.f64 	[%r43+1024], %fd757;
	add.s32 	%r46, %r24, 6;
	setp.ge.s32 	%p12, %r46, %r78;
	mov.f64 	%fd758, 0d0000000000000000;
	or.pred  	%p13, %p5, %p12;
	@%p13 bra 	$L__BB11_10;
	mad.lo.s32 	%r106, %r46, %r76, %r4;
	mul.wide.s32 	%rd15, %r106, 8;
	add.s64 	%rd16, %rd3, %rd15;
	ld.global.nc.f64 	%fd758, [%rd16];
$L__BB11_10:
	st.shared.f64 	[%r43+1536], %fd758;
	add.s32 	%r47, %r24, 8;
	setp.ge.s32 	%p15, %r47, %r78;
	mov.f64 	%fd759, 0d0000000000000000;
	or.pred  	%p16, %p5, %p15;
	@%p16 bra 	$L__BB11_12;
	mad.lo.s32 	%r107, %r47, %r76, %r4;
	mul.wide.s32 	%rd17, %r107, 8;
	add.s64 	%rd18, %rd3, %rd17;
	ld.global.nc.f64 	%fd759, [%rd18];
$L__BB11_12:
	st.shared.f64 	[%r43+2048], %fd759;
	add.s32 	%r48, %r24, 10;
	setp.ge.s32 	%p18, %r48, %r78;
	mov.f64 	%fd760, 0d0000000000000000;
	or.pred  	%p19, %p5, %p18;
	@%p19 bra 	$L__BB11_14;
	mad.lo.s32 	%r108, %r48, %r76, %r4;
	mul.wide.s32 	%rd19, %r108, 8;
	add.s64 	%rd20, %rd3, %rd19;
	ld.global.nc.f64 	%fd760, [%rd20];
$L__BB11_14:
	st.shared.f64 	[%r43+2560], %fd760;
	add.s32 	%r49, %r24, 12;
	setp.ge.s32 	%p21, %r49, %r78;
	mov.f64 	%fd761, 0d0000000000000000;
	or.pred  	%p22, %p5, %p21;
	@%p22 bra 	$L__BB11_16;
	mad.lo.s32 	%r109, %r49, %r76, %r4;
	mul.wide.s32 	%rd21, %r109, 8;
	add.s64 	%rd22, %rd3, %rd21;
	ld.global.nc.f64 	%fd761, [%rd22];
$L__BB11_16:
	st.shared.f64 	[%r43+3072], %fd761;
	add.s32 	%r50, %r24, 14;
	setp.ge.s32 	%p24, %r50, %r78;
	mov.f64 	%fd762, 0d0000000000000000;
	or.pred  	%p25, %p5, %p24;
	@%p25 bra 	$L__BB11_18;
	mad.lo.s32 	%r110, %r50, %r76, %r4;
	mul.wide.s32 	%rd23, %r110, 8;
	add.s64 	%rd24, %rd3, %rd23;
	ld.global.nc.f64 	%fd762, [%rd24];
$L__BB11_18:
	ld.param.u64 	%rd142, [tropical_maxmul_f64_nn_with_argmax_param_1];
	cvta.to.global.u64 	%rd4, %rd142;
	shl.b32 	%r111, %r2, 5;
	shr.u32 	%r114, %r94, 4;
	add.s32 	%r115, %r111, %r114;
	setp.ge.s32 	%p26, %r115, %r77;
	st.shared.f64 	[%r43+3584], %fd762;
	and.b32  	%r117, %r94, 15;
	add.s32 	%r51, %r551, %r117;
	setp.ge.s32 	%p27, %r51, %r78;
	mov.f64 	%fd763, 0d0000000000000000;
	or.pred  	%p28, %p27, %p26;
	@%p28 bra 	$L__BB11_20;
	mad.lo.s32 	%r123, %r115, %r78, %r51;
	mul.wide.u32 	%rd25, %r123, 8;
	add.s64 	%rd26, %rd4, %rd25;
	ld.global.nc.f64 	%fd763, [%rd26];
$L__BB11_20:
	add.s32 	%r130, %r115, 4;
	setp.ge.s32 	%p30, %r130, %r77;
	mov.u32 	%r136, _ZZ34tropical_maxmul_f64_nn_with_argmaxE2Bs;
	add.s32 	%r52, %r136, %r102;
	st.shared.f64 	[%r52], %fd763;
	mov.f64 	%fd764, 0d0000000000000000;
	or.pred  	%p31, %p27, %p30;
	@%p31 bra 	$L__BB11_22;
	shl.b32 	%r137, %r78, 2;
	mad.lo.s32 	%r143, %r115, %r78, %r137;
	add.s32 	%r144, %r143, %r51;
	mul.wide.s32 	%rd27, %r144, 8;
	add.s64 	%rd28, %rd4, %rd27;
	ld.global.nc.f64 	%fd764, [%rd28];
$L__BB11_22:
	add.s32 	%r151, %r115, 8;
	setp.ge.s32 	%p33, %r151, %r77;
	st.shared.f64 	[%r52+512], %fd764;
	mov.f64 	%fd765, 0d0000000000000000;
	or.pred  	%p34, %p27, %p33;
	@%p34 bra 	$L__BB11_24;
	shl.b32 	%r152, %r78, 3;
	mad.lo.s32 	%r158, %r115, %r78, %r152;
	add.s32 	%r159, %r158, %r51;
	mul.wide.s32 	%rd29, %r159, 8;
	add.s64 	%rd30, %rd4, %rd29;
	ld.global.nc.f64 	%fd765, [%rd30];
$L__BB11_24:
	add.s32 	%r166, %r115, 12;
	setp.ge.s32 	%p36, %r166, %r77;
	st.shared.f64 	[%r52+1024], %fd765;
	mov.f64 	%fd766, 0d0000000000000000;
	or.pred  	%p37, %p27, %p36;
	@%p37 bra 	$L__BB11_26;
	shl.b32 	%r167, %r78, 2;
	shl.b32 	%r168, %r78, 3;
	mad.lo.s32 	%r174, %r115, %r78, %r168;
	add.s32 	%r175, %r174, %r167;
	add.s32 	%r176, %r175, %r51;
	mul.wide.s32 	%rd31, %r176, 8;
	add.s64 	%rd32, %rd4, %rd31;
	ld.global.nc.f64 	%fd766, [%rd32];
$L__BB11_26:
	add.s32 	%r183, %r115, 16;
	setp.ge.s32 	%p39, %r183, %r77;
	st.shared.f64 	[%r52+1536], %fd766;
	mov.f64 	%fd767, 0d0000000000000000;
	or.pred  	%p40, %p27, %p39;
	@%p40 bra 	$L__BB11_28;
	shl.b32 	%r184, %r78, 4;
	mad.lo.s32 	%r190, %r115, %r78, %r184;
	add.s32 	%r191, %r190, %r51;
	mul.wide.s32 	%rd33, %r191, 8;
	add.s64 	%rd34, %rd4, %rd33;
	ld.global.nc.f64 	%fd767, [%rd34];
$L__BB11_28:
	add.s32 	%r198, %r115, 20;
	setp.ge.s32 	%p42, %r198, %r77;
	st.shared.f64 	[%r52+2048], %fd767;
	mov.f64 	%fd768, 0d0000000000000000;
	or.pred  	%p43, %p27, %p42;
	@%p43 bra 	$L__BB11_30;
	shl.b32 	%r199, %r78, 2;
	shl.b32 	%r200, %r78, 4;
	mad.lo.s32 	%r206, %r115, %r78, %r200;
	add.s32 	%r207, %r206, %r199;
	add.s32 	%r208, %r207, %r51;
	mul.wide.s32 	%rd35, %r208, 8;
	add.s64 	%rd36, %rd4, %rd35;
	ld.global.nc.f64 	%fd768, [%rd36];
$L__BB11_30:
	add.s32 	%r215, %r115, 24;
	setp.ge.s32 	%p45, %r215, %r77;
	st.shared.f64 	[%r52+2560], %fd768;
	mov.f64 	%fd769, 0d0000000000000000;
	or.pred  	%p46, %p27, %p45;
	@%p46 bra 	$L__BB11_32;
	shl.b32 	%r216, %r78, 3;
	shl.b32 	%r217, %r78, 4;
	mad.lo.s32 	%r223, %r115, %r78, %r217;
	add.s32 	%r224, %r216, %r223;
	add.s32 	%r225, %r224, %r51;
	mul.wide.s32 	%rd37, %r225, 8;
	add.s64 	%rd38, %rd4, %rd37;
	ld.global.nc.f64 	%fd769, [%rd38];
$L__BB11_32:
	add.s32 	%r232, %r115, 28;
	setp.ge.s32 	%p48, %r232, %r77;
	st.shared.f64 	[%r52+3072], %fd769;
	mov.f64 	%fd770, 0d0000000000000000;
	or.pred  	%p49, %p27, %p48;
	@%p49 bra 	$L__BB11_34;
	shl.b32 	%r233, %r78, 2;
	shl.b32 	%r234, %r78, 3;
	shl.b32 	%r235, %r78, 4;
	mad.lo.s32 	%r241, %r115, %r78, %r235;
	add.s32 	%r242, %r234, %r241;
	add.s32 	%r243, %r242, %r233;
	add.s32 	%r244, %r243, %r51;
	mul.wide.s32 	%rd39, %r244, 8;
	add.s64 	%rd40, %rd4, %rd39;
	ld.global.nc.f64 	%fd770, [%rd40];
$L__BB11_34:
	mov.u32 	%r245, %tid.y;
	shl.b32 	%r246, %r245, 3;
	mov.u32 	%r247, %tid.x;
	add.s32 	%r248, %r246, %r247;
	shl.b32 	%r249, %r248, 3;
	mov.u32 	%r250, _ZZ34tropical_maxmul_f64_nn_with_argmaxE2Bs;
	add.s32 	%r251, %r250, %r249;
	st.shared.f64 	[%r251+3584], %fd770;
	bar.sync 	0;
	shl.b32 	%r252, %r247, 5;
	mov.u32 	%r253, _ZZ34tropical_maxmul_f64_nn_with_argmaxE2As;
	add.s32 	%r254, %r253, %r252;
	ld.shared.f64 	%fd99, [%r254];
	ld.shared.f64 	%fd100, [%r254+8];
	ld.shared.f64 	%fd101, [%r254+16];
	ld.shared.f64 	%fd102, [%r254+24];
	shl.b32 	%r255, %r245, 9;
	add.s32 	%r256, %r250, %r255;
	ld.shared.f64 	%fd103, [%r256];
	ld.shared.f64 	%fd104, [%r256+128];
	ld.shared.f64 	%fd105, [%r256+256];
	ld.shared.f64 	%fd106, [%r256+384];
	mul.f64 	%fd107, %fd99, %fd103;
	setp.gt.f64 	%p50, %fd107, %fd738;
	selp.f64 	%fd108, %fd107, %fd738, %p50;
	selp.b32 	%r257, %r551, %r550, %p50;
	mul.f64 	%fd109, %fd99, %fd104;
	setp.gt.f64 	%p51, %fd109, %fd734;
	selp.f64 	%fd110, %fd109, %fd734, %p51;
	selp.b32 	%r258, %r551, %r546, %p51;
	mul.f64 	%fd111, %fd99, %fd105;
	setp.gt.f64 	%p52, %fd111, %fd730;
	selp.f64 	%fd112, %fd111, %fd730, %p52;
	selp.b32 	%r259, %r551, %r542, %p52;
	mul.f64 	%fd113, %fd99, %fd106;
	setp.gt.f64 	%p53, %fd113, %fd726;
	selp.f64 	%fd114, %fd113, %fd726, %p53;
	selp.b32 	%r260, %r551, %r538, %p53;
	mul.f64 	%fd115, %fd100, %fd103;
	setp.gt.f64 	%p54, %fd115, %fd737;
	selp.f64 	%fd116, %fd115, %fd737, %p54;
	selp.b32 	%r261, %r551, %r549, %p54;
	mul.f64 	%fd117, %fd100, %fd104;
	setp.gt.f64 	%p55, %fd117, %fd733;
	selp.f64 	%fd118, %fd117, %fd733, %p55;
	selp.b32 	%r262, %r551, %r545, %p55;
	mul.f64 	%fd119, %fd100, %fd105;
	setp.gt.f64 	%p56, %fd119, %fd729;
	selp.f64 	%fd120, %fd119, %fd729, %p56;
	selp.b32 	%r263, %r551, %r541, %p56;
	mul.f64 	%fd121, %fd100, %fd106;
	setp.gt.f64 	%p57, %fd121, %fd725;
	selp.f64 	%fd122, %fd121, %fd725, %p57;
	selp.b32 	%r264, %r551, %r537, %p57;
	mul.f64 	%fd123, %fd101, %fd103;
	setp.gt.f64 	%p58, %fd123, %fd736;
	selp.f64 	%fd124, %fd123, %fd736, %p58;
	selp.b32 	%r265, %r551, %r548, %p58;
	mul.f64 	%fd125, %fd101, %fd104;
	setp.gt.f64 	%p59, %fd125, %fd732;
	selp.f64 	%fd126, %fd125, %fd732, %p59;
	selp.b32 	%r266, %r551, %r544, %p59;
	mul.f64 	%fd127, %fd101, %fd105;
	setp.gt.f64 	%p60, %fd127, %fd728;
	selp.f64 	%fd128, %fd127, %fd728, %p60;
	selp.b32 	%r267, %r551, %r540, %p60;
	mul.f64 	%fd129, %fd101, %fd106;
	setp.gt.f64 	%p61, %fd129, %fd724;
	selp.f64 	%fd130, %fd129, %fd724, %p61;
	selp.b32 	%r268, %r551, %r536, %p61;
	mul.f64 	%fd131, %fd102, %fd103;
	setp.gt.f64 	%p62, %fd131, %fd735;
	selp.f64 	%fd132, %fd131, %fd735, %p62;
	selp.b32 	%r269, %r551, %r547, %p62;
	mul.f64 	%fd133, %fd102, %fd104;
	setp.gt.f64 	%p63, %fd133, %fd731;
	selp.f64 	%fd134, %fd133, %fd731, %p63;
	selp.b32 	%r270, %r551, %r543, %p63;
	mul.f64 	%fd135, %fd102, %fd105;
	setp.gt.f64 	%p64, %fd135, %fd727;
	selp.f64 	%fd136, %fd135, %fd727, %p64;
	selp.b32 	%r271, %r551, %r539, %p64;
	mul.f64 	%fd137, %fd102, %fd106;
	setp.gt.f64 	%p65, %fd137, %fd723;
	selp.f64 	%fd138, %fd137, %fd723, %p65;
	selp.b32 	%r272, %r551, %r535, %p65;
	add.s32 	%r273, %r551, 1;
	ld.shared.f64 	%fd139, [%r254+256];
	ld.shared.f64 	%fd140, [%r254+264];
	ld.shared.f64 	%fd141, [%r254+272];
	ld.shared.f64 	%fd142, [%r254+280];
	ld.shared.f64 	%fd143, [%r256+8];
	ld.shared.f64 	%fd144, [%r256+136];
	ld.shared.f64 	%fd145, [%r256+264];
	ld.shared.f64 	%fd146, [%r256+392];
	mul.f64 	%fd147, %fd139, %fd143;
	setp.gt.f64 	%p66, %fd147, %fd108;
	selp.f64 	%fd148, %fd147, %fd108, %p66;
	selp.b32 	%r274, %r273, %r257, %p66;
	mul.f64 	%fd149, %fd139, %fd144;
	setp.gt.f64 	%p67, %fd149, %fd110;
	selp.f64 	%fd150, %fd149, %fd110, %p67;
	selp.b32 	%r275, %r273, %r258, %p67;
	mul.f64 	%fd151, %fd139, %fd145;
	setp.gt.f64 	%p68, %fd151, %fd112;
	selp.f64 	%fd152, %fd151, %fd112, %p68;
	selp.b32 	%r276, %r273, %r259, %p68;
	mul.f64 	%fd153, %fd139, %fd146;
	setp.gt.f64 	%p69, %fd153, %fd114;
	selp.f64 	%fd154, %fd153, %fd114, %p69;
	selp.b32 	%r277, %r273, %r260, %p69;
	mul.f64 	%fd155, %fd140, %fd143;
	setp.gt.f64 	%p70, %fd155, %fd116;
	selp.f64 	%fd156, %fd155, %fd116, %p70;
	selp.b32 	%r278, %r273, %r261, %p70;
	mul.f64 	%fd157, %fd140, %fd144;
	setp.gt.f64 	%p71, %fd157, %fd118;
	selp.f64 	%fd158, %fd157, %fd118, %p71;
	selp.b32 	%r279, %r273, %r262, %p71;
	mul.f64 	%fd159, %fd140, %fd145;
	setp.gt.f64 	%p72, %fd159, %fd120;
	selp.f64 	%fd160, %fd159, %fd120, %p72;
	selp.b32 	%r280, %r273, %r263, %p72;
	mul.f64 	%fd161, %fd140, %fd146;
	setp.gt.f64 	%p73, %fd161, %fd122;
	selp.f64 	%fd162, %fd161, %fd122, %p73;
	selp.b32 	%r281, %r273, %r264, %p73;
	mul.f64 	%fd163, %fd141, %fd143;
	setp.gt.f64 	%p74, %fd163, %fd124;
	selp.f64 	%fd164, %fd163, %fd124, %p74;
	selp.b32 	%r282, %r273, %r265, %p74;
	mul.f64 	%fd165, %fd141, %fd144;
	setp.gt.f64 	%p75, %fd165, %fd126;
	selp.f64 	%fd166, %fd165, %fd126, %p75;
	selp.b32 	%r283, %r273, %r266, %p75;
	mul.f64 	%fd167, %fd141, %fd145;
	setp.gt.f64 	%p76, %fd167, %fd128;
	selp.f64 	%fd168, %fd167, %fd128, %p76;
	selp.b32 	%r284, %r273, %r267, %p76;
	mul.f64 	%fd169, %fd141, %fd146;
	setp.gt.f64 	%p77, %fd169, %fd130;
	selp.f64 	%fd170, %fd169, %fd130, %p77;
	selp.b32 	%r285, %r273, %r268, %p77;
	mul.f64 	%fd171, %fd142, %fd143;
	setp.gt.f64 	%p78, %fd171, %fd132;
	selp.f64 	%fd172, %fd171, %fd132, %p78;
	selp.b32 	%r286, %r273, %r269, %p78;
	mul.f64 	%fd173, %fd142, %fd144;
	setp.gt.f64 	%p79, %fd173, %fd134;
	selp.f64 	%fd174, %fd173, %fd134, %p79;
	selp.b32 	%r287, %r273, %r270, %p79;
	mul.f64 	%fd175, %fd142, %fd145;
	setp.gt.f64 	%p80, %fd175, %fd136;
	selp.f64 	%fd176, %fd175, %fd136, %p80;
	selp.b32 	%r288, %r273, %r271, %p80;
	mul.f64 	%fd177, %fd142, %fd146;
	setp.gt.f64 	%p81, %fd177, %fd138;
	selp.f64 	%fd178, %fd177, %fd138, %p81;
	selp.b32 	%r289, %r273, %r272, %p81;
	add.s32 	%r290, %r551, 2;
	ld.shared.f64 	%fd179, [%r254+512];
	ld.shared.f64 	%fd180, [%r254+520];
	ld.shared.f64 	%fd181, [%r254+528];
	ld.shared.f64 	%fd182, [%r254+536];
	ld.shared.f64 	%fd183, [%r256+16];
	ld.shared.f64 	%fd184, [%r256+144];
	ld.shared.f64 	%fd185, [%r256+272];
	ld.shared.f64 	%fd186, [%r256+400];
	mul.f64 	%fd187, %fd179, %fd183;
	setp.gt.f64 	%p82, %fd187, %fd148;
	selp.f64 	%fd188, %fd187, %fd148, %p82;
	selp.b32 	%r291, %r290, %r274, %p82;
	mul.f64 	%fd189, %fd179, %fd184;
	setp.gt.f64 	%p83, %fd189, %fd150;
	selp.f64 	%fd190, %fd189, %fd150, %p83;
	selp.b32 	%r292, %r290, %r275, %p83;
	mul.f64 	%fd191, %fd179, %fd185;
	setp.gt.f64 	%p84, %fd191, %fd152;
	selp.f64 	%fd192, %fd191, %fd152, %p84;
	selp.b32 	%r293, %r290, %r276, %p84;
	mul.f64 	%fd193, %fd179, %fd186;
	setp.gt.f64 	%p85, %fd193, %fd154;
	selp.f64 	%fd194, %fd193, %fd154, %p85;
	selp.b32 	%r294, %r290, %r277, %p85;
	mul.f64 	%fd195, %fd180, %fd183;
	setp.gt.f64 	%p86, %fd195, %fd156;
	selp.f64 	%fd196, %fd195, %fd156, %p86;
	selp.b32 	%r295, %r290, %r278, %p86;
	mul.f64 	%fd197, %fd180, %fd184;
	setp.gt.f64 	%p87, %fd197, %fd158;
	selp.f64 	%fd198, %fd197, %fd158, %p87;
	selp.b32 	%r296, %r290, %r279, %p87;
	mul.f64 	%fd199, %fd180, %fd185;
	setp.gt.f64 	%p88, %fd199, %fd160;
	selp.f64 	%fd200, %fd199, %fd160, %p88;
	selp.b32 	%r297, %r290, %r280, %p88;
	mul.f64 	%fd201, %fd180, %fd186;
	setp.gt.f64 	%p89, %fd201, %fd162;
	selp.f64 	%fd202, %fd201, %fd162, %p89;
	selp.b32 	%r298, %r290, %r281, %p89;
	mul.f64 	%fd203, %fd181, %fd183;
	setp.gt.f64 	%p90, %fd203, %fd164;
	selp.f64 	%fd204, %fd203, %fd164, %p90;
	selp.b32 	%r299, %r290, %r282, %p90;
	mul.f64 	%fd205, %fd181, %fd184;
	setp.gt.f64 	%p91, %fd205, %fd166;
	selp.f64 	%fd206, %fd205, %fd166, %p91;
	selp.b32 	%r300, %r290, %r283, %p91;
	mul.f64 	%fd207, %fd181, %fd185;
	setp.gt.f64 	%p92, %fd207, %fd168;
	selp.f64 	%fd208, %fd207, %fd168, %p92;
	selp.b32 	%r301, %r290, %r284, %p92;
	mul.f64 	%fd209, %fd181, %fd186;
	setp.gt.f64 	%p93, %fd209, %fd170;
	selp.f64 	%fd210, %fd209, %fd170, %p93;
	selp.b32 	%r302, %r290, %r285, %p93;
	mul.f64 	%fd211, %fd182, %fd183;
	setp.gt.f64 	%p94, %fd211, %fd172;
	selp.f64 	%fd212, %fd211, %fd172, %p94;
	selp.b32 	%r303, %r290, %r286, %p94;
	mul.f64 	%fd213, %fd182, %fd184;
	setp.gt.f64 	%p95, %fd213, %fd174;
	selp.f64 	%fd214, %fd213, %fd174, %p95;
	selp.b32 	%r304, %r290, %r287, %p95;
	mul.f64 	%fd215, %fd182, %fd185;
	setp.gt.f64 	%p96, %fd215, %fd176;
	selp.f64 	%fd216, %fd215, %fd176, %p96;
	selp.b32 	%r305, %r290, %r288, %p96;
	mul.f64 	%fd217, %fd182, %fd186;
	setp.gt.f64 	%p97, %fd217, %fd178;
	selp.f64 	%fd218, %fd217, %fd178, %p97;
	selp.b32 	%r306, %r290, %r289, %p97;
	add.s32 	%r307, %r551, 3;
	ld.shared.f64 	%fd219, [%r254+768];
	ld.shared.f64 	%fd220, [%r254+776];
	ld.shared.f64 	%fd221, [%r254+784];
	ld.shared.f64 	%fd222, [%r254+792];
	ld.shared.f64 	%fd223, [%r256+24];
	ld.shared.f64 	%fd224, [%r256+152];
	ld.shared.f64 	%fd225, [%r256+280];
	ld.shared.f64 	%fd226, [%r256+408];
	mul.f64 	%fd227, %fd219, %fd223;
	setp.gt.f64 	%p98, %fd227, %fd188;
	selp.f64 	%fd228, %fd227, %fd188, %p98;
	selp.b32 	%r308, %r307, %r291, %p98;
	mul.f64 	%fd229, %fd219, %fd224;
	setp.gt.f64 	%p99, %fd229, %fd190;
	selp.f64 	%fd230, %fd229, %fd190, %p99;
	selp.b32 	%r309, %r307, %r292, %p99;
	mul.f64 	%fd231, %fd219, %fd225;
	setp.gt.f64 	%p100, %fd231, %fd192;
	selp.f64 	%fd232, %fd231, %fd192, %p100;
	selp.b32 	%r310, %r307, %r293, %p100;
	mul.f64 	%fd233, %fd219, %fd226;
	setp.gt.f64 	%p101, %fd233, %fd194;
	selp.f64 	%fd234, %fd233, %fd194, %p101;
	selp.b32 	%r311, %r307, %r294, %p101;
	mul.f64 	%fd235, %fd220, %fd223;
	setp.gt.f64 	%p102, %fd235, %fd196;
	selp.f64 	%fd236, %fd235, %fd196, %p102;
	selp.b32 	%r312, %r307, %r295, %p102;
	mul.f64 	%fd237, %fd220, %fd224;
	setp.gt.f64 	%p103, %fd237, %fd198;
	selp.f64 	%fd238, %fd237, %fd198, %p103;
	selp.b32 	%r313, %r307, %r296, %p103;
	mul.f64 	%fd239, %fd220, %fd225;
	setp.gt.f64 	%p104, %fd239, %fd200;
	selp.f64 	%fd240, %fd239, %fd200, %p104;
	selp.b32 	%r314, %r307, %r297, %p104;
	mul.f64 	%fd241, %fd220, %fd226;
	setp.gt.f64 	%p105, %fd241, %fd202;
	selp.f64 	%fd242, %fd241, %fd202, %p105;
	selp.b32 	%r315, %r307, %r298, %p105;
	mul.f64 	%fd243, %fd221, %fd223;
	setp.gt.f64 	%p106, %fd243, %fd204;
	selp.f64 	%fd244, %fd243, %fd204, %p106;
	selp.b32 	%r316, %r307, %r299, %p106;
	mul.f64 	%fd245, %fd221, %fd224;
	setp.gt.f64 	%p107, %fd245, %fd206;
	selp.f64 	%fd246, %fd245, %fd206, %p107;
	selp.b32 	%r317, %r307, %r300, %p107;
	mul.f64 	%fd247, %fd221, %fd225;
	setp.gt.f64 	%p108, %fd247, %fd208;
	selp.f64 	%fd248, %fd247, %fd208, %p108;
	selp.b32 	%r318, %r307, %r301, %p108;
	mul.f64 	%fd249, %fd221, %fd226;
	setp.gt.f64 	%p109, %fd249, %fd210;
	selp.f64 	%fd250, %fd249, %fd210, %p109;
	selp.b32 	%r319, %r307, %r302, %p109;
	mul.f64 	%fd251, %fd222, %fd223;
	setp.gt.f64 	%p110, %fd251, %fd212;
	selp.f64 	%fd252, %fd251, %fd212, %p110;
	selp.b32 	%r320, %r307, %r303, %p110;
	mul.f64 	%fd253, %fd222, %fd224;
	setp.gt.f64 	%p111, %fd253, %fd214;
	selp.f64 	%fd254, %fd253, %fd214, %p111;
	selp.b32 	%r321, %r307, %r304, %p111;
	mul.f64 	%fd255, %fd222, %fd225;
	setp.gt.f64 	%p112, %fd255, %fd216;
	selp.f64 	%fd256, %fd255, %fd216, %p112;
	selp.b32 	%r322, %r307, %r305, %p112;
	mul.f64 	%fd257, %fd222, %fd226;
	setp.gt.f64 	%p113, %fd257, %fd218;
	selp.f64 	%fd258, %fd257, %fd218, %p113;
	selp.b32 	%r323, %r307, %r306, %p113;
	add.s32 	%r324, %r551, 4;
	ld.shared.f64 	%fd259, [%r254+1024];
	ld.shared.f64 	%fd260, [%r254+1032];
	ld.shared.f64 	%fd261, [%r254+1040];
	ld.shared.f64 	%fd262, [%r254+1048];
	ld.shared.f64 	%fd263, [%r256+32];
	ld.shared.f64 	%fd264, [%r256+160];
	ld.shared.f64 	%fd265, [%r256+288];
	ld.shared.f64 	%fd266, [%r256+416];
	mul.f64 	%fd267, %fd259, %fd263;
	setp.gt.f64 	%p114, %fd267, %fd228;
	selp.f64 	%fd268, %fd267, %fd228, %p114;
	selp.b32 	%r325, %r324, %r308, %p114;
	mul.f64 	%fd269, %fd259, %fd264;
	setp.gt.f64 	%p115, %fd269, %fd230;
	selp.f64 	%fd270, %fd269, %fd230, %p115;
	selp.b32 	%r326, %r324, %r309, %p115;
	mul.f64 	%fd271, %fd259, %fd265;
	setp.gt.f64 	%p116, %fd271, %fd232;
	selp.f64 	%fd272, %fd271, %fd232, %p116;
	selp.b32 	%r327, %r324, %r310, %p116;
	mul.f64 	%fd273, %fd259, %fd266;
	setp.gt.f64 	%p117, %fd273, %fd234;
	selp.f64 	%fd274, %fd273, %fd234, %p117;
	selp.b32 	%r328, %r324, %r311, %p117;
	mul.f64 	%fd275, %fd260, %fd263;
	setp.gt.f64 	%p118, %fd275, %fd236;
	selp.f64 	%fd276, %fd275, %fd236, %p118;
	selp.b32 	%r329, %r324, %r312, %p118;
	mul.f64 	%fd277, %fd260, %fd264;
	setp.gt.f64 	%p119, %fd277, %fd238;
	selp.f64 	%fd278, %fd277, %fd238, %p119;
	selp.b32 	%r330, %r324, %r313, %p119;
	mul.f64 	%fd279, %fd260, %fd265;
	setp.gt.f64 	%p120, %fd279, %fd240;
	selp.f64 	%fd280, %fd279, %fd240, %p120;
	selp.b32 	%r331, %r324, %r314, %p120;
	mul.f64 	%fd281, %fd260, %fd266;
	setp.gt.f64 	%p121, %fd281, %fd242;
	selp.f64 	%fd282, %fd281, %fd242, %p121;
	selp.b32 	%r332, %r324, %r315, %p121;
	mul.f64 	%fd283, %fd261, %fd263;
	setp.gt.f64 	%p122, %fd283, %fd244;
	selp.f64 	%fd284, %fd283, %fd244, %p122;
	selp.b32 	%r333, %r324, %r316, %p122;
	mul.f64 	%fd285, %fd261, %fd264;
	setp.gt.f64 	%p123, %fd285, %fd246;
	selp.f64 	%fd286, %fd285, %fd246, %p123;
	selp.b32 	%r334, %r324, %r317, %p123;
	mul.f64 	%fd287, %fd261, %fd265;
	setp.gt.f64 	%p124, %fd287, %fd248;
	selp.f64 	%fd288, %fd287, %fd248, %p124;
	selp.b32 	%r335, %r324, %r318, %p124;
	mul.f64 	%fd289, %fd261, %fd266;
	setp.gt.f64 	%p125, %fd289, %fd250;
	selp.f64 	%fd290, %fd289, %fd250, %p125;
	selp.b32 	%r336, %r324, %r319, %p125;
	mul.f64 	%fd291, %fd262, %fd263;
	setp.gt.f64 	%p126, %fd291, %fd252;
	selp.f64 	%fd292, %fd291, %fd252, %p126;
	selp.b32 	%r337, %r324, %r320, %p126;
	mul.f64 	%fd293, %fd262, %fd264;
	setp.gt.f64 	%p127, %fd293, %fd254;
	selp.f64 	%fd294, %fd293, %fd254, %p127;
	selp.b32 	%r338, %r324, %r321, %p127;
	mul.f64 	%fd295, %fd262, %fd265;
	setp.gt.f64 	%p128, %fd295, %fd256;
	selp.f64 	%fd296, %fd295, %fd256, %p128;
	selp.b32 	%r339, %r324, %r322, %p128;
	mul.f64 	%fd297, %fd262, %fd266;
	setp.gt.f64 	%p129, %fd297, %fd258;
	selp.f64 	%fd298, %fd297, %fd258, %p129;
	selp.b32 	%r340, %r324, %r323, %p129;
	add.s32 	%r341, %r551, 5;
	ld.shared.f64 	%fd299, [%r254+1280];
	ld.shared.f64 	%fd300, [%r254+1288];
	ld.shared.f64 	%fd301, [%r254+1296];
	ld.shared.f64 	%fd302, [%r254+1304];
	ld.shared.f64 	%fd303, [%r256+40];
	ld.shared.f64 	%fd304, [%r256+168];
	ld.shared.f64 	%fd305, [%r256+296];
	ld.shared.f64 	%fd306, [%r256+424];
	mul.f64 	%fd307, %fd299, %fd303;
	setp.gt.f64 	%p130, %fd307, %fd268;
	selp.f64 	%fd308, %fd307, %fd268, %p130;
	selp.b32 	%r342, %r341, %r325, %p130;
	mul.f64 	%fd309, %fd299, %fd304;
	setp.gt.f64 	%p131, %fd309, %fd270;
	selp.f64 	%fd310, %fd309, %fd270, %p131;
	selp.b32 	%r343, %r341, %r326, %p131;
	mul.f64 	%fd311, %fd299, %fd305;
	setp.gt.f64 	%p132, %fd311, %fd272;
	selp.f64 	%fd312, %fd311, %fd272, %p132;
	selp.b32 	%r344, %r341, %r327, %p132;
	mul.f64 	%fd313, %fd299, %fd306;
	setp.gt.f64 	%p133, %fd313, %fd274;
	selp.f64 	%fd314, %fd313, %fd274, %p133;
	selp.b32 	%r345, %r341, %r328, %p133;
	mul.f64 	%fd315, %fd300, %fd303;
	setp.gt.f64 	%p134, %fd315, %fd276;
	selp.f64 	%fd316, %fd315, %fd276, %p134;
	selp.b32 	%r346, %r341, %r329, %p134;
	mul.f64 	%fd317, %fd300, %fd304;
	setp.gt.f64 	%p135, %fd317, %fd278;
	selp.f64 	%fd318, %fd317, %fd278, %p135;
	selp.b32 	%r347, %r341, %r330, %p135;
	mul.f64 	%fd319, %fd300, %fd305;
	setp.gt.f64 	%p136, %fd319, %fd280;
	selp.f64 	%fd320, %fd319, %fd280, %p136;
	selp.b32 	%r348, %r341, %r331, %p136;
	mul.f64 	%fd321, %fd300, %fd306;
	setp.gt.f64 	%p137, %fd321, %fd282;
	selp.f64 	%fd322, %fd321, %fd282, %p137;
	selp.b32 	%r349, %r341, %r332, %p137;
	mul.f64 	%fd323, %fd301, %fd303;
	setp.gt.f64 	%p138, %fd323, %fd284;
	selp.f64 	%fd324, %fd323, %fd284, %p138;
	selp.b32 	%r350, %r341, %r333, %p138;
	mul.f64 	%fd325, %fd301, %fd304;
	setp.gt.f64 	%p139, %fd325, %fd286;
	selp.f64 	%fd326, %fd325, %fd286, %p139;
	selp.b32 	%r351, %r341, %r334, %p139;
	mul.f64 	%fd327, %fd301, %fd305;
	setp.gt.f64 	%p140, %fd327, %fd288;
	selp.f64 	%fd328, %fd327, %fd288, %p140;
	selp.b32 	%r352, %r341, %r335, %p140;
	mul.f64 	%fd329, %fd301, %fd306;
	setp.gt.f64 	%p141, %fd329, %fd290;
	selp.f64 	%fd330, %fd329, %fd290, %p141;
	selp.b32 	%r353, %r341, %r336, %p141;
	mul.f64 	%fd331, %fd302, %fd303;
	setp.gt.f64 	%p142, %fd331, %fd292;
	selp.f64 	%fd332, %fd331, %fd292, %p142;
	selp.b32 	%r354, %r341, %r337, %p142;
	mul.f64 	%fd333, %fd302, %fd304;
	setp.gt.f64 	%p143, %fd333, %fd294;
	selp.f64 	%fd334, %fd333, %fd294, %p143;
	selp.b32 	%r355, %r341, %r338, %p143;
	mul.f64 	%fd335, %fd302, %fd305;
	setp.gt.f64 	%p144, %fd335, %fd296;
	selp.f64 	%fd336, %fd335, %fd296, %p144;
	selp.b32 	%r356, %r341, %r339, %p144;
	mul.f64 	%fd337, %fd302, %fd306;
	setp.gt.f64 	%p145, %fd337, %fd298;
	selp.f64 	%fd338, %fd337, %fd298, %p145;
	selp.b32 	%r357, %r341, %r340, %p145;
	add.s32 	%r358, %r551, 6;
	ld.shared.f64 	%fd339, [%r254+1536];
	ld.shared.f64 	%fd340, [%r254+1544];
	ld.shared.f64 	%fd341, [%r254+1552];
	ld.shared.f64 	%fd342, [%r254+1560];
	ld.shared.f64 	%fd343, [%r256+48];
	ld.shared.f64 	%fd344, [%r256+176];
	ld.shared.f64 	%fd345, [%r256+304];
	ld.shared.f64 	%fd346, [%r256+432];
	mul.f64 	%fd347, %fd339, %fd343;
	setp.gt.f64 	%p146, %fd347, %fd308;
	selp.f64 	%fd348, %fd347, %fd308, %p146;
	selp.b32 	%r359, %r358, %r342, %p146;
	mul.f64 	%fd349, %fd339, %fd344;
	setp.gt.f64 	%p147, %fd349, %fd310;
	selp.f64 	%fd350, %fd349, %fd310, %p147;
	selp.b32 	%r360, %r358, %r343, %p147;
	mul.f64 	%fd351, %fd339, %fd345;
	setp.gt.f64 	%p148, %fd351, %fd312;
	selp.f64 	%fd352, %fd351, %fd312, %p148;
	selp.b32 	%r361, %r358, %r344, %p148;
	mul.f64 	%fd353, %fd339, %fd346;
	setp.gt.f64 	%p149, %fd353, %fd314;
	selp.f64 	%fd354, %fd353, %fd314, %p149;
	selp.b32 	%r362, %r358, %r345, %p149;
	mul.f64 	%fd355, %fd340, %fd343;
	setp.gt.f64 	%p150, %fd355, %fd316;
	selp.f64 	%fd356, %fd355, %fd316, %p150;
	selp.b32 	%r363, %r358, %r346, %p150;
	mul.f64 	%fd357, %fd340, %fd344;
	setp.gt.f64 	%p151, %fd357, %fd318;
	selp.f64 	%fd358, %fd357, %fd318, %p151;
	selp.b32 	%r364, %r358, %r347, %p151;
	mul.f64 	%fd359, %fd340, %fd345;
	setp.gt.f64 	%p152, %fd359, %fd320;
	selp.f64 	%fd360, %fd359, %fd320, %p152;
	selp.b32 	%r365, %r358, %r348, %p152;
	mul.f64 	%fd361, %fd340, %fd346;
	setp.gt.f64 	%p153, %fd361, %fd322;
	selp.f64 	%fd362, %fd361, %fd322, %p153;
	selp.b32 	%r366, %r358, %r349, %p153;
	mul.f64 	%fd363, %fd341, %fd343;
	setp.gt.f64 	%p154, %fd363, %fd324;
	selp.f64 	%fd364, %fd363, %fd324, %p154;
	selp.b32 	%r367, %r358, %r350, %p154;
	mul.f64 	%fd365, %fd341, %fd344;
	setp.gt.f64 	%p155, %fd365, %fd326;
	selp.f64 	%fd366, %fd365, %fd326, %p155;
	selp.b32 	%r368, %r358, %r351, %p155;
	mul.f64 	%fd367, %fd341, %fd345;
	setp.gt.f64 	%p156, %fd367, %fd328;
	selp.f64 	%fd368, %fd367, %fd328, %p156;
	selp.b32 	%r369, %r358, %r352, %p156;
	mul.f64 	%fd369, %fd341, %fd346;
	setp.gt.f64 	%p157, %fd369, %fd330;
	selp.f64 	%fd370, %fd369, %fd330, %p157;
	selp.b32 	%r370, %r358, %r353, %p157;
	mul.f64 	%fd371, %fd342, %fd343;
	setp.gt.f64 	%p158, %fd371, %fd332;
	selp.f64 	%fd372, %fd371, %fd332, %p158;
	selp.b32 	%r371, %r358, %r354, %p158;
	mul.f64 	%fd373, %fd342, %fd344;
	setp.gt.f64 	%p159, %fd373, %fd334;
	selp.f64 	%fd374, %fd373, %fd334, %p159;
	selp.b32 	%r372, %r358, %r355, %p159;
	mul.f64 	%fd375, %fd342, %fd345;
	setp.gt.f64 	%p160, %fd375, %fd336;
	selp.f64 	%fd376, %fd375, %fd336, %p160;
	selp.b32 	%r373, %r358, %r356, %p160;
	mul.f64 	%fd377, %fd342, %fd346;
	setp.gt.f64 	%p161, %fd377, %fd338;
	selp.f64 	%fd378, %fd377, %fd338, %p161;
	selp.b32 	%r374, %r358, %r357, %p161;
	add.s32 	%r375, %r551, 7;
	ld.shared.f64 	%fd379, [%r254+1792];
	ld.shared.f64 	%fd380, [%r254+1800];
	ld.shared.f64 	%fd381, [%r254+1808];
	ld.shared.f64 	%fd382, [%r254+1816];
	ld.shared.f64 	%fd383, [%r256+56];
	ld.shared.f64 	%fd384, [%r256+184];
	ld.shared.f64 	%fd385, [%r256+312];
	ld.shared.f64 	%fd386, [%r256+440];
	mul.f64 	%fd387, %fd379, %fd383;
	setp.gt.f64 	%p162, %fd387, %fd348;
	selp.f64 	%fd388, %fd387, %fd348, %p162;
	selp.b32 	%r376, %r375, %r359, %p162;
	mul.f64 	%fd389, %fd379, %fd384;
	setp.gt.f64 	%p163, %fd389, %fd350;
	selp.f64 	%fd390, %fd389, %fd350, %p163;
	selp.b32 	%r377, %r375, %r360, %p163;
	mul.f64 	%fd391, %fd379, %fd385;
	setp.gt.f64 	%p164, %fd391, %fd352;
	selp.f64 	%fd392, %fd391, %fd352, %p164;
	selp.b32 	%r378, %r375, %r361, %p164;
	mul.f64 	%fd393, %fd379, %fd386;
	setp.gt.f64 	%p165, %fd393, %fd354;
	selp.f64 	%fd394, %fd393, %fd354, %p165;
	selp.b32 	%r379, %r375, %r362, %p165;
	mul.f64 	%fd395, %fd380, %fd383;
	setp.gt.f64 	%p166, %fd395, %fd356;
	selp.f64 	%fd396, %fd395, %fd356, %p166;
	selp.b32 	%r380, %r375, %r363, %p166;
	mul.f64 	%fd397, %fd380, %fd384;
	setp.gt.f64 	%p167, %fd397, %fd358;
	selp.f64 	%fd398, %fd397, %fd358, %p167;
	selp.b32 	%r381, %r375, %r364, %p167;
	mul.f64 	%fd399, %fd380, %fd385;
	setp.gt.f64 	%p168, %fd399, %fd360;
	selp.f64 	%fd400, %fd399, %fd360, %p168;
	selp.b32 	%r382, %r375, %r365, %p168;
	mul.f64 	%fd401, %fd380, %fd386;
	setp.gt.f64 	%p169, %fd401, %fd362;
	selp.f64 	%fd402, %fd401, %fd362, %p169;
	selp.b32 	%r383, %r375, %r366, %p169;
	mul.f64 	%fd403, %fd381, %fd383;
	setp.gt.f64 	%p170, %fd403, %fd364;
	selp.f64 	%fd404, %fd403, %fd364, %p170;
	selp.b32 	%r384, %r375, %r367, %p170;
	mul.f64 	%fd405, %fd381, %fd384;
	setp.gt.f64 	%p171, %fd405, %fd366;
	selp.f64 	%fd406, %fd405, %fd366, %p171;
	selp.b32 	%r385, %r375, %r368, %p171;
	mul.f64 	%fd407, %fd381, %fd385;
	setp.gt.f64 	%p172, %fd407, %fd368;
	selp.f64 	%fd408, %fd407, %fd368, %p172;
	selp.b32 	%r386, %r375, %r369, %p172;
	mul.f64 	%fd409, %fd381, %fd386;
	setp.gt.f64 	%p173, %fd409, %fd370;
	selp.f64 	%fd410, %fd409, %fd370, %p173;
	selp.b32 	%r387, %r375, %r370, %p173;
	mul.f64 	%fd411, %fd382, %fd383;
	setp.gt.f64 	%p174, %fd411, %fd372;
	selp.f64 	%fd412, %fd411, %fd372, %p174;
	selp.b32 	%r388, %r375, %r371, %p174;
	mul.f64 	%fd413, %fd382, %fd384;
	setp.gt.f64 	%p175, %fd413, %fd374;
	selp.f64 	%fd414, %fd413, %fd374, %p175;
	selp.b32 	%r389, %r375, %r372, %p175;
	mul.f64 	%fd415, %fd382, %fd385;
	setp.gt.f64 	%p176, %fd415, %fd376;
	selp.f64 	%fd416, %fd415, %fd376, %p176;
	selp.b32 	%r390, %r375, %r373, %p176;
	mul.f64 	%fd417, %fd382, %fd386;
	setp.gt.f64 	%p177, %fd417, %fd378;
	selp.f64 	%fd418, %fd417, %fd378, %p177;
	selp.b32 	%r391, %r375, %r374, %p177;
	add.s32 	%r392, %r551, 8;
	ld.shared.f64 	%fd419, [%r254+2048];
	ld.shared.f64 	%fd420, [%r254+2056];
	ld.shared.f64 	%fd421, [%r254+2064];
	ld.shared.f64 	%fd422, [%r254+2072];
	ld.shared.f64 	%fd423, [%r256+64];
	ld.shared.f64 	%fd424, [%r256+192];
	ld.shared.f64 	%fd425, [%r256+320];
	ld.shared.f64 	%fd426, [%r256+448];
	mul.f64 	%fd427, %fd419, %fd423;
	setp.gt.f64 	%p178, %fd427, %fd388;
	selp.f64 	%fd428, %fd427, %fd388, %p178;
	selp.b32 	%r393, %r392, %r376, %p178;
	mul.f64 	%fd429, %fd419, %fd424;
	setp.gt.f64 	%p179, %fd429, %fd390;
	selp.f64 	%fd430, %fd429, %fd390, %p179;
	selp.b32 	%r394, %r392, %r377, %p179;
	mul.f64 	%fd431, %fd419, %fd425;
	setp.gt.f64 	%p180, %fd431, %fd392;
	selp.f64 	%fd432, %fd431, %fd392, %p180;
	selp.b32 	%r395, %r392, %r378, %p180;
	mul.f64 	%fd433, %fd419, %fd426;
	setp.gt.f64 	%p181, %fd433, %fd394;
	selp.f64 	%fd434, %fd433, %fd394, %p181;
	selp.b32 	%r396, %r392, %r379, %p181;
	mul.f64 	%fd435, %fd420, %fd423;
	setp.gt.f64 	%p182, %fd435, %fd396;
	selp.f64 	%fd436, %fd435, %fd396, %p182;
	selp.b32 	%r397, %r392, %r380, %p182;
	mul.f64 	%fd437, %fd420, %fd424;
	setp.gt.f64 	%p183, %fd437, %fd398;
	selp.f64 	%fd438, %fd437, %fd398, %p183;
	selp.b32 	%r398, %r392, %r381, %p183;
	mul.f64 	%fd439, %fd420, %fd425;
	setp.gt.f64 	%p184, %fd439, %fd400;
	selp.f64 	%fd440, %fd439, %fd400, %p184;
	selp.b32 	%r399, %r392, %r382, %p184;
	mul.f64 	%fd441, %fd420, %fd426;
	setp.gt.f64 	%p185, %fd441, %fd402;
	selp.f64 	%fd442, %fd441, %fd402, %p185;
	selp.b32 	%r400, %r392, %r383, %p185;
	mul.f64 	%fd443, %fd421, %fd423;
	setp.gt.f64 	%p186, %fd443, %fd404;
	selp.f64 	%fd444, %fd443, %fd404, %p186;
	selp.b32 	%r401, %r392, %r384, %p186;
	mul.f64 	%fd445, %fd421, %fd424;
	setp.gt.f64 	%p187, %fd445, %fd406;
	selp.f64 	%fd446, %fd445, %fd406, %p187;
	selp.b32 	%r402, %r392, %r385, %p187;
	mul.f64 	%fd447, %fd421, %fd425;
	setp.gt.f64 	%p188, %fd447, %fd408;
	selp.f64 	%fd448, %fd447, %fd408, %p188;
	selp.b32 	%r403, %r392, %r386, %p188;
	mul.f64 	%fd449, %fd421, %fd426;
	setp.gt.f64 	%p189, %fd449, %fd410;
	selp.f64 	%fd450, %fd449, %fd410, %p189;
	selp.b32 	%r404, %r392, %r387, %p189;
	mul.f64 	%fd451, %fd422, %fd423;
	setp.gt.f64 	%p190, %fd451, %fd412;
	selp.f64 	%fd452, %fd451, %fd412, %p190;
	selp.b32 	%r405, %r392, %r388, %p190;
	mul.f64 	%fd453, %fd422, %fd424;
	setp.gt.f64 	%p191, %fd453, %fd414;
	selp.f64 	%fd454, %fd453, %fd414, %p191;
	selp.b32 	%r406, %r392, %r389, %p191;
	mul.f64 	%fd455, %fd422, %fd425;
	setp.gt.f64 	%p192, %fd455, %fd416;
	selp.f64 	%fd456, %fd455, %fd416, %p192;
	selp.b32 	%r407, %r392, %r390, %p192;
	mul.f64 	%fd457, %fd422, %fd426;
	setp.gt.f64 	%p193, %fd457, %fd418;
	selp.f64 	%fd458, %fd457, %fd418, %p193;
	selp.b32 	%r408, %r392, %r391, %p193;
	add.s32 	%r409, %r551, 9;
	ld.shared.f64 	%fd459, [%r254+2304];
	ld.shared.f64 	%fd460, [%r254+2312];
	ld.shared.f64 	%fd461, [%r254+2320];
	ld.shared.f64 	%fd462, [%r254+2328];
	ld.shared.f64 	%fd463, [%r256+72];
	ld.shared.f64 	%fd464, [%r256+200];
	ld.shared.f64 	%fd465, [%r256+328];
	ld.shared.f64 	%fd466, [%r256+456];
	mul.f64 	%fd467, %fd459, %fd463;
	setp.gt.f64 	%p194, %fd467, %fd428;
	selp.f64 	%fd468, %fd467, %fd428, %p194;
	selp.b32 	%r410, %r409, %r393, %p194;
	mul.f64 	%fd469, %fd459, %fd464;
	setp.gt.f64 	%p195, %fd469, %fd430;
	selp.f64 	%fd470, %fd469, %fd430, %p195;
	selp.b32 	%r411, %r409, %r394, %p195;
	mul.f64 	%fd471, %fd459, %fd465;
	setp.gt.f64 	%p196, %fd471, %fd432;
	selp.f64 	%fd472, %fd471, %fd432, %p196;
	selp.b32 	%r412, %r409, %r395, %p196;
	mul.f64 	%fd473, %fd459, %fd466;
	setp.gt.f64 	%p197, %fd473, %fd434;
	selp.f64 	%fd474, %fd473, %fd434, %p197;
	selp.b32 	%r413, %r409, %r396, %p197;
	mul.f64 	%fd475, %fd460, %fd463;
	setp.gt.f64 	%p198, %fd475, %fd436;
	selp.f64 	%fd476, %fd475, %fd436, %p198;
	selp.b32 	%r414, %r409, %r397, %p198;
	mul.f64 	%fd477, %fd460, %fd464;
	setp.gt.f64 	%p199, %fd477, %fd438;
	selp.f64 	%fd478, %fd477, %fd438, %p199;
	selp.b32 	%r415, %r409, %r398, %p199;
	mul.f64 	%fd479, %fd460, %fd465;
	setp.gt.f64 	%p200, %fd479, %fd440;
	selp.f64 	%fd480, %fd479, %fd440, %p200;
	selp.b32 	%r416, %r409, %r399, %p200;
	mul.f64 	%fd481, %fd460, %fd466;
	setp.gt.f64 	%p201, %fd481, %fd442;
	selp.f64 	%fd482, %fd481, %fd442, %p201;
	selp.b32 	%r417, %r409, %r400, %p201;
	mul.f64 	%fd483, %fd461, %fd463;
	setp.gt.f64 	%p202, %fd483, %fd444;
	selp.f64 	%fd484, %fd483, %fd444, %p202;
	selp.b32 	%r418, %r409, %r401, %p202;
	mul.f64 	%fd485, %fd461, %fd464;
	setp.gt.f64 	%p203, %fd485, %fd446;
	selp.f64 	%fd486, %fd485, %fd446, %p203;
	selp.b32 	%r419, %r409, %r402, %p203;
	mul.f64 	%fd487, %fd461, %fd465;
	setp.gt.f64 	%p204, %fd487, %fd448;
	selp.f64 	%fd488, %fd487, %fd448, %p204;
	selp.b32 	%r420, %r409, %r403, %p204;
	mul.f64 	%fd489, %fd461, %fd466;
	setp.gt.f64 	%p205, %fd489, %fd450;
	selp.f64 	%fd490, %fd489, %fd450, %p205;
	selp.b32 	%r421, %r409, %r404, %p205;
	mul.f64 	%fd491, %fd462, %fd463;
	setp.gt.f64 	%p206, %fd491, %fd452;
	selp.f64 	%fd492, %fd491, %fd452, %p206;
	selp.b32 	%r422, %r409, %r405, %p206;
	mul.f64 	%fd493, %fd462, %fd464;
	setp.gt.f64 	%p207, %fd493, %fd454;
	selp.f64 	%fd494, %fd493, %fd454, %p207;
	selp.b32 	%r423, %r409, %r406, %p207;
	mul.f64 	%fd495, %fd462, %fd465;
	setp.gt.f64 	%p208, %fd495, %fd456;
	selp.f64 	%fd496, %fd495, %fd456, %p208;
	selp.b32 	%r424, %r409, %r407, %p208;
	mul.f64 	%fd497, %fd462, %fd466;
	setp.gt.f64 	%p209, %fd497, %fd458;
	selp.f64 	%fd498, %fd497, %fd458, %p209;
	selp.b32 	%r425, %r409, %r408, %p209;
	add.s32 	%r426, %r551, 10;
	ld.shared.f64 	%fd499, [%r254+2560];
	ld.shared.f64 	%fd500, [%r254+2568];
	ld.shared.f64 	%fd501, [%r254+2576];
	ld.shared.f64 	%fd502, [%r254+2584];
	ld.shared.f64 	%fd503, [%r256+80];
	ld.shared.f64 	%fd504, [%r256+208];
	ld.shared.f64 	%fd505, [%r256+336];
	ld.shared.f64 	%fd506, [%r256+464];
	mul.f64 	%fd507, %fd499, %fd503;
	setp.gt.f64 	%p210, %fd507, %fd468;
	selp.f64 	%fd508, %fd507, %fd468, %p210;
	selp.b32 	%r427, %r426, %r410, %p210;
	mul.f64 	%fd509, %fd499, %fd504;
	setp.gt.f64 	%p211, %fd509, %fd470;
	selp.f64 	%fd510, %fd509, %fd470, %p211;
	selp.b32 	%r428, %r426, %r411, %p211;
	mul.f64 	%fd511, %fd499, %fd505;
	setp.gt.f64 	%p212, %fd511, %fd472;
	selp.f64 	%fd512, %fd511, %fd472, %p212;
	selp.b32 	%r429, %r426, %r412, %p212;
	mul.f64 	%fd513, %fd499, %fd506;
	setp.gt.f64 	%p213, %fd513, %fd474;
	selp.f64 	%fd514, %fd513, %fd474, %p213;
	selp.b32 	%r430, %r426, %r413, %p213;
	mul.f64 	%fd515, %fd500, %fd503;
	setp.gt.f64 	%p214, %fd515, %fd476;
	selp.f64 	%fd516, %fd515, %fd476, %p214;
	selp.b32 	%r431, %r426, %r414, %p214;
	mul.f64 	%fd517, %fd500, %fd504;
	setp.gt.f64 	%p215, %fd517, %fd478;
	selp.f64 	%fd518, %fd517, %fd478, %p215;
	selp.b32 	%r432, %r426, %r415, %p215;
	mul.f64 	%fd519, %fd500, %fd505;
	setp.gt.f64 	%p216, %fd519, %fd480;
	selp.f64 	%fd520, %fd519, %fd480, %p216;
	selp.b32 	%r433, %r426, %r416, %p216;
	mul.f64 	%fd521, %fd500, %fd506;
	setp.gt.f64 	%p217, %fd521, %fd482;
	selp.f64 	%fd522, %fd521, %fd482, %p217;
	selp.b32 	%r434, %r426, %r417, %p217;
	mul.f64 	%fd523, %fd501, %fd503;
	setp.gt.f64 	%p218, %fd523, %fd484;
	selp.f64 	%fd524, %fd523, %fd484, %p218;
	selp.b32 	%r435, %r426, %r418, %p218;
	mul.f64 	%fd525, %fd501, %fd504;
	setp.gt.f64 	%p219, %fd525, %fd486;
	selp.f64 	%fd526, %fd525, %fd486, %p219;
	selp.b32 	%r436, %r426, %r419, %p219;
	mul.f64 	%fd527, %fd501, %fd505;
	setp.gt.f64 	%p220, %fd527, %fd488;
	selp.f64 	%fd528, %fd527, %fd488, %p220;
	selp.b32 	%r437, %r426, %r420, %p220;
	mul.f64 	%fd529, %fd501, %fd506;
	setp.gt.f64 	%p221, %fd529, %fd490;
	selp.f64 	%fd530, %fd529, %fd490, %p221;
	selp.b32 	%r438, %r426, %r421, %p221;
	mul.f64 	%fd531, %fd502, %fd503;
	setp.gt.f64 	%p222, %fd531, %fd492;
	selp.f64 	%fd532, %fd531, %fd492, %p222;
	selp.b32 	%r439, %r426, %r422, %p222;
	mul.f64 	%fd533, %fd502, %fd504;
	setp.gt.f64 	%p223, %fd533, %fd494;
	selp.f64 	%fd534, %fd533, %fd494, %p223;
	selp.b32 	%r440, %r426, %r423, %p223;
	mul.f64 	%fd535, %fd502, %fd505;
	setp.gt.f64 	%p224, %fd535, %fd496;
	selp.f64 	%fd536, %fd535, %fd496, %p224;
	selp.b32 	%r441, %r426, %r424, %p224;
	mul.f64 	%fd537, %fd502, %fd506;
	setp.gt.f64 	%p225, %fd537, %fd498;
	selp.f64 	%fd538, %fd537, %fd498, %p225;
	selp.b32 	%r442, %r426, %r425, %p225;
	add.s32 	%r443, %r551, 11;
	ld.shared.f64 	%fd539, [%r254+2816];
	ld.shared.f64 	%fd540, [%r254+2824];
	ld.shared.f64 	%fd541, [%r254+2832];
	ld.shared.f64 	%fd542, [%r254+2840];
	ld.shared.f64 	%fd543, [%r256+88];
	ld.shared.f64 	%fd544, [%r256+216];
	ld.shared.f64 	%fd545, [%r256+344];
	ld.shared.f64 	%fd546, [%r256+472];
	mul.f64 	%fd547, %fd539, %fd543;
	setp.gt.f64 	%p226, %fd547, %fd508;
	selp.f64 	%fd548, %fd547, %fd508, %p226;
	selp.b32 	%r444, %r443, %r427, %p226;
	mul.f64 	%fd549, %fd539, %fd544;
	setp.gt.f64 	%p227, %fd549, %fd510;
	selp.f64 	%fd550, %fd549, %fd510, %p227;
	selp.b32 	%r445, %r443, %r428, %p227;
	mul.f64 	%fd551, %fd539, %fd545;
	setp.gt.f64 	%p228, %fd551, %fd512;
	selp.f64 	%fd552, %fd551, %fd512, %p228;
	selp.b32 	%r446, %r443, %r429, %p228;
	mul.f64 	%fd553, %fd539, %fd546;
	setp.gt.f64 	%p229, %fd553, %fd514;
	selp.f64 	%fd554, %fd553, %fd514, %p229;
	selp.b32 	%r447, %r443, %r430, %p229;
	mul.f64 	%fd555, %fd540, %fd543;
	setp.gt.f64 	%p230, %fd555, %fd516;
	selp.f64 	%fd556, %fd555, %fd516, %p230;
	selp.b32 	%r448, %r443, %r431, %p230;
	mul.f64 	%fd557, %fd540, %fd544;
	setp.gt.f64 	%p231, %fd557, %fd518;
	selp.f64 	%fd558, %fd557, %fd518, %p231;
	selp.b32 	%r449, %r443, %r432, %p231;
	mul.f64 	%fd559, %fd540, %fd545;
	setp.gt.f64 	%p232, %fd559, %fd520;
	selp.f64 	%fd560, %fd559, %fd520, %p232;
	selp.b32 	%r450, %r443, %r433, %p232;
	mul.f64 	%fd561, %fd540, %fd546;
	setp.gt.f64 	%p233, %fd561, %fd522;
	selp.f64 	%fd562, %fd561, %fd522, %p233;
	selp.b32 	%r451, %r443, %r434, %p233;
	mul.f64 	%fd563, %fd541, %fd543;
	setp.gt.f64 	%p234, %fd563, %fd524;
	selp.f64 	%fd564, %fd563, %fd524, %p234;
	selp.b32 	%r452, %r443, %r435, %p234;
	mul.f64 	%fd565, %fd541, %fd544;
	setp.gt.f64 	%p235, %fd565, %fd526;
	selp.f64 	%fd566, %fd565, %fd526, %p235;
	selp.b32 	%r453, %r443, %r436, %p235;
	mul.f64 	%fd567, %fd541, %fd545;
	setp.gt.f64 	%p236, %fd567, %fd528;
	selp.f64 	%fd568, %fd567, %fd528, %p236;
	selp.b32 	%r454, %r443, %r437, %p236;
	mul.f64 	%fd569, %fd541, %fd546;
	setp.gt.f64 	%p237, %fd569, %fd530;
	selp.f64 	%fd570, %fd569, %fd530, %p237;
	selp.b32 	%r455, %r443, %r438, %p237;
	mul.f64 	%fd571, %fd542, %fd543;
	setp.gt.f64 	%p238, %fd571, %fd532;
	selp.f64 	%fd572, %fd571, %fd532, %p238;
	selp.b32 	%r456, %r443, %r439, %p238;
	mul.f64 	%fd573, %fd542, %fd544;
	setp.gt.f64 	%p239, %fd573, %fd534;
	selp.f64 	%fd574, %fd573, %fd534, %p239;
	selp.b32 	%r457, %r443, %r440, %p239;
	mul.f64 	%fd575, %fd542, %fd545;
	setp.gt.f64 	%p240, %fd575, %fd536;
	selp.f64 	%fd576, %fd575, %fd536, %p240;
	selp.b32 	%r458, %r443, %r441, %p240;
	mul.f64 	%fd577, %fd542, %fd546;
	setp.gt.f64 	%p241, %fd577, %fd538;
	selp.f64 	%fd578, %fd577, %fd538, %p241;
	selp.b32 	%r459, %r443, %r442, %p241;
	add.s32 	%r460, %r551, 12;
	ld.shared.f64 	%fd579, [%r254+3072];
	ld.shared.f64 	%fd580, [%r254+3080];
	ld.shared.f64 	%fd581, [%r254+3088];
	ld.shared.f64 	%fd582, [%r254+3096];
	ld.shared.f64 	%fd583, [%r256+96];
	ld.shared.f64 	%fd584, [%r256+224];
	ld.shared.f64 	%fd585, [%r256+352];
	ld.shared.f64 	%fd586, [%r256+480];
	mul.f64 	%fd587, %fd579, %fd583;
	setp.gt.f64 	%p242, %fd587, %fd548;
	selp.f64 	%fd588, %fd587, %fd548, %p242;
	selp.b32 	%r461, %r460, %r444, %p242;
	mul.f64 	%fd589, %fd579, %fd584;
	setp.gt.f64 	%p243, %fd589, %fd550;
	selp.f64 	%fd590, %fd589, %fd550, %p243;
	selp.b32 	%r462, %r460, %r445, %p243;
	mul.f64 	%fd591, %fd579, %fd585;
	setp.gt.f64 	%p244, %fd591, %fd552;
	selp.f64 	%fd592, %fd591, %fd552, %p244;
	selp.b32 	%r463, %r460, %r446, %p244;
	mul.f64 	%fd593, %fd579, %fd586;
	setp.gt.f64 	%p245, %fd593, %fd554;
	selp.f64 	%fd594, %fd593, %fd554, %p245;
	selp.b32 	%r464, %r460, %r447, %p245;
	mul.f64 	%fd595, %fd580, %fd583;
	setp.gt.f64 	%p246, %fd595, %fd556;
	selp.f64 	%fd596, %fd595, %fd556, %p246;
	selp.b32 	%r465, %r460, %r448, %p246;
	mul.f64 	%fd597, %fd580, %fd584;
	setp.gt.f64 	%p247, %fd597, %fd558;
	selp.f64 	%fd598, %fd597, %fd558, %p247;
	selp.b32 	%r466, %r460, %r449, %p247;
	mul.f64 	%fd599, %fd580, %fd585;
	setp.gt.f64 	%p248, %fd599, %fd560;
	selp.f64 	%fd600, %fd599, %fd560, %p248;
	selp.b32 	%r467, %r460, %r450, %p248;
	mul.f64 	%fd601, %fd580, %fd586;
	setp.gt.f64 	%p249, %fd601, %fd562;
	selp.f64 	%fd602, %fd601, %fd562, %p249;
	selp.b32 	%r468, %r460, %r451, %p249;
	mul.f64 	%fd603, %fd581, %fd583;
	setp.gt.f64 	%p250, %fd603, %fd564;
	selp.f64 	%fd604, %fd603, %fd564, %p250;
	selp.b32 	%r469, %r460, %r452, %p250;
	mul.f64 	%fd605, %fd581, %fd584;
	setp.gt.f64 	%p251, %fd605, %fd566;
	selp.f64 	%fd606, %fd605, %fd566, %p251;
	selp.b32 	%r470, %r460, %r453, %p251;
	mul.f64 	%fd607, %fd581, %fd585;
	setp.gt.f64 	%p252, %fd607, %fd568;
	selp.f64 	%fd608, %fd607, %fd568, %p252;
	selp.b32 	%r471, %r460, %r454, %p252;
	mul.f64 	%fd609, %fd581, %fd586;
	setp.gt.f64 	%p253, %fd609, %fd570;
	selp.f64 	%fd610, %fd609, %fd570, %p253;
	selp.b32 	%r472, %r460, %r455, %p253;
	mul.f64 	%fd611, %fd582, %fd583;
	setp.gt.f64 	%p254, %fd611, %fd572;
	selp.f64 	%fd612, %fd611, %fd572, %p254;
	selp.b32 	%r473, %r460, %r456, %p254;
	mul.f64 	%fd613, %fd582, %fd584;
	setp.gt.f64 	%p255, %fd613, %fd574;
	selp.f64 	%fd614, %fd613, %fd574, %p255;
	selp.b32 	%r474, %r460, %r457, %p255;
	mul.f64 	%fd615, %fd582, %fd585;
	setp.gt.f64 	%p256, %fd615, %fd576;
	selp.f64 	%fd616, %fd615, %fd576, %p256;
	selp.b32 	%r475, %r460, %r458, %p256;
	mul.f64 	%fd617, %fd582, %fd586;
	setp.gt.f64 	%p257, %fd617, %fd578;
	selp.f64 	%fd618, %fd617, %fd578, %p257;
	selp.b32 	%r476, %r460, %r459, %p257;
	add.s32 	%r477, %r551, 13;
	ld.shared.f64 	%fd619, [%r254+3328];
	ld.shared.f64 	%fd620, [%r254+3336];
	ld.shared.f64 	%fd621, [%r254+3344];
	ld.shared.f64 	%fd622, [%r254+3352];
	ld.shared.f64 	%fd623, [%r256+104];
	ld.shared.f64 	%fd624, [%r256+232];
	ld.shared.f64 	%fd625, [%r256+360];
	ld.shared.f64 	%fd626, [%r256+488];
	mul.f64 	%fd627, %fd619, %fd623;
	setp.gt.f64 	%p258, %fd627, %fd588;
	selp.f64 	%fd628, %fd627, %fd588, %p258;
	selp.b32 	%r478, %r477, %r461, %p258;
	mul.f64 	%fd629, %fd619, %fd624;
	setp.gt.f64 	%p259, %fd629, %fd590;
	selp.f64 	%fd630, %fd629, %fd590, %p259;
	selp.b32 	%r479, %r477, %r462, %p259;
	mul.f64 	%fd631, %fd619, %fd625;
	setp.gt.f64 	%p260, %fd631, %fd592;
	selp.f64 	%fd632, %fd631, %fd592, %p260;
	selp.b32 	%r480, %r477, %r463, %p260;
	mul.f64 	%fd633, %fd619, %fd626;
	setp.gt.f64 	%p261, %fd633, %fd594;
	selp.f64 	%fd634, %fd633, %fd594, %p261;
	selp.b32 	%r481, %r477, %r464, %p261;
	mul.f64 	%fd635, %fd620, %fd623;
	setp.gt.f64 	%p262, %fd635, %fd596;
	selp.f64 	%fd636, %fd635, %fd596, %p262;
	selp.b32 	%r482, %r477, %r465, %p262;
	mul.f64 	%fd637, %fd620, %fd624;
	setp.gt.f64 	%p263, %fd637, %fd598;
	selp.f64 	%fd638, %fd637, %fd598, %p263;
	selp.b32 	%r483, %r477, %r466, %p263;
	mul.f64 	%fd639, %fd620, %fd625;
	setp.gt.f64 	%p264, %fd639, %fd600;
	selp.f64 	%fd640, %fd639, %fd600, %p264;
	selp.b32 	%r484, %r477, %r467, %p264;
	mul.f64 	%fd641, %fd620, %fd626;
	setp.gt.f64 	%p265, %fd641, %fd602;
	selp.f64 	%fd642, %fd641, %fd602, %p265;
	selp.b32 	%r485, %r477, %r468, %p265;
	mul.f64 	%fd643, %fd621, %fd623;
	setp.gt.f64 	%p266, %fd643, %fd604;
	selp.f64 	%fd644, %fd643, %fd604, %p266;
	selp.b32 	%r486, %r477, %r469, %p266;
	mul.f64 	%fd645, %fd621, %fd624;
	setp.gt.f64 	%p267, %fd645, %fd606;
	selp.f64 	%fd646, %fd645, %fd606, %p267;
	selp.b32 	%r487, %r477, %r470, %p267;
	mul.f64 	%fd647, %fd621, %fd625;
	setp.gt.f64 	%p268, %fd647, %fd608;
	selp.f64 	%fd648, %fd647, %fd608, %p268;
	selp.b32 	%r488, %r477, %r471, %p268;
	mul.f64 	%fd649, %fd621, %fd626;
	setp.gt.f64 	%p269, %fd649, %fd610;
	selp.f64 	%fd650, %fd649, %fd610, %p269;
	selp.b32 	%r489, %r477, %r472, %p269;
	mul.f64 	%fd651, %fd622, %fd623;
	setp.gt.f64 	%p270, %fd651, %fd612;
	selp.f64 	%fd652, %fd651, %fd612, %p270;
	selp.b32 	%r490, %r477, %r473, %p270;
	mul.f64 	%fd653, %fd622, %fd624;
	setp.gt.f64 	%p271, %fd653, %fd614;
	selp.f64 	%fd654, %fd653, %fd614, %p271;
	selp.b32 	%r491, %r477, %r474, %p271;
	mul.f64 	%fd655, %fd622, %fd625;
	setp.gt.f64 	%p272, %fd655, %fd616;
	selp.f64 	%fd656, %fd655, %fd616, %p272;
	selp.b32 	%r492, %r477, %r475, %p272;
	mul.f64 	%fd657, %fd622, %fd626;
	setp.gt.f64 	%p273, %fd657, %fd618;
	selp.f64 	%fd658, %fd657, %fd618, %p273;
	selp.b32 	%r493, %r477, %r476, %p273;
	add.s32 	%r494, %r551, 14;
	ld.shared.f64 	%fd659, [%r254+3584];
	ld.shared.f64 	%fd660, [%r254+3592];
	ld.shared.f64 	%fd661, [%r254+3600];
	ld.shared.f64 	%fd662, [%r254+3608];
	ld.shared.f64 	%fd663, [%r256+112];
	ld.shared.f64 	%fd664, [%r256+240];
	ld.shared.f64 	%fd665, [%r256+368];
	ld.shared.f64 	%fd666, [%r256+496];
	mul.f64 	%fd667, %fd659, %fd663;
	setp.gt.f64 	%p274, %fd667, %fd628;
	selp.f64 	%fd668, %fd667, %fd628, %p274;
	selp.b32 	%r495, %r494, %r478, %p274;
	mul.f64 	%fd669, %fd659, %fd664;
	setp.gt.f64 	%p275, %fd669, %fd630;
	selp.f64 	%fd670, %fd669, %fd630, %p275;
	selp.b32 	%r496, %r494, %r479, %p275;
	mul.f64 	%fd671, %fd659, %fd665;
	setp.gt.f64 	%p276, %fd671, %fd632;
	selp.f64 	%fd672, %fd671, %fd632, %p276;
	selp.b32 	%r497, %r494, %r480, %p276;
	mul.f64 	%fd673, %fd659, %fd666;
	setp.gt.f64 	%p277, %fd673, %fd634;
	selp.f64 	%fd674, %fd673, %fd634, %p277;
	selp.b32 	%r498, %r494, %r481, %p277;
	mul.f64 	%fd675, %fd660, %fd663;
	setp.gt.f64 	%p278, %fd675, %fd636;
	selp.f64 	%fd676, %fd675, %fd636, %p278;
	selp.b32 	%r499, %r494, %r482, %p278;
	mul.f64 	%fd677, %fd660, %fd664;
	setp.gt.f64 	%p279, %fd677, %fd638;
	selp.f64 	%fd678, %fd677, %fd638, %p279;
	selp.b32 	%r500, %r494, %r483, %p279;
	mul.f64 	%fd679, %fd660, %fd665;
	setp.gt.f64 	%p280, %fd679, %fd640;
	selp.f64 	%fd680, %fd679, %fd640, %p280;
	selp.b32 	%r501, %r494, %r484, %p280;
	mul.f64 	%fd681, %fd660, %fd666;
	setp.gt.f64 	%p281, %fd681, %fd642;
	selp.f64 	%fd682, %fd681, %fd642, %p281;
	selp.b32 	%r502, %r494, %r485, %p281;
	mul.f64 	%fd683, %fd661, %fd663;
	setp.gt.f64 	%p282, %fd683, %fd644;
	selp.f64 	%fd684, %fd683, %fd644, %p282;
	selp.b32 	%r503, %r494, %r486, %p282;
	mul.f64 	%fd685, %fd661, %fd664;
	setp.gt.f64 	%p283, %fd685, %fd646;
	selp.f64 	%fd686, %fd685, %fd646, %p283;
	selp.b32 	%r504, %r494, %r487, %p283;
	mul.f64 	%fd687, %fd661, %fd665;
	setp.gt.f64 	%p284, %fd687, %fd648;
	selp.f64 	%fd688, %fd687, %fd648, %p284;
	selp.b32 	%r505, %r494, %r488, %p284;
	mul.f64 	%fd689, %fd661, %fd666;
	setp.gt.f64 	%p285, %fd689, %fd650;
	selp.f64 	%fd690, %fd689, %fd650, %p285;
	selp.b32 	%r506, %r494, %r489, %p285;
	mul.f64 	%fd691, %fd662, %fd663;
	setp.gt.f64 	%p286, %fd691, %fd652;
	selp.f64 	%fd692, %fd691, %fd652, %p286;
	selp.b32 	%r507, %r494, %r490, %p286;
	mul.f64 	%fd693, %fd662, %fd664;
	setp.gt.f64 	%p287, %fd693, %fd654;
	selp.f64 	%fd694, %fd693, %fd654, %p287;
	selp.b32 	%r508, %r494, %r491, %p287;
	mul.f64 	%fd695, %fd662, %fd665;
	setp.gt.f64 	%p288, %fd695, %fd656;
	selp.f64 	%fd696, %fd695, %fd656, %p288;
	selp.b32 	%r509, %r494, %r492, %p288;
	mul.f64 	%fd697, %fd662, %fd666;
	setp.gt.f64 	%p289, %fd697, %fd658;
	selp.f64 	%fd698, %fd697, %fd658, %p289;
	selp.b32 	%r510, %r494, %r493, %p289;
	add.s32 	%r511, %r551, 15;
	ld.shared.f64 	%fd699, [%r254+3840];
	ld.shared.f64 	%fd700, [%r254+3848];
	ld.shared.f64 	%fd701, [%r254+3856];
	ld.shared.f64 	%fd702, [%r254+3864];
	ld.shared.f64 	%fd703, [%r256+120];
	ld.shared.f64 	%fd704, [%r256+248];
	ld.shared.f64 	%fd705, [%r256+376];
	ld.shared.f64 	%fd706, [%r256+504];
	mul.f64 	%fd707, %fd699, %fd703;
	setp.gt.f64 	%p290, %fd707, %fd668;
	selp.f64 	%fd738, %fd707, %fd668, %p290;
	selp.b32 	%r550, %r511, %r495, %p290;
	mul.f64 	%fd708, %fd699, %fd704;
	setp.gt.f64 	%p291, %fd708, %fd670;
	selp.f64 	%fd734, %fd708, %fd670, %p291;
	selp.b32 	%r546, %r511, %r496, %p291;
	mul.f64 	%fd709, %fd699, %fd705;
	setp.gt.f64 	%p292, %fd709, %fd672;
	selp.f64 	%fd730, %fd709, %fd672, %p292;
	selp.b32 	%r542, %r511, %r497, %p292;
	mul.f64 	%fd710, %fd699, %fd706;
	setp.gt.f64 	%p293, %fd710, %fd674;
	selp.f64 	%fd726, %fd710, %fd674, %p293;
	selp.b32 	%r538, %r511, %r498, %p293;
	mul.f64 	%fd711, %fd700, %fd703;
	setp.gt.f64 	%p294, %fd711, %fd676;
	selp.f64 	%fd737, %fd711, %fd676, %p294;
	selp.b32 	%r549, %r511, %r499, %p294;
	mul.f64 	%fd712, %fd700, %fd704;
	setp.gt.f64 	%p295, %fd712, %fd678;
	selp.f64 	%fd733, %fd712, %fd678, %p295;
	selp.b32 	%r545, %r511, %r500, %p295;
	mul.f64 	%fd713, %fd700, %fd705;
	setp.gt.f64 	%p296, %fd713, %fd680;
	selp.f64 	%fd729, %fd713, %fd680, %p296;
	selp.b32 	%r541, %r511, %r501, %p296;
	mul.f64 	%fd714, %fd700, %fd706;
	setp.gt.f64 	%p297, %fd714, %fd682;
	selp.f64 	%fd725, %fd714, %fd682, %p297;
	selp.b32 	%r537, %r511, %r502, %p297;
	mul.f64 	%fd715, %fd701, %fd703;
	setp.gt.f64 	%p298, %fd715, %fd684;
	selp.f64 	%fd736, %fd715, %fd684, %p298;
	selp.b32 	%r548, %r511, %r503, %p298;
	mul.f64 	%fd716, %fd701, %fd704;
	setp.gt.f64 	%p299, %fd716, %fd686;
	selp.f64 	%fd732, %fd716, %fd686, %p299;
	selp.b32 	%r544, %r511, %r504, %p299;
	mul.f64 	%fd717, %fd701, %fd705;
	setp.gt.f64 	%p300, %fd717, %fd688;
	selp.f64 	%fd728, %fd717, %fd688, %p300;
	selp.b32 	%r540, %r511, %r505, %p300;
	mul.f64 	%fd718, %fd701, %fd706;
	setp.gt.f64 	%p301, %fd718, %fd690;
	selp.f64 	%fd724, %fd718, %fd690, %p301;
	selp.b32 	%r536, %r511, %r506, %p301;
	mul.f64 	%fd719, %fd702, %fd703;
	setp.gt.f64 	%p302, %fd719, %fd692;
	selp.f64 	%fd735, %fd719, %fd692, %p302;
	selp.b32 	%r547, %r511, %r507, %p302;
	mul.f64 	%fd720, %fd702, %fd704;
	setp.gt.f64 	%p303, %fd720, %fd694;
	selp.f64 	%fd731, %fd720, %fd694, %p303;
	selp.b32 	%r543, %r511, %r508, %p303;
	mul.f64 	%fd721, %fd702, %fd705;
	setp.gt.f64 	%p304, %fd721, %fd696;
	selp.f64 	%fd727, %fd721, %fd696, %p304;
	selp.b32 	%r539, %r511, %r509, %p304;
	mul.f64 	%fd722, %fd702, %fd706;
	setp.gt.f64 	%p305, %fd722, %fd698;
	selp.f64 	%fd723, %fd722, %fd698, %p305;
	selp.b32 	%r535, %r511, %r510, %p305;
	bar.sync 	0;
	add.s32 	%r551, %r551, 16;
	setp.lt.s32 	%p306, %r551, %r78;
	@%p306 bra 	$L__BB11_2;
$L__BB11_35:
	shl.b32 	%r512, %r1, 5;
	mov.u32 	%r513, %tid.x;
	shl.b32 	%r514, %r513, 2;
	add.s32 	%r41, %r512, %r514;
	shl.b32 	%r515, %r2, 5;
	mov.u32 	%r516, %tid.y;
	shl.b32 	%r517, %r516, 2;
	add.s32 	%r518, %r515, %r517;
	setp.lt.s32 	%p307, %r41, %r76;
	setp.lt.s32 	%p308, %r518, %r77;
	and.pred  	%p309, %p307, %p308;
	@%p309 bra 	$L__BB11_36;
	bra.uni 	$L__BB11_37;
$L__BB11_36:
	mad.lo.s32 	%r519, %r518, %r76, %r41;
	mul.wide.s32 	%rd41, %r519, 8;
	add.s64 	%rd42, %rd2, %rd41;
	st.global.f64 	[%rd42], %fd738;
	mul.wide.s32 	%rd43, %r519, 4;
	add.s64 	%rd44, %rd1, %rd43;
	st.global.u32 	[%rd44], %r550;
$L__BB11_37:
	setp.ge.s32 	%p310, %r41, %r76;
	add.s32 	%r70, %r518, 1;
	setp.ge.s32 	%p311, %r70, %r77;
	or.pred  	%p312, %p310, %p311;
	@%p312 bra 	$L__BB11_39;
	mad.lo.s32 	%r520, %r70, %r76, %r41;
	mul.wide.s32 	%rd45, %r520, 8;
	add.s64 	%rd46, %rd2, %rd45;
	st.global.f64 	[%rd46], %fd734;
	mul.wide.s32 	%rd47, %r520, 4;
	add.s64 	%rd48, %rd1, %rd47;
	st.global.u32 	[%rd48], %r546;
$L__BB11_39:
	setp.ge.s32 	%p313, %r41, %r76;
	add.s32 	%r71, %r518, 2;
	setp.ge.s32 	%p314, %r71, %r77;
	or.pred  	%p315, %p313, %p314;
	@%p315 bra 	$L__BB11_41;
	mad.lo.s32 	%r521, %r71, %r76, %r41;
	mul.wide.s32 	%rd49, %r521, 8;
	add.s64 	%rd50, %rd2, %rd49;
	st.global.f64 	[%rd50], %fd730;
	mul.wide.s32 	%rd51, %r521, 4;
	add.s64 	%rd52, %rd1, %rd51;
	st.global.u32 	[%rd52], %r542;
$L__BB11_41:
	setp.ge.s32 	%p316, %r41, %r76;
	add.s32 	%r72, %r518, 3;
	setp.ge.s32 	%p317, %r72, %r77;
	or.pred  	%p318, %p316, %p317;
	@%p318 bra 	$L__BB11_43;
	mad.lo.s32 	%r522, %r72, %r76, %r41;
	mul.wide.s32 	%rd53, %r522, 8;
	add.s64 	%rd54, %rd2, %rd53;
	st.global.f64 	[%rd54], %fd726;
	mul.wide.s32 	%rd55, %r522, 4;
	add.s64 	%rd56, %rd1, %rd55;
	st.global.u32 	[%rd56], %r538;
$L__BB11_43:
	setp.ge.s32 	%p319, %r518, %r77;
	add.s32 	%r73, %r41, 1;
	setp.ge.s32 	%p320, %r73, %r76;
	or.pred  	%p321, %p320, %p319;
	@%p321 bra 	$L__BB11_45;
	mul.lo.s32 	%r523, %r518, %r76;
	cvt.s64.s32 	%rd57, %r523;
	cvt.s64.s32 	%rd58, %r41;
	add.s64 	%rd59, %rd57, %rd58;
	shl.b64 	%rd60, %rd59, 3;
	add.s64 	%rd61, %rd2, %rd60;
	st.global.f64 	[%rd61+8], %fd737;
	shl.b64 	%rd62, %rd59, 2;
	add.s64 	%rd63, %rd1, %rd62;
	st.global.u32 	[%rd63+4], %r549;
$L__BB11_45:
	setp.ge.s32 	%p322, %r73, %r76;
	setp.ge.s32 	%p323, %r70, %r77;
	or.pred  	%p324, %p322, %p323;
	@%p324 bra 	$L__BB11_47;
	mul.lo.s32 	%r524, %r70, %r76;
	cvt.s64.s32 	%rd64, %r524;
	cvt.s64.s32 	%rd65, %r41;
	add.s64 	%rd66, %rd64, %rd65;
	shl.b64 	%rd67, %rd66, 3;
	add.s64 	%rd68, %rd2, %rd67;
	st.global.f64 	[%rd68+8], %fd733;
	shl.b64 	%rd69, %rd66, 2;
	add.s64 	%rd70, %rd1, %rd69;
	st.global.u32 	[%rd70+4], %r545;
$L__BB11_47:
	setp.ge.s32 	%p325, %r73, %r76;
	setp.ge.s32 	%p326, %r71, %r77;
	or.pred  	%p327, %p325, %p326;
	@%p327 bra 	$L__BB11_49;
	mul.lo.s32 	%r525, %r71, %r76;
	cvt.s64.s32 	%rd71, %r525;
	cvt.s64.s32 	%rd72, %r41;
	add.s64 	%rd73, %rd71, %rd72;
	shl.b64 	%rd74, %rd73, 3;
	add.s64 	%rd75, %rd2, %rd74;
	st.global.f64 	[%rd75+8], %fd729;
	shl.b64 	%rd76, %rd73, 2;
	add.s64 	%rd77, %rd1, %rd76;
	st.global.u32 	[%rd77+4], %r541;
$L__BB11_49:
	setp.ge.s32 	%p328, %r73, %r76;
	setp.ge.s32 	%p329, %r72, %r77;
	or.pred  	%p330, %p328, %p329;
	@%p330 bra 	$L__BB11_51;
	mul.lo.s32 	%r526, %r72, %r76;
	cvt.s64.s32 	%rd78, %r526;
	cvt.s64.s32 	%rd79, %r41;
	add.s64 	%rd80, %rd78, %rd79;
	shl.b64 	%rd81, %rd80, 3;
	add.s64 	%rd82, %rd2, %rd81;
	st.global.f64 	[%rd82+8], %fd725;
	shl.b64 	%rd83, %rd80, 2;
	add.s64 	%rd84, %rd1, %rd83;
	st.global.u32 	[%rd84+4], %r537;
$L__BB11_51:
	setp.ge.s32 	%p331, %r518, %r77;
	add.s32 	%r74, %r41, 2;
	setp.ge.s32 	%p332, %r74, %r76;
	or.pred  	%p333, %p332, %p331;
	@%p333 bra 	$L__BB11_53;
	mul.lo.s32 	%r527, %r518, %r76;
	cvt.s64.s32 	%rd85, %r527;
	cvt.s64.s32 	%rd86, %r41;
	add.s64 	%rd87, %rd85, %rd86;
	shl.b64 	%rd88, %rd87, 3;
	add.s64 	%rd89, %rd2, %rd88;
	st.global.f64 	[%rd89+16], %fd736;
	shl.b64 	%rd90, %rd87, 2;
	add.s64 	%rd91, %rd1, %rd90;
	st.global.u32 	[%rd91+8], %r548;
$L__BB11_53:
	setp.ge.s32 	%p334, %r74, %r76;
	setp.ge.s32 	%p335, %r70, %r77;
	or.pred  	%p336, %p334, %p335;
	@%p336 bra 	$L__BB11_55;
	mul.lo.s32 	%r528, %r70, %r76;
	cvt.s64.s32 	%rd92, %r528;
	cvt.s64.s32 	%rd93, %r41;
	add.s64 	%rd94, %rd92, %rd93;
	shl.b64 	%rd95, %rd94, 3;
	add.s64 	%rd96, %rd2, %rd95;
	st.global.f64 	[%rd96+16], %fd732;
	shl.b64 	%rd97, %rd94, 2;
	add.s64 	%rd98, %rd1, %rd97;
	st.global.u32 	[%rd98+8], %r544;
$L__BB11_55:
	setp.ge.s32 	%p337, %r74, %r76;
	setp.ge.s32 	%p338, %r71, %r77;
	or.pred  	%p339, %p337, %p338;
	@%p339 bra 	$L__BB11_57;
	mul.lo.s32 	%r529, %r71, %r76;
	cvt.s64.s32 	%rd99, %r529;
	cvt.s64.s32 	%rd100, %r41;
	add.s64 	%rd101, %rd99, %rd100;
	shl.b64 	%rd102, %rd101, 3;
	add.s64 	%rd103, %rd2, %rd102;
	st.global.f64 	[%rd103+16], %fd728;
	shl.b64 	%rd104, %rd101, 2;
	add.s64 	%rd105, %rd1, %rd104;
	st.global.u32 	[%rd105+8], %r540;
$L__BB11_57:
	setp.ge.s32 	%p340, %r74, %r76;
	setp.ge.s32 	%p341, %r72, %r77;
	or.pred  	%p342, %p340, %p341;
	@%p342 bra 	$L__BB11_59;
	mul.lo.s32 	%r530, %r72, %r76;
	cvt.s64.s32 	%rd106, %r530;
	cvt.s64.s32 	%rd107, %r41;
	add.s64 	%rd108, %rd106, %rd107;
	shl.b64 	%rd109, %rd108, 3;
	add.s64 	%rd110, %rd2, %rd109;
	st.global.f64 	[%rd110+16], %fd724;
	shl.b64 	%rd111, %rd108, 2;
	add.s64 	%rd112, %rd1, %rd111;
	st.global.u32 	[%rd112+8], %r536;
$L__BB11_59:
	setp.ge.s32 	%p343, %r518, %r77;
	add.s32 	%r75, %r41, 3;
	setp.ge.s32 	%p344, %r75, %r76;
	or.pred  	%p345, %p344, %p343;
	@%p345 bra 	$L__BB11_61;
	mul.lo.s32 	%r531, %r518, %r76;
	cvt.s64.s32 	%rd113, %r531;
	cvt.s64.s32 	%rd114, %r41;
	add.s64 	%rd115, %rd113, %rd114;
	shl.b64 	%rd116, %rd115, 3;
	add.s64 	%rd117, %rd2, %rd116;
	st.global.f64 	[%rd117+24], %fd735;
	shl.b64 	%rd118, %rd115, 2;
	add.s64 	%rd119, %rd1, %rd118;
	st.global.u32 	[%rd119+12], %r547;
$L__BB11_61:
	setp.ge.s32 	%p346, %r75, %r76;
	setp.ge.s32 	%p347, %r70, %r77;
	or.pred  	%p348, %p346, %p347;
	@%p348 bra 	$L__BB11_63;
	mul.lo.s32 	%r532, %r70, %r76;
	cvt.s64.s32 	%rd120, %r532;
	cvt.s64.s32 	%rd121, %r41;
	add.s64 	%rd122, %rd120, %rd121;
	shl.b64 	%rd123, %rd122, 3;
	add.s64 	%rd124, %rd2, %rd123;
	st.global.f64 	[%rd124+24], %fd731;
	shl.b64 	%rd125, %rd122, 2;
	add.s64 	%rd126, %rd1, %rd125;
	st.global.u32 	[%rd126+12], %r543;
$L__BB11_63:
	setp.ge.s32 	%p349, %r75, %r76;
	setp.ge.s32 	%p350, %r71, %r77;
	or.pred  	%p351, %p349, %p350;
	@%p351 bra 	$L__BB11_65;
	mul.lo.s32 	%r533, %r71, %r76;
	cvt.s64.s32 	%rd127, %r533;
	cvt.s64.s32 	%rd128, %r41;
	add.s64 	%rd129, %rd127, %rd128;
	shl.b64 	%rd130, %rd129, 3;
	add.s64 	%rd131, %rd2, %rd130;
	st.global.f64 	[%rd131+24], %fd727;
	shl.b64 	%rd132, %rd129, 2;
	add.s64 	%rd133, %rd1, %rd132;
	st.global.u32 	[%rd133+12], %r539;
$L__BB11_65:
	setp.ge.s32 	%p352, %r75, %r76;
	setp.ge.s32 	%p353, %r72, %r77;
	or.pred  	%p354, %p352, %p353;
	@%p354 bra 	$L__BB11_67;
	mul.lo.s32 	%r534, %r72, %r76;
	cvt.s64.s32 	%rd134, %r534;
	cvt.s64.s32 	%rd135, %r41;
	add.s64 	%rd136, %rd134, %rd135;
	shl.b64 	%rd137, %rd136, 3;
	add.s64 	%rd138, %rd2, %rd137;
	st.global.f64 	[%rd138+24], %fd723;
	shl.b64 	%rd139, %rd136, 2;
	add.s64 	%rd140, %rd1, %rd139;
	st.global.u32 	[%rd140+12], %r535;
$L__BB11_67:
	ret;

}
	// .globl	tropical_backward_a_f32
.visible .entry tropical_backward_a_f32(
	.param .u64 .ptr .align 1 tropical_backward_a_f32_param_0,
	.param .u64 .ptr .align 1 tropical_backward_a_f32_param_1,
	.param .u64 .ptr .align 1 tropical_backward_a_f32_param_2,
	.param .u32 tropical_backward_a_f32_param_3,
	.param .u32 tropical_backward_a_f32_param_4,
	.param .u32 tropical_backward_a_f32_param_5
)
{
	.reg .pred 	%p<5>;
	.reg .b32 	%r<12>;
	.reg .b32 	%f<3>;
	.reg .b64 	%rd<13>;

	ld.param.u64 	%rd1, [tropical_backward_a_f32_param_0];
	ld.param.u64 	%rd2, [tropical_backward_a_f32_param_1];
	ld.param.u64 	%rd3, [tropical_backward_a_f32_param_2];
	ld.param.u32 	%r3, [tropical_backward_a_f32_param_3];
	ld.param.u32 	%r5, [tropical_backward_a_f32_param_4];
	ld.param.u32 	%r4, [tropical_backward_a_f32_param_5];
	mov.u32 	%r6, %ctaid.x;
	mov.u32 	%r7, %ntid.x;
	mov.u32 	%r8, %tid.x;
	mad.lo.s32 	%r1, %r6, %r7, %r8;
	mul.lo.s32 	%r9, %r5, %r3;
	setp.ge.s32 	%p1, %r1, %r9;
	@%p1 bra 	$L__BB12_3;
	cvta.to.global.u64 	%rd4, %rd2;
	mul.wide.s32 	%rd5, %r1, 4;
	add.s64 	%rd6, %rd4, %rd5;
	ld.global.nc.u32 	%r2, [%rd6];
	setp.lt.s32 	%p2, %r2, 0;
	setp.ge.s32 	%p3, %r2, %r4;
	or.pred  	%p4, %p2, %p3;
	@%p4 bra 	$L__BB12_3;
	rem.s32 	%r10, %r1, %r3;
	mad.lo.s32 	%r11, %r2, %r3, %r10;
	cvta.to.global.u64 	%rd7, %rd3;
	mul.wide.s32 	%rd8, %r11, 4;
	add.s64 	%rd9, %rd7, %rd8;
	cvta.to.global.u64 	%rd10, %rd1;
	add.s64 	%rd12, %rd10, %rd5;
	ld.global.nc.f32 	%f1, [%rd12];
	atom.global.add.f32 	%f2, [%rd9], %f1;
$L__BB12_3:
	ret;

}
	// .globl	tropical_backward_b_f32
.visible .entry tropical_backward_b_f32(
	.param .u64 .ptr .align 1 tropical_backward_b_f32_param_0,
	.param .u64 .ptr .align 1 tropical_backward_b_f32_param_1,
	.param .u64 .ptr .align 1 tropical_backward_b_f32_param_2,
	.param .u32 tropical_backward_b_f32_param_3,
	.param .u32 tropical_backward_b_f32_param_4,
	.param .u32 tropical_backward_b_f32_param_5
)
{
	.reg .pred 	%p<5>;
	.reg .b32 	%r<12>;
	.reg .b32 	%f<3>;
	.reg .b64 	%rd<13>;

	ld.param.u64 	%rd1, [tropical_backward_b_f32_param_0];
	ld.param.u64 	%rd2, [tropical_backward_b_f32_param_1];
	ld.param.u64 	%rd3, [tropical_backward_b_f32_param_2];
	ld.param.u32 	%r3, [tropical_backward_b_f32_param_3];
	ld.param.u32 	%r5, [tropical_backward_b_f32_param_4];
	ld.param.u32 	%r4, [tropical_backward_b_f32_param_5];
	mov.u32 	%r6, %ctaid.x;
	mov.u32 	%r7, %ntid.x;
	mov.u32 	%r8, %tid.x;
	mad.lo.s32 	%r1, %r6, %r7, %r8;
	mul.lo.s32 	%r9, %r5, %r3;
	setp.ge.s32 	%p1, %r1, %r9;
	@%p1 bra 	$L__BB13_3;
	cvta.to.global.u64 	%rd4, %rd2;
	mul.wide.s32 	%rd5, %r1, 4;
	add.s64 	%rd6, %rd4, %rd5;
	ld.global.nc.u32 	%r2, [%rd6];
	setp.lt.s32 	%p2, %r2, 0;
	setp.ge.s32 	%p3, %r2, %r4;
	or.pred  	%p4, %p2, %p3;
	@%p4 bra 	$L__BB13_3;
	div.s32 	%r10, %r1, %r3;
	mad.lo.s32 	%r11, %r10, %r4, %r2;
	cvta.to.global.u64 	%rd7, %rd3;
	mul.wide.s32 	%rd8, %r11, 4;
	add.s64 	%rd9, %rd7, %rd8;
	cvta.to.global.u64 	%rd10, %rd1;
	add.s64 	%rd12, %rd10, %rd5;
	ld.global.nc.f32 	%f1, [%rd12];
	atom.global.add.f32 	%f2, [%rd9], %f1;
$L__BB13_3:
	ret;

}
	// .globl	tropical_backward_a_f64
.visible .entry tropical_backward_a_f64(
	.param .u64 .ptr .align 1 tropical_backward_a_f64_param_0,
	.param .u64 .ptr .align 1 tropical_backward_a_f64_param_1,
	.param .u64 .ptr .align 1 tropical_backward_a_f64_param_2,
	.param .u32 tropical_backward_a_f64_param_3,
	.param .u32 tropical_backward_a_f64_param_4,
	.param .u32 tropical_backward_a_f64_param_5
)
{
	.reg .pred 	%p<5>;
	.reg .b32 	%r<12>;
	.reg .b64 	%rd<13>;
	.reg .b64 	%fd<3>;

	ld.param.u64 	%rd1, [tropical_backward_a_f64_param_0];
	ld.param.u64 	%rd2, [tropical_backward_a_f64_param_1];
	ld.param.u64 	%rd3, [tropical_backward_a_f64_param_2];
	ld.param.u32 	%r3, [tropical_backward_a_f64_param_3];
	ld.param.u32 	%r5, [tropical_backward_a_f64_param_4];
	ld.param.u32 	%r4, [tropical_backward_a_f64_param_5];
	mov.u32 	%r6, %ctaid.x;
	mov.u32 	%r7, %ntid.x;
	mov.u32 	%r8, %tid.x;
	mad.lo.s32 	%r1, %r6, %r7, %r8;
	mul.lo.s32 	%r9, %r5, %r3;
	setp.ge.s32 	%p1, %r1, %r9;
	@%p1 bra 	$L__BB14_3;
	cvta.to.global.u64 	%rd4, %rd2;
	mul.wide.s32 	%rd5, %r1, 4;
	add.s64 	%rd6, %rd4, %rd5;
	ld.global.nc.u32 	%r2, [%rd6];
	setp.lt.s32 	%p2, %r2, 0;
	setp.ge.s32 	%p3, %r2, %r4;
	or.pred  	%p4, %p2, %p3;
	@%p4 bra 	$L__BB14_3;
	rem.s32 	%r10, %r1, %r3;
	mad.lo.s32 	%r11, %r2, %r3, %r10;
	cvta.to.global.u64 	%rd7, %rd3;
	mul.wide.s32 	%rd8, %r11, 8;
	add.s64 	%rd9, %rd7, %rd8;
	cvta.to.global.u64 	%rd10, %rd1;
	mul.wide.s32 	%rd11, %r1, 8;
	add.s64 	%rd12, %rd10, %rd11;
	ld.global.nc.f64 	%fd1, [%rd12];
	atom.global.add.f64 	%fd2, [%rd9], %fd1;
$L__BB14_3:
	ret;

}
	// .globl	tropical_backward_b_f64
.visible .entry tropical_backward_b_f64(
	.param .u64 .ptr .align 1 tropical_backward_b_f64_param_0,
	.param .u64 .ptr .align 1 tropical_backward_b_f64_param_1,
	.param .u64 .ptr .align 1 tropical_backward_b_f64_param_2,
	.param .u32 tropical_backward_b_f64_param_3,
	.param .u32 tropical_backward_b_f64_param_4,
	.param .u32 tropical_backward_b_f64_param_5
)
{
	.reg .pred 	%p<5>;
	.reg .b32 	%r<12>;
	.reg .b64 	%rd<13>;
	.reg .b64 	%fd<3>;

	ld.param.u64 	%rd1, [tropical_backward_b_f64_param_0];
	ld.param.u64 	%rd2, [tropical_backward_b_f64_param_1];
	ld.param.u64 	%rd3, [tropical_backward_b_f64_param_2];
	ld.param.u32 	%r3, [tropical_backward_b_f64_param_3];
	ld.param.u32 	%r5, [tropical_backward_b_f64_param_4];
	ld.param.u32 	%r4, [tropical_backward_b_f64_param_5];
	mov.u32 	%r6, %ctaid.x;
	mov.u32 	%r7, %ntid.x;
	mov.u32 	%r8, %tid.x;
	mad.lo.s32 	%r1, %r6, %r7, %r8;
	mul.lo.s32 	%r9, %r5, %r3;
	setp.ge.s32 	%p1, %r1, %r9;
	@%p1 bra 	$L__BB15_3;
	cvta.to.global.u64 	%rd4, %rd2;
	mul.wide.s32 	%rd5, %r1, 4;
	add.s64 	%rd6, %rd4, %rd5;
	ld.global.nc.u32 	%r2, [%rd6];
	setp.lt.s32 	%p2, %r2, 0;
	setp.ge.s32 	%p3, %r2, %r4;
	or.pred  	%p4, %p2, %p3;
	@%p4 bra 	$L__BB15_3;
	div.s32 	%r10, %r1, %r3;
	mad.lo.s32 	%r11, %r10, %r4, %r2;
	cvta.to.global.u64 	%rd7, %rd3;
	mul.wide.s32 	%rd8, %r11, 8;
	add.s64 	%rd9, %rd7, %rd8;
	cvta.to.global.u64 	%rd10, %rd1;
	mul.wide.s32 	%rd11, %r1, 8;
	add.s64 	%rd12, %rd10, %rd11;
	ld.global.nc.f64 	%fd1, [%rd12];
	atom.global.add.f64 	%fd2, [%rd9], %fd1;
$L__BB15_3:
	ret;

}


// ===== COMPILED SASS (sm_100) =====

	.target	sm_100

	.elftype	@"ET_EXEC"


//--------------------- .note.nv.tkinfo           --------------------------
	.section	.note.nv.tkinfo,"",@"SHT_NOTE"
	.sectionflags	@"SHF_NOTE_NV_TKINFO"
	.tkinfo
        /*0018*/ 	.word	0x00000002
        /*0030*/ 	.string	""
        /*0030*/ 	.string	"ptxas"
        /*0030*/ 	.string	"Cuda compilation tools, release 13.0, V13.0.88"
        /*0030*/ 	.string	"Build cuda_13.0.r13.0/compiler.36424714_0"
        /*0030*/ 	.string	"-arch sm_100 -m 64 "



//--------------------- .note.nv.cuinfo           --------------------------
	.section	.note.nv.cuinfo,"",@"SHT_NOTE"
	.sectionflags	@"SHF_NOTE_NV_CUINFO"
        /*0018*/ 	.short	0x0002
        /*001a*/ 	.short	0x0064
        /*001c*/ 	.short	0x0082
	.zero		2


//--------------------- .nv.info                  --------------------------
	.section	.nv.info,"",@"SHT_CUDA_INFO"
	.align	4


	//----- nvinfo : EIATTR_REGCOUNT
	.align		4
        /*0000*/ 	.byte	0x04, 0x2f
        /*0002*/ 	.short	(.L_1 - .L_0)
	.align		4
.L_0:
        /*0004*/ 	.word	index@(tropical_maxplus_f32_nn)
        /*0008*/ 	.word	0x00000040


	//----- nvinfo : EIATTR_FRAME_SIZE
	.align		4
.L_1:
        /*000c*/ 	.byte	0x04, 0x11
        /*000e*/ 	.short	(.L_3 - .L_2)
	.align		4
.L_2:
        /*0010*/ 	.word	index@(tropical_maxplus_f32_nn)
        /*0014*/ 	.word	0x00000000


	//----- nvinfo : EIATTR_REGCOUNT
	.align		4
.L_3:
        /*0018*/ 	.byte	0x04, 0x2f
        /*001a*/ 	.short	(.L_5 - .L_4)
	.align		4
.L_4:
        /*001c*/ 	.word	index@(tropical_minplus_f32_nn)
        /*0020*/ 	.word	0x00000040


	//----- nvinfo : EIATTR_FRAME_SIZE
	.align		4
.L_5:
        /*0024*/ 	.byte	0x04, 0x11
        /*0026*/ 	.short	(.L_7 - .L_6)
	.align		4
.L_6:
        /*0028*/ 	.word	index@(tropical_minplus_f32_nn)
        /*002c*/ 	.word	0x00000000


	//----- nvinfo : EIATTR_REGCOUNT
	.align		4
.L_7:
        /*0030*/ 	.byte	0x04, 0x2f
        /*0032*/ 	.short	(.L_9 - .L_8)
	.align		4
.L_8:
        /*0034*/ 	.word	index@(tropical_maxmul_f32_nn)
        /*0038*/ 	.word	0x00000040


	//----- nvinfo : EIATTR_FRAME_SIZE
	.align		4
.L_9:
        /*003c*/ 	.byte	0x04, 0x11
        /*003e*/ 	.short	(.L_11 - .L_10)
	.align		4
.L_10:
        /*0040*/ 	.word	index@(tropical_maxmul_f32_nn)
        /*0044*/ 	.word	0x00000000


	//----- nvinfo : EIATTR_REGCOUNT
	.align		4
.L_11:
        /*0048*/ 	.byte	0x04, 0x2f
        /*004a*/ 	.short	(.L_13 - .L_12)
	.align		4
.L_12:
        /*004c*/ 	.word	index@(tropical_maxplus_f64_nn)
        /*0050*/ 	.word	0x00000064


	//----- nvinfo : EIATTR_FRAME_SIZE
	.align		4
.L_13:
        /*0054*/ 	.byte	0x04, 0x11
        /*0056*/ 	.short	(.L_15 - .L_14)
	.align		4
.L_14:
        /*0058*/ 	.word	index@(tropical_maxplus_f64_nn)
        /*005c*/ 	.word	0x00000000


	//----- nvinfo : EIATTR_REGCOUNT
	.align		4
.L_15:
        /*0060*/ 	.byte	0x04, 0x2f
        /*0062*/ 	.short	(.L_17 - .L_16)
	.align		4
.L_16:
        /*0064*/ 	.word	index@(tropical_minplus_f64_nn)
        /*0068*/ 	.word	0x00000064


	//----- nvinfo : EIATTR_FRAME_SIZE
	.align		4
.L_17:
        /*006c*/ 	.byte	0x04, 0x11
        /*006e*/ 	.short	(.L_19 - .L_18)
	.align		4
.L_18:
        /*0070*/ 	.word	index@(tropical_minplus_f64_nn)
        /*0074*/ 	.word	0x00000000


	//----- nvinfo : EIATTR_REGCOUNT
	.align		4
.L_19:
        /*0078*/ 	.byte	0x04, 0x2f
        /*007a*/ 	.short	(.L_21 - .L_20)
	.align		4
.L_20:
        /*007c*/ 	.word	index@(tropical_maxmul_f64_nn)
        /*0080*/ 	.word	0x00000064


	//----- nvinfo : EIATTR_FRAME_SIZE
	.align		4
.L_21:
        /*0084*/ 	.byte	0x04, 0x11
        /*0086*/ 	.short	(.L_23 - .L_22)
	.align		4
.L_22:
        /*0088*/ 	.word	index@(tropical_maxmul_f64_nn)
        /*008c*/ 	.word	0x00000000


	//----- nvinfo : EIATTR_REGCOUNT
	.align		4
.L_23:
        /*0090*/ 	.byte	0x04, 0x2f
        /*0092*/ 	.short	(.L_25 - .L_24)
	.align		4
.L_24:
        /*0094*/ 	.word	index@(tropical_maxplus_f32_nn_with_argmax)
        /*0098*/ 	.word	0x00000050


	//----- nvinfo : EIATTR_FRAME_SIZE
	.align		4
.L_25:
        /*009c*/ 	.byte	0x04, 0x11
        /*009e*/ 	.short	(.L_27 - .L_26)
	.align		4
.L_26:
        /*00a0*/ 	.word	index@(tropical_maxplus_f32_nn_with_argmax)
        /*00a4*/ 	.word	0x00000000


	//----- nvinfo : EIATTR_REGCOUNT
	.align		4
.L_27:
        /*00a8*/ 	.byte	0x04, 0x2f
        /*00aa*/ 	.short	(.L_29 - .L_28)
	.align		4
.L_28:
        /*00ac*/ 	.word	index@(tropical_minplus_f32_nn_with_argmax)
        /*00b0*/ 	.word	0x00000050


	//----- nvinfo : EIATTR_FRAME_SIZE
	.align		4
.L_29:
        /*00b4*/ 	.byte	0x04, 0x11
        /*00b6*/ 	.short	(.L_31 - .L_30)
	.align		4
.L_30:
        /*00b8*/ 	.word	index@(tropical_minplus_f32_nn_with_argmax)
        /*00bc*/ 	.word	0x00000000


	//----- nvinfo : EIATTR_REGCOUNT
	.align		4
.L_31:
        /*00c0*/ 	.byte	0x04, 0x2f
        /*00c2*/ 	.short	(.L_33 - .L_32)
	.align		4
.L_32:
        /*00c4*/ 	.word	index@(tropical_maxmul_f32_nn_with_argmax)
        /*00c8*/ 	.word	0x00000050


	//----- nvinfo : EIATTR_FRAME_SIZE
	.align		4
.L_33:
        /*00cc*/ 	.byte	0x04, 0x11
        /*00ce*/ 	.short	(.L_35 - .L_34)
	.align		4
.L_34:
        /*00d0*/ 	.word	index@(tropical_maxmul_f32_nn_with_argmax)
        /*00d4*/ 	.word	0x00000000


	//----- nvinfo : EIATTR_REGCOUNT
	.align		4
.L_35:
        /*00d8*/ 	.byte	0x04, 0x2f
        /*00da*/ 	.short	(.L_37 - .L_36)
	.align		4
.L_36:
        /*00dc*/ 	.word	index@(tropical_maxplus_f64_nn_with_argmax)
        /*00e0*/ 	.word	0x00000072


	//----- nvinfo : EIATTR_FRAME_SIZE
	.align		4
.L_37:
        /*00e4*/ 	.byte	0x04, 0x11
        /*00e6*/ 	.short	(.L_39 - .L_38)
	.align		4
.L_38:
        /*00e8*/ 	.word	index@(tropical_maxplus_f64_nn_with_argmax)
        /*00ec*/ 	.word	0x00000000


	//----- nvinfo : EIATTR_REGCOUNT
	.align		4
.L_39:
        /*00f0*/ 	.byte	0x04, 0x2f
        /*00f2*/ 	.short	(.L_41 - .L_40)
	.align		4
.L_40:
        /*00f4*/ 	.word	index@(tropical_minplus_f64_nn_with_argmax)
        /*00f8*/ 	.word	0x00000072


	//----- nvinfo : EIATTR_FRAME_SIZE
	.align		4
.L_41:
        /*00fc*/ 	.byte	0x04, 0x11
        /*00fe*/ 	.short	(.L_43 - .L_42)
	.align		4
.L_42:
        /*0100*/ 	.word	index@(tropical_minplus_f64_nn_with_argmax)
        /*0104*/ 	.word	0x00000000


	//----- nvinfo : EIATTR_REGCOUNT
	.align		4
.L_43:
        /*0108*/ 	.byte	0x04, 0x2f
        /*010a*/ 	.short	(.L_45 - .L_44)
	.align		4
.L_44:
        /*010c*/ 	.word	index@(tropical_maxmul_f64_nn_with_argmax)
        /*0110*/ 	.word	0x00000072


	//----- nvinfo : EIATTR_FRAME_SIZE
	.align		4
.L_45:
        /*0114*/ 	.byte	0x04, 0x11
        /*0116*/ 	.short	(.L_47 - .L_46)
	.align		4
.L_46:
        /*0118*/ 	.word	index@(tropical_maxmul_f64_nn_with_argmax)
        /*011c*/ 	.word	0x00000000


	//----- nvinfo : EIATTR_REGCOUNT
	.align		4
.L_47:
        /*0120*/ 	.byte	0x04, 0x2f
        /*0122*/ 	.short	(.L_49 - .L_48)
	.align		4
.L_48:
        /*0124*/ 	.word	index@(tropical_backward_a_f32)
        /*0128*/ 	.word	0x0000000e


	//----- nvinfo : EIATTR_FRAME_SIZE
	.align		4
.L_49:
        /*012c*/ 	.byte	0x04, 0x11
        /*012e*/ 	.short	(.L_51 - .L_50)
	.align		4
.L_50:
        /*0130*/ 	.word	index@(tropical_backward_a_f32)
        /*0134*/ 	.word	0x00000000


	//----- nvinfo : EIATTR_REGCOUNT
	.align		4
.L_51:
        /*0138*/ 	.byte	0x04, 0x2f
        /*013a*/ 	.short	(.L_53 - .L_52)
	.align		4
.L_52:
        /*013c*/ 	.word	index@(tropical_backward_b_f32)
        /*0140*/ 	.word	0x0000000e


	//----- nvinfo : EIATTR_FRAME_SIZE
	.align		4
.L_53:
        /*0144*/ 	.byte	0x04, 0x11
        /*0146*/ 	.short	(.L_55 - .L_54)
	.align		4
.L_54:
        /*0148*/ 	.word	index@(tropical_backward_b_f32)
        /*014c*/ 	.word	0x00000000


	//----- nvinfo : EIATTR_REGCOUNT
	.align		4
.L_55:
        /*0150*/ 	.byte	0x04, 0x2f
        /*0152*/ 	.short	(.L_57 - .L_56)
	.align		4
.L_56:
        /*0154*/ 	.word	index@(tropical_backward_a_f64)
        /*0158*/ 	.word	0x0000000e


	//----- nvinfo : EIATTR_FRAME_SIZE
	.align		4
.L_57:
        /*015c*/ 	.byte	0x04, 0x11
        /*015e*/ 	.short	(.L_59 - .L_58)
	.align		4
.L_58:
        /*0160*/ 	.word	index@(tropical_backward_a_f64)
        /*0164*/ 	.word	0x00000000


	//----- nvinfo : EIATTR_REGCOUNT
	.align		4
.L_59:
        /*0168*/ 	.byte	0x04, 0x2f
        /*016a*/ 	.short	(.L_61 - .L_60)
	.align		4
.L_60:
        /*016c*/ 	.word	index@(tropical_backward_b_f64)
        /*0170*/ 	.word	0x0000000e


	//----- nvinfo : EIATTR_FRAME_SIZE
	.align		4
.L_61:
        /*0174*/ 	.byte	0x04, 0x11
        /*0176*/ 	.short	(.L_63 - .L_62)
	.align		4
.L_62:
        /*0178*/ 	.word	index@(tropical_backward_b_f64)
        /*017c*/ 	.word	0x00000000


	//----- nvinfo : EIATTR_MIN_STACK_SIZE
	.align		4
.L_63:
        /*0180*/ 	.byte	0x04, 0x12
        /*0182*/ 	.short	(.L_65 - .L_64)
	.align		4
.L_64:
        /*0184*/ 	.word	index@(tropical_backward_b_f64)
        /*0188*/ 	.word	0x00000000


	//----- nvinfo : EIATTR_MIN_STACK_SIZE
	.align		4
.L_65:
        /*018c*/ 	.byte	0x04, 0x12
        /*018e*/ 	.short	(.L_67 - .L_66)
	.align		4
.L_66:
        /*0190*/ 	.word	index@(tropical_backward_a_f64)
        /*0194*/ 	.word	0x00000000


	//----- nvinfo : EIATTR_MIN_STACK_SIZE
	.align		4
.L_67:
        /*0198*/ 	.byte	0x04, 0x12
        /*019a*/ 	.short	(.L_69 - .L_68)
	.align		4
.L_68:
        /*019c*/ 	.word	index@(tropical_backward_b_f32)
        /*01a0*/ 	.word	0x00000000


	//----- nvinfo : EIATTR_MIN_STACK_SIZE
	.align		4
.L_69:
        /*01a4*/ 	.byte	0x04, 0x12
        /*01a6*/ 	.short	(.L_71 - .L_70)
	.align		4
.L_70:
        /*01a8*/ 	.word	index@(tropical_backward_a_f32)
        /*01ac*/ 	.word	0x00000000


	//----- nvinfo : EIATTR_MIN_STACK_SIZE
	.align		4
.L_71:
        /*01b0*/ 	.byte	0x04, 0x12
        /*01b2*/ 	.short	(.L_73 - .L_72)
	.align		4
.L_72:
        /*01b4*/ 	.word	index@(tropical_maxmul_f64_nn_with_argmax)
        /*01b8*/ 	.word	0x00000000


	//----- nvinfo : EIATTR_MIN_STACK_SIZE
	.align		4
.L_73:
        /*01bc*/ 	.byte	0x04, 0x12
        /*01be*/ 	.short	(.L_75 - .L_74)
	.align		4
.L_74:
        /*01c0*/ 	.word	index@(tropical_minplus_f64_nn_with_argmax)
        /*01c4*/ 	.word	0x00000000


	//----- nvinfo : EIATTR_MIN_STACK_SIZE
	.align		4
.L_75:
        /*01c8*/ 	.byte	0x04, 0x12
        /*01ca*/ 	.short	(.L_77 - .L_76)
	.align		4
.L_76:
        /*01cc*/ 	.word	index@(tropical_maxplus_f64_nn_with_argmax)
        /*01d0*/ 	.word	0x00000000


	//----- nvinfo : EIATTR_MIN_STACK_SIZE
	.align		4
.L_77:
        /*01d4*/ 	.byte	0x04, 0x12
        /*01d6*/ 	.short	(.L_79 - .L_78)
	.align		4
.L_78:
        /*01d8*/ 	.word	index@(tropical_maxmul_f32_nn_with_argmax)
        /*01dc*/ 	.word	0x00000000


	//----- nvinfo : EIATTR_MIN_STACK_SIZE
	.align		4
.L_79:
        /*01e0*/ 	.byte	0x04, 0x12
        /*01e2*/ 	.short	(.L_81 - .L_80)
	.align		4
.L_80:
        /*01e4*/ 	.word	index@(tropical_minplus_f32_nn_with_argmax)
        /*01e8*/ 	.word	0x00000000


	//----- nvinfo : EIATTR_MIN_STACK_SIZE
	.align		4
.L_81:
        /*01ec*/ 	.byte	0x04, 0x12
        /*01ee*/ 	.short	(.L_83 - .L_82)
	.align		4
.L_82:
        /*01f0*/ 	.word	index@(tropical_maxplus_f32_nn_with_argmax)
        /*01f4*/ 	.word	0x00000000


	//----- nvinfo : EIATTR_MIN_STACK_SIZE
	.align		4
.L_83:
        /*01f8*/ 	.byte	0x04, 0x12
        /*01fa*/ 	.short	(.L_85 - .L_84)
	.align		4
.L_84:
        /*01fc*/ 	.word	index@(tropical_maxmul_f64_nn)
        /*0200*/ 	.word	0x00000000


	//----- nvinfo : EIATTR_MIN_STACK_SIZE
	.align		4
.L_85:
        /*0204*/ 	.byte	0x04, 0x12
        /*0206*/ 	.short	(.L_87 - .L_86)
	.align		4
.L_86:
        /*0208*/ 	.word	index@(tropical_minplus_f64_nn)
        /*020c*/ 	.word	0x00000000


	//----- nvinfo : EIATTR_MIN_STACK_SIZE
	.align		4
.L_87:
        /*0210*/ 	.byte	0x04, 0x12
        /*0212*/ 	.short	(.L_89 - .L_88)
	.align		4
.L_88:
        /*0214*/ 	.word	index@(tropical_maxplus_f64_nn)
        /*0218*/ 	.word	0x00000000


	//----- nvinfo : EIATTR_MIN_STACK_SIZE
	.align		4
.L_89:
        /*021c*/ 	.byte	0x04, 0x12
        /*021e*/ 	.short	(.L_91 - .L_90)
	.align		4
.L_90:
        /*0220*/ 	.word	index@(tropical_maxmul_f32_nn)
        /*0224*/ 	.word	0x00000000


	//----- nvinfo : EIATTR_MIN_STACK_SIZE
	.align		4
.L_91:
        /*0228*/ 	.byte	0x04, 0x12
        /*022a*/ 	.short	(.L_93 - .L_92)
	.align		4
.L_92:
        /*022c*/ 	.word	index@(tropical_minplus_f32_nn)
        /*0230*/ 	.word	0x00000000


	//----- nvinfo : EIATTR_MIN_STACK_SIZE
	.align		4
.L_93:
        /*0234*/ 	.byte	0x04, 0x12
        /*0236*/ 	.short	(.L_95 - .L_94)
	.align		4
.L_94:
        /*0238*/ 	.word	index@(tropical_maxplus_f32_nn)
        /*023c*/ 	.word	0x00000000
.L_95:


//--------------------- .nv.compat                --------------------------
	.section	.nv.compat,"",@"SHT_CUDA_COMPAT_INFO"
	.align	4
        /*0000*/ 	.byte	0x02, 0x09, 0x00, 0x00, 0x02, 0x02, 0x01, 0x00, 0x02, 0x05, 0x05, 0x00, 0x03, 0x07, 0x01, 0x01
        /*0010*/ 	.byte	0x02, 0x03, 0x00, 0x00, 0x02, 0x06, 0x01, 0x00, 0x04, 0x0b, 0x08, 0x00, 0x01, 0x00, 0x00, 0x00
        /*0020*/ 	.byte	0x00, 0x00, 0x00, 0x00


//--------------------- .nv.info.tropical_backward_b_f64 --------------------------
	.section	.nv.info.tropical_backward_b_f64,"",@"SHT_CUDA_INFO"
	.sectionflags	@""
	.align	4


	//----- nvinfo : EIATTR_CUDA_API_VERSION
	.align		4
        /*0000*/ 	.byte	0x04, 0x37
        /*0002*/ 	.short	(.L_97 - .L_96)
.L_96:
        /*0004*/ 	.word	0x00000082


	//----- nvinfo : EIATTR_KPARAM_INFO
	.align		4
.L_97:
        /*0008*/ 	.byte	0x04, 0x17
        /*000a*/ 	.short	(.L_99 - .L_98)
.L_98:
        /*000c*/ 	.word	0x00000000
        /*0010*/ 	.short	0x0005
        /*0012*/ 	.short	0x0020
        /*0014*/ 	.byte	0x00, 0xf0, 0x11, 0x00


	//----- nvinfo : EIATTR_KPARAM_INFO
	.align		4
.L_99:
        /*0018*/ 	.byte	0x04, 0x17
        /*001a*/ 	.short	(.L_101 - .L_100)
.L_100:
        /*001c*/ 	.word	0x00000000
        /*0020*/ 	.short	0x0004
        /*0022*/ 	.short	0x001c
        /*0024*/ 	.byte	0x00, 0xf0, 0x11, 0x00


	//----- nvinfo : EIATTR_KPARAM_INFO
	.align		4
.L_101:
        /*0028*/ 	.byte	0x04, 0x17
        /*002a*/ 	.short	(.L_103 - .L_102)
.L_102:
        /*002c*/ 	.word	0x00000000
        /*0030*/ 	.short	0x0003
        /*0032*/ 	.short	0x0018
        /*0034*/ 	.byte	0x00, 0xf0, 0x11, 0x00


	//----- nvinfo : EIATTR_KPARAM_INFO
	.align		4
.L_103:
        /*0038*/ 	.byte	0x04, 0x17
        /*003a*/ 	.short	(.L_105 - .L_104)
.L_104:
        /*003c*/ 	.word	0x00000000
        /*0040*/ 	.short	0x0002
        /*0042*/ 	.short	0x0010
        /*0044*/ 	.byte	0x00, 0xf5, 0x21, 0x00


	//----- nvinfo : EIATTR_KPARAM_INFO
	.align		4
.L_105:
        /*0048*/ 	.byte	0x04, 0x17
        /*004a*/ 	.short	(.L_107 - .L_106)
.L_106:
        /*004c*/ 	.word	0x00000000
        /*0050*/ 	.short	0x0001
        /*0052*/ 	.short	0x0008
        /*0054*/ 	.byte	0x00, 0xf5, 0x21, 0x00


	//----- nvinfo : EIATTR_KPARAM_INFO
	.align		4
.L_107:
        /*0058*/ 	.byte	0x04, 0x17
        /*005a*/ 	.short	(.L_109 - .L_108)
.L_108:
        /*005c*/ 	.word	0x00000000
        /*0060*/ 	.short	0x0000
        /*0062*/ 	.short	0x0000
        /*0064*/ 	.byte	0x00, 0xf5, 0x21, 0x00


	//----- nvinfo : EIATTR_SPARSE_MMA_MASK
	.align		4
.L_109:
        /*0068*/ 	.byte	0x03, 0x50
        /*006a*/ 	.short	0x0000


	//----- nvinfo : EIATTR_MAXREG_COUNT
	.align		4
        /*006c*/ 	.byte	0x03, 0x1b
        /*006e*/ 	.short	0x00ff


	//----- nvinfo : EIATTR_MERCURY_ISA_VERSION
	.align		4
        /*0070*/ 	.byte	0x03, 0x5f
        /*0072*/ 	.short	0x0101


	//----- nvinfo : EIATTR_VRC_CTA_INIT_COUNT
	.align		4
        /*0074*/ 	.byte	0x02, 0x4a
	.zero		1
	.zero		1


	//----- nvinfo : EIATTR_EXIT_INSTR_OFFSETS
	.align		4
        /*0078*/ 	.byte	0x04, 0x1c
        /*007a*/ 	.short	(.L_111 - .L_110)


	//   ....[0]....
.L_110:
        /*007c*/ 	.word	0x00000080


	//   ....[1]....
        /*0080*/ 	.word	0x00000100


	//   ....[2]....
        /*0084*/ 	.word	0x000002f0


	//----- nvinfo : EIATTR_CBANK_PARAM_SIZE
	.align		4
.L_111:
        /*0088*/ 	.byte	0x03, 0x19
        /*008a*/ 	.short	0x0024


	//----- nvinfo : EIATTR_PARAM_CBANK
	.align		4
        /*008c*/ 	.byte	0x04, 0x0a
        /*008e*/ 	.short	(.L_113 - .L_112)
	.align		4
.L_112:
        /*0090*/ 	.word	index@(.nv.constant0.tropical_backward_b_f64)
        /*0094*/ 	.short	0x0380
        /*0096*/ 	.short	0x0024


	//----- nvinfo : EIATTR_SW_WAR
	.align		4
.L_113:
        /*0098*/ 	.byte	0x04, 0x36
        /*009a*/ 	.short	(.L_115 - .L_114)
.L_114:
        /*009c*/ 	.word	0x00000008
.L_115:


//--------------------- .nv.info.tropical_backward_a_f64 --------------------------
	.section	.nv.info.tropical_backward_a_f64,"",@"SHT_CUDA_INFO"
	.sectionflags	@""
	.align	4


	//----- nvinfo : EIATTR_CUDA_API_VERSION
	.align		4
        /*0000*/ 	.byte	0x04, 0x37
        /*0002*/ 	.short	(.L_117 - .L_116)
.L_116:
        /*0004*/ 	.word	0x00000082


	//----- nvinfo : EIATTR_KPARAM_INFO
	.align		4
.L_117:
        /*0008*/ 	.byte	0x04, 0x17
        /*000a*/ 	.short	(.L_119 - .L_118)
.L_118:
        /*000c*/ 	.word	0x00000000
        /*0010*/ 	.short	0x0005
        /*0012*/ 	.short	0x0020
        /*0014*/ 	.byte	0x00, 0xf0, 0x11, 0x00


	//----- nvinfo : EIATTR_KPARAM_INFO
	.align		4
.L_119:
        /*0018*/ 	.byte	0x04, 0x17
        /*001a*/ 	.short	(.L_121 - .L_120)
.L_120:
        /*001c*/ 	.word	0x00000000
        /*0020*/ 	.short	0x0004
        /*0022*/ 	.short	0x001c
        /*0024*/ 	.byte	0x00, 0xf0, 0x11, 0x00


	//----- nvinfo : EIATTR_KPARAM_INFO
	.align		4
.L_121:
        /*0028*/ 	.byte	0x04, 0x17
        /*002a*/ 	.short	(.L_123 - .L_122)
.L_122:
        /*002c*/ 	.word	0x00000000
        /*0030*/ 	.short	0x0003
        /*0032*/ 	.short	0x0018
        /*0034*/ 	.byte	0x00, 0xf0, 0x11, 0x00


	//----- nvinfo : EIATTR_KPARAM_INFO
	.align		4
.L_123:
        /*0038*/ 	.byte	0x04, 0x17
        /*003a*/ 	.short	(.L_125 - .L_124)
.L_124:
        /*003c*/ 	.word	0x00000000
        /*0040*/ 	.short	0x0002
        /*0042*/ 	.short	0x0010
        /*0044*/ 	.byte	0x00, 0xf5, 0x21, 0x00


	//----- nvinfo : EIATTR_KPARAM_INFO
	.align		4
.L_125:
        /*0048*/ 	.byte	0x04, 0x17
        /*004a*/ 	.short	(.L_127 - .L_126)
.L_126:
        /*004c*/ 	.word	0x00000000
        /*0050*/ 	.short	0x0001
        /*0052*/ 	.short	0x0008
        /*0054*/ 	.byte	0x00, 0xf5, 0x21, 0x00


	//----- nvinfo : EIATTR_KPARAM_INFO
	.align		4
.L_127:
        /*0058*/ 	.byte	0x04, 0x17
        /*005a*/ 	.short	(.L_129 - .L_128)
.L_128:
        /*005c*/ 	.word	0x00000000
        /*0060*/ 	.short	0x0000
        /*0062*/ 	.short	0x0000
        /*0064*/ 	.byte	0x00, 0xf5, 0x21, 0x00


	//----- nvinfo : EIATTR_SPARSE_MMA_MASK
	.align		4
.L_129:
        /*0068*/ 	.byte	0x03, 0x50
        /*006a*/ 	.short	0x0000


	//----- nvinfo : EIATTR_MAXREG_COUNT
	.align		4
        /*006c*/ 	.byte	0x03, 0x1b
        /*006e*/ 	.short	0x00ff


	//----- nvinfo : EIATTR_MERCURY_ISA_VERSION
	.align		4
        /*0070*/ 	.byte	0x03, 0x5f
        /*0072*/ 	.short	0x0101


	//----- nvinfo : EIATTR_VRC_CTA_INIT_COUNT
	.align		4
        /*0074*/ 	.byte	0x02, 0x4a
	.zero		1
	.zero		1


	//----- nvinfo : EIATTR_EXIT_INSTR_OFFSETS
	.align		4
        /*0078*/ 	.byte	0x04, 0x1c
        /*007a*/ 	.short	(.L_131 - .L_130)


	//   ....[0]....
.L_130:
        /*007c*/ 	.word	0x00000080


	//   ....[1]....
        /*0080*/ 	.word	0x00000100


	//   ....[2]....
        /*0084*/ 	.word	0x000002d0


	//----- nvinfo : EIATTR_CBANK_PARAM_SIZE
	.align		4
.L_131:
        /*0088*/ 	.byte	0x03, 0x19
        /*008a*/ 	.short	0x0024


	//----- nvinfo : EIATTR_PARAM_CBANK
	.align		4
        /*008c*/ 	.byte	0x04, 0x0a
        /*008e*/ 	.short	(.L_133 - .L_132)
	.align		4
.L_132:
        /*0090*/ 	.word	index@(.nv.constant0.tropical_backward_a_f64)
        /*0094*/ 	.short	0x0380
        /*0096*/ 	.short	0x0024


	//----- nvinfo : EIATTR_SW_WAR
	.align		4
.L_133:
        /*0098*/ 	.byte	0x04, 0x36
        /*009a*/ 	.short	(.L_135 - .L_134)
.L_134:
        /*009c*/ 	.word	0x00000008
.L_135:


//--------------------- .nv.info.tropical_backward_b_f32 --------------------------
	.section	.nv.info.tropical_backward_b_f32,"",@"SHT_CUDA_INFO"
	.sectionflags	@""
	.align	4


	//----- nvinfo : EIATTR_CUDA_API_VERSION
	.align		4
        /*0000*/ 	.byte	0x04, 0x37
        /*0002*/ 	.short	(.L_137 - .L_136)
.L_136:
        /*0004*/ 	.word	0x00000082


	//----- nvinfo : EIATTR_KPARAM_INFO
	.align		4
.L_137:
        /*0008*/ 	.byte	0x04, 0x17
        /*000a*/ 	.short	(.L_139 - .L_138)
.L_138:
        /*000c*/ 	.word	0x00000000
        /*0010*/ 	.short	0x0005
        /*0012*/ 	.short	0x0020
        /*0014*/ 	.byte	0x00, 0xf0, 0x11, 0x00


	//----- nvinfo : EIATTR_KPARAM_INFO
	.align		4
.L_139:
        /*0018*/ 	.byte	0x04, 0x17
        /*001a*/ 	.short	(.L_141 - .L_140)
.L_140:
        /*001c*/ 	.word	0x00000000
        /*0020*/ 	.short	0x0004
        /*0022*/ 	.short	0x001c
        /*0024*/ 	.byte	0x00, 0xf0, 0x11, 0x00


	//----- nvinfo : EIATTR_KPARAM_INFO
	.align		4
.L_141:
        /*0028*/ 	.byte	0x04, 0x17
        /*002a*/ 	.short	(.L_143 - .L_142)
.L_142:
        /*002c*/ 	.word	0x00000000
        /*0030*/ 	.short	0x0003
        /*0032*/ 	.short	0x0018
        /*0034*/ 	.byte	0x00, 0xf0, 0x11, 0x00


	//----- nvinfo : EIATTR_KPARAM_INFO
	.align		4
.L_143:
        /*0038*/ 	.byte	0x04, 0x17
        /*003a*/ 	.short	(.L_145 - .L_144)
.L_144:
        /*003c*/ 	.word	0x00000000
        /*0040*/ 	.short	0x0002
        /*0042*/ 	.short	0x0010
        /*0044*/ 	.byte	0x00, 0xf5, 0x21, 0x00


	//----- nvinfo : EIATTR_KPARAM_INFO
	.align		4
.L_145:
        /*0048*/ 	.byte	0x04, 0x17
        /*004a*/ 	.short	(.L_147 - .L_146)
.L_146:
        /*004c*/ 	.word	0x00000000
        /*0050*/ 	.short	0x0001
        /*0052*/ 	.short	0x0008
        /*0054*/ 	.byte	0x00, 0xf5, 0x21, 0x00


	//----- nvinfo : EIATTR_KPARAM_INFO
	.align		4
.L_147:
        /*0058*/ 	.byte	0x04, 0x17
        /*005a*/ 	.short	(.L_149 - .L_148)
.L_148:
        /*005c*/ 	.word	0x00000000
        /*0060*/ 	.short	0x0000
        /*0062*/ 	.short	0x0000
        /*0064*/ 	.byte	0x00, 0xf5, 0x21, 0x00


	//----- nvinfo : EIATTR_SPARSE_MMA_MASK
	.align		4
.L_149:
        /*0068*/ 	.byte	0x03, 0x50
        /*006a*/ 	.short	0x0000


	//----- nvinfo : EIATTR_MAXREG_COUNT
	.align		4
        /*006c*/ 	.byte	0x03, 0x1b
        /*006e*/ 	.short	0x00ff


	//----- nvinfo : EIATTR_MERCURY_ISA_VERSION
	.align		4
        /*0070*/ 	.byte	0x03, 0x5f
        /*0072*/ 	.short	0x0101


	//----- nvinfo : EIATTR_VRC_CTA_INIT_COUNT
	.align		4
        /*0074*/ 	.byte	0x02, 0x4a
	.zero		1
	.zero		1


	//----- nvinfo : EIATTR_EXIT_INSTR_OFFSETS
	.align		4
        /*0078*/ 	.byte	0x04, 0x1c
        /*007a*/ 	.short	(.L_151 - .L_150)


	//   ....[0]....
.L_150:
        /*007c*/ 	.word	0x00000080


	//   ....[1]....
        /*0080*/ 	.word	0x00000100


	//   ....[2]....
        /*0084*/ 	.word	0x000002f0


	//----- nvinfo : EIATTR_CBANK_PARAM_SIZE
	.align		4
.L_151:
        /*0088*/ 	.byte	0x03, 0x19
        /*008a*/ 	.short	0x0024


	//----- nvinfo : EIATTR_PARAM_CBANK
	.align		4
        /*008c*/ 	.byte	0x04, 0x0a
        /*008e*/ 	.short	(.L_153 - .L_152)
	.align		4
.L_152:
        /*0090*/ 	.word	index@(.nv.constant0.tropical_backward_b_f32)
        /*0094*/ 	.short	0x0380
        /*0096*/ 	.short	0x0024


	//----- nvinfo : EIATTR_SW_WAR
	.align		4
.L_153:
        /*0098*/ 	.byte	0x04, 0x36
        /*009a*/ 	.short	(.L_155 - .L_154)
.L_154:
        /*009c*/ 	.word	0x00000008
.L_155:


//--------------------- .nv.info.tropical_backward_a_f32 --------------------------
	.section	.nv.info.tropical_backward_a_f32,"",@"SHT_CUDA_INFO"
	.sectionflags	@""
	.align	4


	//----- nvinfo : EIATTR_CUDA_API_VERSION
	.align		4
        /*0000*/ 	.byte	0x04, 0x37
        /*0002*/ 	.short	(.L_157 - .L_156)
.L_156:
        /*0004*/ 	.word	0x00000082


	//----- nvinfo : EIATTR_KPARAM_INFO
	.align		4
.L_157:
        /*0008*/ 	.byte	0x04, 0x17
        /*000a*/ 	.short	(.L_159 - .L_158)
.L_158:
        /*000c*/ 	.word	0x00000000
        /*0010*/ 	.short	0x0005
        /*0012*/ 	.short	0x0020
        /*0014*/ 	.byte	0x00, 0xf0, 0x11, 0x00


	//----- nvinfo : EIATTR_KPARAM_INFO
	.align		4
.L_159:
        /*0018*/ 	.byte	0x04, 0x17
        /*001a*/ 	.short	(.L_161 - .L_160)
.L_160:
        /*001c*/ 	.word	0x00000000
        /*0020*/ 	.short	0x0004
        /*0022*/ 	.short	0x001c
        /*0024*/ 	.byte	0x00, 0xf0, 0x11, 0x00


	//----- nvinfo : EIATTR_KPARAM_INFO
	.align		4
.L_161:
        /*0028*/ 	.byte	0x04, 0x17
        /*002a*/ 	.short	(.L_163 - .L_162)
.L_162:
        /*002c*/ 	.word	0x00000000
        /*0030*/ 	.short	0x0003
        /*0032*/ 	.short	0x0018
        /*0034*/ 	.byte	0x00, 0xf0, 0x11, 0x00


	//----- nvinfo : EIATTR_KPARAM_INFO
	.align		4
.L_163:
        /*0038*/ 	.byte	0x04, 0x17
        /*003a*/ 	.short	(.L_165 - .L_164)
.L_164:
        /*003c*/ 	.word	0x00000000
        /*0040*/ 	.short	0x0002
        /*0042*/ 	.short	0x0010
        /*0044*/ 	.byte	0x00, 0xf5, 0x21, 0x00


	//----- nvinfo : EIATTR_KPARAM_INFO
	.align		4
.L_165:
        /*0048*/ 	.byte	0x04, 0x17
        /*004a*/ 	.short	(.L_167 - .L_166)
.L_166:
        /*004c*/ 	.word	0x00000000
        /*0050*/ 	.short	0x0001
        /*0052*/ 	.short	0x0008
        /*0054*/ 	.byte	0x00, 0xf5, 0x21, 0x00


	//----- nvinfo : EIATTR_KPARAM_INFO
	.align		4
.L_167:
        /*0058*/ 	.byte	0x04, 0x17
        /*005a*/ 	.short	(.L_169 - .L_168)
.L_168:
        /*005c*/ 	.word	0x00000000
        /*0060*/ 	.short	0x0000
        /*0062*/ 	.short	0x0000
        /*0064*/ 	.byte	0x00, 0xf5, 0x21, 0x00


	//----- nvinfo : EIATTR_SPARSE_MMA_MASK
	.align		4
.L_169:
        /*0068*/ 	.byte	0x03, 0x50
        /*006a*/ 	.short	0x0000


	//----- nvinfo : EIATTR_MAXREG_COUNT
	.align		4
        /*006c*/ 	.byte	0x03, 0x1b
        /*006e*/ 	.short	0x00ff


	//----- nvinfo : EIATTR_MERCURY_ISA_VERSION
	.align		4
        /*0070*/ 	.byte	0x03, 0x5f
        /*0072*/ 	.short	0x0101


	//----- nvinfo : EIATTR_VRC_CTA_INIT_COUNT
	.align		4
        /*0074*/ 	.byte	0x02, 0x4a
	.zero		1
	.zero		1


	//----- nvinfo : EIATTR_EXIT_INSTR_OFFSETS
	.align		4
        /*0078*/ 	.byte	0x04, 0x1c
        /*007a*/ 	.short	(.L_171 - .L_170)


	//   ....[0]....
.L_170:
        /*007c*/ 	.word	0x00000080


	//   ....[1]....
        /*0080*/ 	.word	0x00000100


	//   ....[2]....
        /*0084*/ 	.word	0x000002d0


	//----- nvinfo : EIATTR_CBANK_PARAM_SIZE
	.align		4
.L_171:
        /*0088*/ 	.byte	0x03, 0x19
        /*008a*/ 	.short	0x0024


	//----- nvinfo : EIATTR_PARAM_CBANK
	.align		4
        /*008c*/ 	.byte	0x04, 0x0a
        /*008e*/ 	.short	(.L_173 - .L_172)
	.align		4
.L_172:
        /*0090*/ 	.word	index@(.nv.constant0.tropical_backward_a_f32)
        /*0094*/ 	.short	0x0380
        /*0096*/ 	.short	0x0024


	//----- nvinfo : EIATTR_SW_WAR
	.align		4
.L_173:
        /*0098*/ 	.byte	0x04, 0x36
        /*009a*/ 	.short	(.L_175 - .L_174)
.L_174:
        /*009c*/ 	.word	0x00000008
.L_175:


//--------------------- .nv.info.tropical_maxmul_f64_nn_with_argmax --------------------------
	.section	.nv.info.tropical_maxmul_f64_nn_with_argmax,"",@"SHT_CUDA_INFO"
	.sectionflags	@""
	.align	4


	//----- nvinfo : EIATTR_CUDA_API_VERSION
	.align		4
        /*0000*/ 	.byte	0x04, 0x37
        /*0002*/ 	.short	(.L_177 - .L_176)
.L_176:
        /*0004*/ 	.word	0x00000082


	//----- nvinfo : EIATTR_KPARAM_INFO
	.align		4
.L_177:
        /*0008*/ 	.byte	0x04, 0x17
        /*000a*/ 	.short	(.L_179 - .L_178)
.L_178:
        /*000c*/ 	.word	0x00000000
        /*0010*/ 	.short	0x0006
        /*0012*/ 	.short	0x0028
        /*0014*/ 	.byte	0x00, 0xf0, 0x11, 0x00


	//----- nvinfo : EIATTR_KPARAM_INFO
	.align		4
.L_179:
        /*0018*/ 	.byte	0x04, 0x17
        /*001a*/ 	.short	(.L_181 - .L_180)
.L_180:
        /*001c*/ 	.word	0x00000000
        /*0020*/ 	.short	0x0005
        /*0022*/ 	.short	0x0024
        /*0024*/ 	.byte	0x00, 0xf0, 0x11, 0x00


	//----- nvinfo : EIATTR_KPARAM_INFO
	.align		4
.L_181:
        /*0028*/ 	.byte	0x04, 0x17
        /*002a*/ 	.short	(.L_183 - .L_182)
.L_182:
        /*002c*/ 	.word	0x00000000
        /*0030*/ 	.short	0x0004
        /*0032*/ 	.short	0x0020
        /*0034*/ 	.byte	0x00, 0xf0, 0x11, 0x00


	//----- nvinfo : EIATTR_KPARAM_INFO
	.align		4
.L_183:
        /*0038*/ 	.byte	0x04, 0x17
        /*003a*/ 	.short	(.L_185 - .L_184)
.L_184:
        /*003c*/ 	.word	0x00000000
        /*0040*/ 	.short	0x0003
        /*0042*/ 	.short	0x0018
        /*0044*/ 	.byte	0x00, 0xf5, 0x21, 0x00


	//----- nvinfo : EIATTR_KPARAM_INFO
	.align		4
.L_185:
        /*0048*/ 	.byte	0x04, 0x17
        /*004a*/ 	.short	(.L_187 - .L_186)
.L_186:
        /*004c*/ 	.word	0x00000000
        /*0050*/ 	.short	0x0002
        /*0052*/ 	.short	0x0010
        /*0054*/ 	.byte	0x00, 0xf5, 0x21, 0x00


	//----- nvinfo : EIATTR_KPARAM_INFO
	.align		4
.L_187:
        /*0058*/ 	.byte	0x04, 0x17
        /*005a*/ 	.short	(.L_189 - .L_188)
.L_188:
        /*005c*/ 	.word	0x00000000
        /*0060*/ 	.short	0x0001
        /*0062*/ 	.short	0x0008
        /*0064*/ 	.byte	0x00, 0xf5, 0x21, 0x00


	//----- nvinfo : EIATTR_KPARAM_INFO
	.align		4
.L_189:
        /*0068*/ 	.byte	0x04, 0x17
        /*006a*/ 	.short	(.L_191 - .L_190)
.L_190:
        /*006c*/ 	.word	0x00000000
        /*0070*/ 	.short	0x0000
        /*0072*/ 	.short	0x0000
        /*0074*/ 	.byte	0x00, 0xf5, 0x21, 0x00


	//----- nvinfo : EIATTR_SPARSE_MMA_MASK
	.align		4
.L_191:
        /*0078*/ 	.byte	0x03, 0x50
        /*007a*/ 	.short	0x0000


	//----- nvinfo : EIATTR_MAXREG_COUNT
	.align		4
        /*007c*/ 	.byte	0x03, 0x1b
        /*007e*/ 	.short	0x00ff


	//----- nvinfo : EIATTR_NUM_BARRIERS
	.align		4
        /*0080*/ 	.byte	0x02, 0x4c
        /*0082*/ 	.byte	0x01
	.zero		1


	//----- nvinfo : EIATTR_MERCURY_ISA_VERSION
	.align		4
        /*0084*/ 	.byte	0x03, 0x5f
        /*0086*/ 	.short	0x0101


	//----- nvinfo : EIATTR_VRC_CTA_INIT_COUNT
	.align		4
        /*0088*/ 	.byte	0x02, 0x4a
	.zero		1
	.zero		1


	//----- nvinfo : EIATTR_EXIT_INSTR_OFFSETS
	.align		4
        /*008c*/ 	.byte	0x04, 0x1c
        /*008e*/ 	.short	(.L_193 - .L_192)


	//   ....[0]....
.L_192:
        /*0090*/ 	.word	0x00007330


	//   ....[1]....
        /*0094*/ 	.word	0x000073f0


	//----- nvinfo : EIATTR_CRS_STACK_SIZE
	.align		4
.L_193:
        /*0098*/ 	.byte	0x04, 0x1e
        /*009a*/ 	.short	(.L_195 - .L_194)
.L_194:
        /*009c*/ 	.word	0x00000000


	//----- nvinfo : EIATTR_CBANK_PARAM_SIZE
	.align		4
.L_195:
        /*00a0*/ 	.byte	0x03, 0x19
        /*00a2*/ 	.short	0x002c


	//----- nvinfo : EIATTR_PARAM_CBANK
	.align		4
        /*00a4*/ 	.byte	0x04, 0x0a
        /*00a6*/ 	.short	(.L_197 - .L_196)
	.align		4
.L_196:
        /*00a8*/ 	.word	index@(.nv.constant0.tropical_maxmul_f64_nn_with_argmax)
        /*00ac*/ 	.short	0x0380
        /*00ae*/ 	.short	0x002c


	//----- nvinfo : EIATTR_SW_WAR
	.align		4
.L_197:
        /*00b0*/ 	.byte	0x04, 0x36
        /*00b2*/ 	.short	(.L_199 - .L_198)
.L_198:
        /*00b4*/ 	.word	0x00000008
.L_199:


//--------------------- .nv.info.tropical_minplus_f64_nn_with_argmax --------------------------
	.section	.nv.info.tropical_minplus_f64_nn_with_argmax,"",@"SHT_CUDA_INFO"
	.sectionflags	@""
	.align	4


	//----- nvinfo : EIATTR_CUDA_API_VERSION
	.align		4
        /*0000*/ 	.byte	0x04, 0x37
        /*0002*/ 	.short	(.L_201 - .L_200)
.L_200:
        /*0004*/ 	.word	0x00000082


	//----- nvinfo : EIATTR_KPARAM_INFO
	.align		4
.L_201:
        /*0008*/ 	.byte	0x04, 0x17
        /*000a*/ 	.short	(.L_203 - .L_202)
.L_202:
        /*000c*/ 	.word	0x00000000
        /*0010*/ 	.short	0x0006
        /*0012*/ 	.short	0x0028
        /*0014*/ 	.byte	0x00, 0xf0, 0x11, 0x00


	//----- nvinfo : EIATTR_KPARAM_INFO
	.align		4
.L_203:
        /*0018*/ 	.byte	0x04, 0x17
        /*001a*/ 	.short	(.L_205 - .L_204)
.L_204:
        /*001c*/ 	.word	0x00000000
        /*0020*/ 	.short	0x0005
        /*0022*/ 	.short	0x0024
        /*0024*/ 	.byte	0x00, 0xf0, 0x11, 0x00


	//----- nvinfo : EIATTR_KPARAM_INFO
	.align		4
.L_205:
        /*0028*/ 	.byte	0x04, 0x17
        /*002a*/ 	.short	(.L_207 - .L_206)
.L_206:
        /*002c*/ 	.word	0x00000000
        /*0030*/ 	.short	0x0004
        /*0032*/ 	.short	0x0020
        /*0034*/ 	.byte	0x00, 0xf0, 0x11, 0x00


	//----- nvinfo : EIATTR_KPARAM_INFO
	.align		4
.L_207:
        /*0038*/ 	.byte	0x04, 0x17
        /*003a*/ 	.short	(.L_209 - .L_208)
.L_208:
        /*003c*/ 	.word	0x00000000
        /*0040*/ 	.short	0x0003
        /*0042*/ 	.short	0x0018
        /*0044*/ 	.byte	0x00, 0xf5, 0x21, 0x00


	//----- nvinfo : EIATTR_KPARAM_INFO
	.align		4
.L_209:
        /*0048*/ 	.byte	0x04, 0x17
        /*004a*/ 	.short	(.L_211 - .L_210)
.L_210:
        /*004c*/ 	.word	0x00000000
        /*0050*/ 	.short	0x0002
        /*0052*/ 	.short	0x0010
        /*0054*/ 	.byte	0x00, 0xf5, 0x21, 0x00


	//----- nvinfo : EIATTR_KPARAM_INFO
	.align		4
.L_211:
        /*0058*/ 	.byte	0x04, 0x17
        /*005a*/ 	.short	(.L_213 - .L_212)
.L_212:
        /*005c*/ 	.word	0x00000000
        /*0060*/ 	.short	0x0001
        /*0062*/ 	.short	0x0008
        /*0064*/ 	.byte	0x00, 0xf5, 0x21, 0x00


	//----- nvinfo : EIATTR_KPARAM_INFO
	.align		4
.L_213:
        /*0068*/ 	.byte	0x04, 0x17
        /*006a*/ 	.short	(.L_215 - .L_214)
.L_214:
        /*006c*/ 	.word	0x00000000
        /*0070*/ 	.short	0x0000
        /*0072*/ 	.short	0x0000
        /*0074*/ 	.byte	0x00, 0xf5, 0x21, 0x00


	//----- nvinfo : EIATTR_SPARSE_MMA_MASK
	.align		4
.L_215:
        /*0078*/ 	.byte	0x03, 0x50
        /*007a*/ 	.short	0x0000


	//----- nvinfo : EIATTR_MAXREG_COUNT
	.align		4
        /*007c*/ 	.byte	0x03, 0x1b
        /*007e*/ 	.short	0x00ff


	//----- nvinfo : EIATTR_NUM_BARRIERS
	.align		4
        /*0080*/ 	.byte	0x02, 0x4c
        /*0082*/ 	.byte	0x01
	.zero		1


	//----- nvinfo : EIATTR_MERCURY_ISA_VERSION
	.align		4
        /*0084*/ 	.byte	0x03, 0x5f
        /*0086*/ 	.short	0x0101


	//----- nvinfo : EIATTR_VRC_CTA_INIT_COUNT
	.align		4
        /*0088*/ 	.byte	0x02, 0x4a
	.zero		1
	.zero		1


	//----- nvinfo : EIATTR_EXIT_INSTR_OFFSETS
	.align		4
        /*008c*/ 	.byte	0x04, 0x1c
        /*008e*/ 	.short	(.L_217 - .L_216)


	//   ....[0]....
.L_216:
        /*0090*/ 	.word	0x00007540


	//   ....[1]....
        /*0094*/ 	.word	0x00007600


	//----- nvinfo : EIATTR_CRS_STACK_SIZE
	.align		4
.L_217:
        /*0098*/ 	.byte	0x04, 0x1e
        /*009a*/ 	.short	(.L_219 - .L_218)
.L_218:
        /*009c*/ 	.word	0x00000000


	//----- nvinfo : EIATTR_CBANK_PARAM_SIZE
	.align		4
.L_219:
        /*00a0*/ 	.byte	0x03, 0x19
        /*00a2*/ 	.short	0x002c


	//----- nvinfo : EIATTR_PARAM_CBANK
	.align		4
        /*00a4*/ 	.byte	0x04, 0x0a
        /*00a6*/ 	.short	(.L_221 - .L_220)
	.align		4
.L_220:
        /*00a8*/ 	.word	index@(.nv.constant0.tropical_minplus_f64_nn_with_argmax)
        /*00ac*/ 	.short	0x0380
        /*00ae*/ 	.short	0x002c


	//----- nvinfo : EIATTR_SW_WAR
	.align		4
.L_221:
        /*00b0*/ 	.byte	0x04, 0x36
        /*00b2*/ 	.short	(.L_223 - .L_222)
.L_222:
        /*00b4*/ 	.word	0x00000008
.L_223:


//--------------------- .nv.info.tropical_maxplus_f64_nn_with_argmax --------------------------
	.section	.nv.info.tropical_maxplus_f64_nn_with_argmax,"",@"SHT_CUDA_INFO"
	.sectionflags	@""
	.align	4


	//----- nvinfo : EIATTR_CUDA_API_VERSION
	.align		4
        /*0000*/ 	.byte	0x04, 0x37
        /*0002*/ 	.short	(.L_225 - .L_224)
.L_224:
        /*0004*/ 	.word	0x00000082


	//----- nvinfo : EIATTR_KPARAM_INFO
	.align		4
.L_225:
        /*0008*/ 	.byte	0x04, 0x17
        /*000a*/ 	.short	(.L_227 - .L_226)
.L_226:
        /*000c*/ 	.word	0x00000000
        /*0010*/ 	.short	0x0006
        /*0012*/ 	.short	0x0028
        /*0014*/ 	.byte	0x00, 0xf0, 0x11, 0x00


	//----- nvinfo : EIATTR_KPARAM_INFO
	.align		4
.L_227:
        /*0018*/ 	.byte	0x04, 0x17
        /*001a*/ 	.short	(.L_229 - .L_228)
.L_228:
        /*001c*/ 	.word	0x00000000
        /*0020*/ 	.short	0x0005
        /*0022*/ 	.short	0x0024
        /*0024*/ 	.byte	0x00, 0xf0, 0x11, 0x00


	//----- nvinfo : EIATTR_KPARAM_INFO
	.align		4
.L_229:
        /*0028*/ 	.byte	0x04, 0x17
        /*002a*/ 	.short	(.L_231 - .L_230)
.L_230:
        /*002c*/ 	.word	0x00000000
        /*0030*/ 	.short	0x0004
        /*0032*/ 	.short	0x0020
        /*0034*/ 	.byte	0x00, 0xf0, 0x11, 0x00


	//----- nvinfo : EIATTR_KPARAM_INFO
	.align		4
.L_231:
        /*0038*/ 	.byte	0x04, 0x17
        /*003a*/ 	.short	(.L_233 - .L_232)
.L_232:
        /*003c*/ 	.word	0x00000000
        /*0040*/ 	.short	0x0003
        /*0042*/ 	.short	0x0018
        /*0044*/ 	.byte	0x00, 0xf5, 0x21, 0x00


	//----- nvinfo : EIATTR_KPARAM_INFO
	.align		4
.L_233:
        /*0048*/ 	.byte	0x04, 0x17
        /*004a*/ 	.short	(.L_235 - .L_234)
.L_234:
        /*004c*/ 	.word	0x00000000
        /*0050*/ 	.short	0x0002
        /*0052*/ 	.short	0x0010
        /*0054*/ 	.byte	0x00, 0xf5, 0x21, 0x00


	//----- nvinfo : EIATTR_KPARAM_INFO
	.align		4
.L_235:
        /*0058*/ 	.byte	0x04, 0x17
        /*005a*/ 	.short	(.L_237 - .L_236)
.L_236:
        /*005c*/ 	.word	0x00000000
        /*0060*/ 	.short	0x0001
        /*0062*/ 	.short	0x0008
        /*0064*/ 	.byte	0x00, 0xf5, 0x21, 0x00


	//----- nvinfo : EIATTR_KPARAM_INFO
	.align		4
.L_237:
        /*0068*/ 	.byte	0x04, 0x17
        /*006a*/ 	.short	(.L_239 - .L_238)
.L_238:
        /*006c*/ 	.word	0x00000000
        /*0070*/ 	.short	0x0000
        /*0072*/ 	.short	0x0000
        /*0074*/ 	.byte	0x00, 0xf5, 0x21, 0x00


	//----- nvinfo : EIATTR_SPARSE_MMA_MASK
	.align		4
.L_239:
        /*0078*/ 	.byte	0x03, 0x50
        /*007a*/ 	.short	0x0000


	//----- nvinfo : EIATTR_MAXREG_COUNT
	.align		4
        /*007c*/ 	.byte	0x03, 0x1b
        /*007e*/ 	.short	0x00ff


	//----- nvinfo : EIATTR_NUM_BARRIERS
	.align		4
        /*0080*/ 	.byte	0x02, 0x4c
        /*0082*/ 	.byte	0x01
	.zero		1


	//----- nvinfo : EIATTR_MERCURY_ISA_VERSION
	.align		4
        /*0084*/ 	.byte	0x03, 0x5f
        /*0086*/ 	.short	0x0101


	//----- nvinfo : EIATTR_VRC_CTA_INIT_COUNT
	.align		4
        /*0088*/ 	.byte	0x02, 0x4a
	.zero		1
	.zero		1


	//----- nvinfo : EIATTR_EXIT_INSTR_OFFSETS
	.align		4
        /*008c*/ 	.byte	0x04, 0x1c
        /*008e*/ 	.short	(.L_241 - .L_240)


	//   ....[0]....
.L_240:
        /*0090*/ 	.word	0x00007540


	//   ....[1]....
        /*0094*/ 	.word	0x00007600


	//----- nvinfo : EIATTR_CRS_STACK_SIZE
	.align		4
.L_241:
        /*0098*/ 	.byte	0x04, 0x1e
        /*009a*/ 	.short	(.L_243 - .L_242)
.L_242:
        /*009c*/ 	.word	0x00000000


	//----- nvinfo : EIATTR_CBANK_PARAM_SIZE
	.align		4
.L_243:
        /*00a0*/ 	.byte	0x03, 0x19
        /*00a2*/ 	.short	0x002c


	//----- nvinfo : EIATTR_PARAM_CBANK
	.align		4
        /*00a4*/ 	.byte	0x04, 0x0a
        /*00a6*/ 	.short	(.L_245 - .L_244)
	.align		4
.L_244:
        /*00a8*/ 	.word	index@(.nv.constant0.tropical_maxplus_f64_nn_with_argmax)
        /*00ac*/ 	.short	0x0380
        /*00ae*/ 	.short	0x002c


	//----- nvinfo : EIATTR_SW_WAR
	.align		4
.L_245:
        /*00b0*/ 	.byte	0x04, 0x36
        /*00b2*/ 	.short	(.L_247 - .L_246)
.L_246:
        /*00b4*/ 	.word	0x00000008
.L_247:


//--------------------- .nv.info.tropical_maxmul_f32_nn_with_argmax --------------------------
	.section	.nv.info.tropical_maxmul_f32_nn_with_argmax,"",@"SHT_CUDA_INFO"
	.sectionflags	@""
	.align	4


	//----- nvinfo : EIATTR_CUDA_API_VERSION
	.align		4
        /*0000*/ 	.byte	0x04, 0x37
        /*0002*/ 	.short	(.L_249 - .L_248)
.L_248:
        /*0004*/ 	.word	0x00000082


	//----- nvinfo : EIATTR_KPARAM_INFO
	.align		4
.L_249:
        /*0008*/ 	.byte	0x04, 0x17
        /*000a*/ 	.short	(.L_251 - .L_250)
.L_250:
        /*000c*/ 	.word	0x00000000
        /*0010*/ 	.short	0x0006
        /*0012*/ 	.short	0x0028
        /*0014*/ 	.byte	0x00, 0xf0, 0x11, 0x00


	//----- nvinfo : EIATTR_KPARAM_INFO
	.align		4
.L_251:
        /*0018*/ 	.byte	0x04, 0x17
        /*001a*/ 	.short	(.L_253 - .L_252)
.L_252:
        /*001c*/ 	.word	0x00000000
        /*0020*/ 	.short	0x0005
        /*0022*/ 	.short	0x0024
        /*0024*/ 	.byte	0x00, 0xf0, 0x11, 0x00


	//----- nvinfo : EIATTR_KPARAM_INFO
	.align		4
.L_253:
        /*0028*/ 	.byte	0x04, 0x17
        /*002a*/ 	.short	(.L_255 - .L_254)
.L_254:
        /*002c*/ 	.word	0x00000000
        /*0030*/ 	.short	0x0004
        /*0032*/ 	.short	0x0020
        /*0034*/ 	.byte	0x00, 0xf0, 0x11, 0x00


	//----- nvinfo : EIATTR_KPARAM_INFO
	.align		4
.L_255:
        /*0038*/ 	.byte	0x04, 0x17
        /*003a*/ 	.short	(.L_257 - .L_256)
.L_256:
        /*003c*/ 	.word	0x00000000
        /*0040*/ 	.short	0x0003
        /*0042*/ 	.short	0x0018
        /*0044*/ 	.byte	0x00, 0xf5, 0x21, 0x00


	//----- nvinfo : EIATTR_KPARAM_INFO
	.align		4
.L_257:
        /*0048*/ 	.byte	0x04, 0x17
        /*004a*/ 	.short	(.L_259 - .L_258)
.L_258:
        /*004c*/ 	.word	0x00000000
        /*0050*/ 	.short	0x0002
        /*0052*/ 	.short	0x0010
        /*0054*/ 	.byte	0x00, 0xf5, 0x21, 0x00


	//----- nvinfo : EIATTR_KPARAM_INFO
	.align		4
.L_259:
        /*0058*/ 	.byte	0x04, 0x17
        /*005a*/ 	.short	(.L_261 - .L_260)
.L_260:
        /*005c*/ 	.word	0x00000000
        /*0060*/ 	.short	0x0001
        /*0062*/ 	.short	0x0008
        /*0064*/ 	.byte	0x00, 0xf5, 0x21, 0x00


	//----- nvinfo : EIATTR_KPARAM_INFO
	.align		4
.L_261:
        /*0068*/ 	.byte	0x04, 0x17
        /*006a*/ 	.short	(.L_263 - .L_262)
.L_262:
        /*006c*/ 	.word	0x00000000
        /*0070*/ 	.short	0x0000
        /*0072*/ 	.short	0x0000
        /*0074*/ 	.byte	0x00, 0xf5, 0x21, 0x00


	//----- nvinfo : EIATTR_SPARSE_MMA_MASK
	.align		4
.L_263:
        /*0078*/ 	.byte	0x03, 0x50
        /*007a*/ 	.short	0x0000


	//----- nvinfo : EIATTR_MAXREG_COUNT
	.align		4
        /*007c*/ 	.byte	0x03, 0x1b
        /*007e*/ 	.short	0x00ff


	//----- nvinfo : EIATTR_NUM_BARRIERS
	.align		4
        /*0080*/ 	.byte	0x02, 0x4c
        /*0082*/ 	.byte	0x01
	.zero		1


	//----- nvinfo : EIATTR_MERCURY_ISA_VERSION
	.align		4
        /*0084*/ 	.byte	0x03, 0x5f
        /*0086*/ 	.short	0x0101


	//----- nvinfo : EIATTR_VRC_CTA_INIT_COUNT
	.align		4
        /*0088*/ 	.byte	0x02, 0x4a
	.zero		1
	.zero		1


	//----- nvinfo : EIATTR_EXIT_INSTR_OFFSETS
	.align		4
        /*008c*/ 	.byte	0x04, 0x1c
        /*008e*/ 	.short	(.L_265 - .L_264)


	//   ....[0]....
.L_264:
        /*0090*/ 	.word	0x0000a1c0


	//   ....[1]....
        /*0094*/ 	.word	0x0000a2a0


	//----- nvinfo : EIATTR_CRS_STACK_SIZE
	.align		4
.L_265:
        /*0098*/ 	.byte	0x04, 0x1e
        /*009a*/ 	.short	(.L_267 - .L_266)
.L_266:
        /*009c*/ 	.word	0x00000000


	//----- nvinfo : EIATTR_CBANK_PARAM_SIZE
	.align		4
.L_267:
        /*00a0*/ 	.byte	0x03, 0x19
        /*00a2*/ 	.short	0x002c


	//----- nvinfo : EIATTR_PARAM_CBANK
	.align		4
        /*00a4*/ 	.byte	0x04, 0x0a
        /*00a6*/ 	.short	(.L_269 - .L_268)
	.align		4
.L_268:
        /*00a8*/ 	.word	index@(.nv.constant0.tropical_maxmul_f32_nn_with_argmax)
        /*00ac*/ 	.short	0x0380
        /*00ae*/ 	.short	0x002c


	//----- nvinfo : EIATTR_SW_WAR
	.align		4
.L_269:
        /*00b0*/ 	.byte	0x04, 0x36
        /*00b2*/ 	.short	(.L_271 - .L_270)
.L_270:
        /*00b4*/ 	.word	0x00000008
.L_271:


//--------------------- .nv.info.tropical_minplus_f32_nn_with_argmax --------------------------
	.section	.nv.info.tropical_minplus_f32_nn_with_argmax,"",@"SHT_CUDA_INFO"
	.sectionflags	@""
	.align	4


	//----- nvinfo : EIATTR_CUDA_API_VERSION
	.align		4
        /*0000*/ 	.byte	0x04, 0x37
        /*0002*/ 	.short	(.L_273 - .L_272)
.L_272:
        /*0004*/ 	.word	0x00000082


	//----- nvinfo : EIATTR_KPARAM_INFO
	.align		4
.L_273:
        /*0008*/ 	.byte	0x04, 0x17
        /*000a*/ 	.short	(.L_275 - .L_274)
.L_274:
        /*000c*/ 	.word	0x00000000
        /*0010*/ 	.short	0x0006
        /*0012*/ 	.short	0x0028
        /*0014*/ 	.byte	0x00, 0xf0, 0x11, 0x00


	//----- nvinfo : EIATTR_KPARAM_INFO
	.align		4
.L_275:
        /*0018*/ 	.byte	0x04, 0x17
        /*001a*/ 	.short	(.L_277 - .L_276)
.L_276:
        /*001c*/ 	.word	0x00000000
        /*0020*/ 	.short	0x0005
        /*0022*/ 	.short	0x0024
        /*0024*/ 	.byte	0x00, 0xf0, 0x11, 0x00


	//----- nvinfo : EIATTR_KPARAM_INFO
	.align		4
.L_277:
        /*0028*/ 	.byte	0x04, 0x17
        /*002a*/ 	.short	(.L_279 - .L_278)
.L_278:
        /*002c*/ 	.word	0x00000000
        /*0030*/ 	.short	0x0004
        /*0032*/ 	.short	0x0020
        /*0034*/ 	.byte	0x00, 0xf0, 0x11, 0x00


	//----- nvinfo : EIATTR_KPARAM_INFO
	.align		4
.L_279:
        /*0038*/ 	.byte	0x04, 0x17
        /*003a*/ 	.short	(.L_281 - .L_280)
.L_280:
        /*003c*/ 	.word	0x00000000
        /*0040*/ 	.short	0x0003
        /*0042*/ 	.short	0x0018
        /*0044*/ 	.byte	0x00, 0xf5, 0x21, 0x00


	//----- nvinfo : EIATTR_KPARAM_INFO
	.align		4
.L_281:
        /*0048*/ 	.byte	0x04, 0x17
        /*004a*/ 	.short	(.L_283 - .L_282)
.L_282:
        /*004c*/ 	.word	0x00000000
        /*0050*/ 	.short	0x0002
        /*0052*/ 	.short	0x0010
        /*0054*/ 	.byte	0x00, 0xf5, 0x21, 0x00


	//----- nvinfo : EIATTR_KPARAM_INFO
	.align		4
.L_283:
        /*0058*/ 	.byte	0x04, 0x17
        /*005a*/ 	.short	(.L_285 - .L_284)
.L_284:
        /*005c*/ 	.word	0x00000000
        /*0060*/ 	.short	0x0001
        /*0062*/ 	.short	0x0008
        /*0064*/ 	.byte	0x00, 0xf5, 0x21, 0x00


	//----- nvinfo : EIATTR_KPARAM_INFO
	.align		4
.L_285:
        /*0068*/ 	.byte	0x04, 0x17
        /*006a*/ 	.short	(.L_287 - .L_286)
.L_286:
        /*006c*/ 	.word	0x00000000
        /*0070*/ 	.short	0x0000
        /*0072*/ 	.short	0x0000
        /*0074*/ 	.byte	0x00, 0xf5, 0x21, 0x00


	//----- nvinfo : EIATTR_SPARSE_MMA_MASK
	.align		4
.L_287:
        /*0078*/ 	.byte	0x03, 0x50
        /*007a*/ 	.short	0x0000


	//----- nvinfo : EIATTR_MAXREG_COUNT
	.align		4
        /*007c*/ 	.byte	0x03, 0x1b
        /*007e*/ 	.short	0x00ff


	//----- nvinfo : EIATTR_NUM_BARRIERS
	.align		4
        /*0080*/ 	.byte	0x02, 0x4c
        /*0082*/ 	.byte	0x01
	.zero		1


	//----- nvinfo : EIATTR_MERCURY_ISA_VERSION
	.align		4
        /*0084*/ 	.byte	0x03, 0x5f
        /*0086*/ 	.short	0x0101


	//----- nvinfo : EIATTR_VRC_CTA_INIT_COUNT
	.align		4
        /*0088*/ 	.byte	0x02, 0x4a
	.zero		1
	.zero		1


	//----- nvinfo : EIATTR_EXIT_INSTR_OFFSETS
	.align		4
        /*008c*/ 	.byte	0x04, 0x1c
        /*008e*/ 	.short	(.L_289 - .L_288)


	//   ....[0]....
.L_288:
        /*0090*/ 	.word	0x0000a2c0


	//   ....[1]....
        /*0094*/ 	.word	0x0000a3a0


	//----- nvinfo : EIATTR_CRS_STACK_SIZE
	.align		4
.L_289:
        /*0098*/ 	.byte	0x04, 0x1e
        /*009a*/ 	.short	(.L_291 - .L_290)
.L_290:
        /*009c*/ 	.word	0x00000000


	//----- nvinfo : EIATTR_CBANK_PARAM_SIZE
	.align		4
.L_291:
        /*00a0*/ 	.byte	0x03, 0x19
        /*00a2*/ 	.short	0x002c


	//----- nvinfo : EIATTR_PARAM_CBANK
	.align		4
        /*00a4*/ 	.byte	0x04, 0x0a
        /*00a6*/ 	.short	(.L_293 - .L_292)
	.align		4
.L_292:
        /*00a8*/ 	.word	index@(.nv.constant0.tropical_minplus_f32_nn_with_argmax)
        /*00ac*/ 	.short	0x0380
        /*00ae*/ 	.short	0x002c


	//----- nvinfo : EIATTR_SW_WAR
	.align		4
.L_293:
        /*00b0*/ 	.byte	0x04, 0x36
        /*00b2*/ 	.short	(.L_295 - .L_294)
.L_294:
        /*00b4*/ 	.word	0x00000008
.L_295:


//--------------------- .nv.info.tropical_maxplus_f32_nn_with_argmax --------------------------
	.section	.nv.info.tropical_maxplus_f32_nn_with_argmax,"",@"SHT_CUDA_INFO"
	.sectionflags	@""
	.align	4


	//----- nvinfo : EIATTR_CUDA_API_VERSION
	.align		4
        /*0000*/ 	.byte	0x04, 0x37
        /*0002*/ 	.short	(.L_297 - .L_296)
.L_296:
        /*0004*/ 	.word	0x00000082


	//----- nvinfo : EIATTR_KPARAM_INFO
	.align		4
.L_297:
        /*0008*/ 	.byte	0x04, 0x17
        /*000a*/ 	.short	(.L_299 - .L_298)
.L_298:
        /*000c*/ 	.word	0x00000000
        /*0010*/ 	.short	0x0006
        /*0012*/ 	.short	0x0028
        /*0014*/ 	.byte	0x00, 0xf0, 0x11, 0x00


	//----- nvinfo : EIATTR_KPARAM_INFO
	.align		4
.L_299:
        /*0018*/ 	.byte	0x04, 0x17
        /*001a*/ 	.short	(.L_301 - .L_300)
.L_300:
        /*001c*/ 	.word	0x00000000
        /*0020*/ 	.short	0x0005
        /*0022*/ 	.short	0x0024
        /*0024*/ 	.byte	0x00, 0xf0, 0x11, 0x00


	//----- nvinfo : EIATTR_KPARAM_INFO
	.align		4
.L_301:
        /*0028*/ 	.byte	0x04, 0x17
        /*002a*/ 	.short	(.L_303 - .L_302)
.L_302:
        /*002c*/ 	.word	0x00000000
        /*0030*/ 	.short	0x0004
        /*0032*/ 	.short	0x0020
        /*0034*/ 	.byte	0x00, 0xf0, 0x11, 0x00


	//----- nvinfo : EIATTR_KPARAM_INFO
	.align		4
.L_303:
        /*0038*/ 	.byte	0x04, 0x17
        /*003a*/ 	.short	(.L_305 - .L_304)
.L_304:
        /*003c*/ 	.word	0x00000000
        /*0040*/ 	.short	0x0003
        /*0042*/ 	.short	0x0018
        /*0044*/ 	.byte	0x00, 0xf5, 0x21, 0x00


	//----- nvinfo : EIATTR_KPARAM_INFO
	.align		4
.L_305:
        /*0048*/ 	.byte	0x04, 0x17
        /*004a*/ 	.short	(.L_307 - .L_306)
.L_306:
        /*004c*/ 	.word	0x00000000
        /*0050*/ 	.short	0x0002
        /*0052*/ 	.short	0x0010
        /*0054*/ 	.byte	0x00, 0xf5, 0x21, 0x00


	//----- nvinfo : EIATTR_KPARAM_INFO
	.align		4
.L_307:
        /*0058*/ 	.byte	0x04, 0x17
        /*005a*/ 	.short	(.L_309 - .L_308)
.L_308:
        /*005c*/ 	.word	0x00000000
        /*0060*/ 	.short	0x0001
        /*0062*/ 	.short	0x0008
        /*0064*/ 	.byte	0x00, 0xf5, 0x21, 0x00


	//----- nvinfo : EIATTR_KPARAM_INFO
	.align		4
.L_309:
        /*0068*/ 	.byte	0x04, 0x17
        /*006a*/ 	.short	(.L_311 - .L_310)
.L_310:
        /*006c*/ 	.word	0x00000000
        /*0070*/ 	.short	0x0000
        /*0072*/ 	.short	0x0000
        /*0074*/ 	.byte	0x00, 0xf5, 0x21, 0x00


	//----- nvinfo : EIATTR_SPARSE_MMA_MASK
	.align		4
.L_311:
        /*0078*/ 	.byte	0x03, 0x50
        /*007a*/ 	.short	0x0000


	//----- nvinfo : EIATTR_MAXREG_COUNT
	.align		4
        /*007c*/ 	.byte	0x03, 0x1b
        /*007e*/ 	.short	0x00ff


	//----- nvinfo : EIATTR_NUM_BARRIERS
	.align		4
        /*0080*/ 	.byte	0x02, 0x4c
        /*0082*/ 	.byte	0x01
	.zero		1


	//----- nvinfo : EIATTR_MERCURY_ISA_VERSION
	.align		4
        /*0084*/ 	.byte	0x03, 0x5f
        /*0086*/ 	.short	0x0101


	//----- nvinfo : EIATTR_VRC_CTA_INIT_COUNT
	.align		4
        /*0088*/ 	.byte	0x02, 0x4a
	.zero		1
	.zero		1


	//----- nvinfo : EIATTR_EXIT_INSTR_OFFSETS
	.align		4
        /*008c*/ 	.byte	0x04, 0x1c
        /*008e*/ 	.short	(.L_313 - .L_312)


	//   ....[0]....
.L_312:
        /*0090*/ 	.word	0x0000a2c0


	//   ....[1]....
        /*0094*/ 	.word	0x0000a3a0


	//----- nvinfo : EIATTR_CRS_STACK_SIZE
	.align		4
.L_313:
        /*0098*/ 	.byte	0x04, 0x1e
        /*009a*/ 	.short	(.L_315 - .L_314)
.L_314:
        /*009c*/ 	.word	0x00000000


	//----- nvinfo : EIATTR_CBANK_PARAM_SIZE
	.align		4
.L_315:
        /*00a0*/ 	.byte	0x03, 0x19
        /*00a2*/ 	.short	0x002c


	//----- nvinfo : EIATTR_PARAM_CBANK
	.align		4
        /*00a4*/ 	.byte	0x04, 0x0a
        /*00a6*/ 	.short	(.L_317 - .L_316)
	.align		4
.L_316:
        /*00a8*/ 	.word	index@(.nv.constant0.tropical_maxplus_f32_nn_with_argmax)
        /*00ac*/ 	.short	0x0380
        /*00ae*/ 	.short	0x002c


	//----- nvinfo : EIATTR_SW_WAR
	.align		4
.L_317:
        /*00b0*/ 	.byte	0x04, 0x36
        /*00b2*/ 	.short	(.L_319 - .L_318)
.L_318:
        /*00b4*/ 	.word	0x00000008
.L_319:


//--------------------- .nv.info.tropical_maxmul_f64_nn --------------------------
	.section	.nv.info.tropical_maxmul_f64_nn,"",@"SHT_CUDA_INFO"
	.sectionflags	@""
	.align	4


	//----- nvinfo : EIATTR_CUDA_API_VERSION
	.align		4
        /*0000*/ 	.byte	0x04, 0x37
        /*0002*/ 	.short	(.L_321 - .L_320)
.L_320:
        /*0004*/ 	.word	0x00000082


	//----- nvinfo : EIATTR_KPARAM_INFO
	.align		4
.L_321:
        /*0008*/ 	.byte	0x04, 0x17
        /*000a*/ 	.short	(.L_323 - .L_322)
.L_322:
        /*000c*/ 	.word	0x00000000
        /*0010*/ 	.short	0x0005
        /*0012*/ 	.short	0x0020
        /*0014*/ 	.byte	0x00, 0xf0, 0x11, 0x00


	//----- nvinfo : EIATTR_KPARAM_INFO
	.align		4
.L_323:
        /*0018*/ 	.byte	0x04, 0x17
        /*001a*/ 	.short	(.L_325 - .L_324)
.L_324:
        /*001c*/ 	.word	0x00000000
        /*0020*/ 	.short	0x0004
        /*0022*/ 	.short	0x001c
        /*0024*/ 	.byte	0x00, 0xf0, 0x11, 0x00


	//----- nvinfo : EIATTR_KPARAM_INFO
	.align		4
.L_325:
        /*0028*/ 	.byte	0x04, 0x17
        /*002a*/ 	.short	(.L_327 - .L_326)
.L_326:
        /*002c*/ 	.word	0x00000000
        /*0030*/ 	.short	0x0003
        /*0032*/ 	.short	0x0018
        /*0034*/ 	.byte	0x00, 0xf0, 0x11, 0x00


	//----- nvinfo : EIATTR_KPARAM_INFO
	.align		4
.L_327:
        /*0038*/ 	.byte	0x04, 0x17
        /*003a*/ 	.short	(.L_329 - .L_328)
.L_328:
        /*003c*/ 	.word	0x00000000
        /*0040*/ 	.short	0x0002
        /*0042*/ 	.short	0x0010
        /*0044*/ 	.byte	0x00, 0xf5, 0x21, 0x00


	//----- nvinfo : EIATTR_KPARAM_INFO
	.align		4
.L_329:
        /*0048*/ 	.byte	0x04, 0x17
        /*004a*/ 	.short	(.L_331 - .L_330)
.L_330:
        /*004c*/ 	.word	0x00000000
        /*0050*/ 	.short	0x0001
        /*0052*/ 	.short	0x0008
        /*0054*/ 	.byte	0x00, 0xf5, 0x21, 0x00


	//----- nvinfo : EIATTR_KPARAM_INFO
	.align		4
.L_331:
        /*0058*/ 	.byte	0x04, 0x17
        /*005a*/ 	.short	(.L_333 - .L_332)
.L_332:
        /*005c*/ 	.word	0x00000000
        /*0060*/ 	.short	0x0000
        /*0062*/ 	.short	0x0000
        /*0064*/ 	.byte	0x00, 0xf5, 0x21, 0x00


	//----- nvinfo : EIATTR_SPARSE_MMA_MASK
	.align		4
.L_333:
        /*0068*/ 	.byte	0x03, 0x50
        /*006a*/ 	.short	0x0000


	//----- nvinfo : EIATTR_MAXREG_COUNT
	.align		4
        /*006c*/ 	.byte	0x03, 0x1b
        /*006e*/ 	.short	0x00ff


	//----- nvinfo : EIATTR_NUM_BARRIERS
	.align		4
        /*0070*/ 	.byte	0x02, 0x4c
        /*0072*/ 	.byte	0x01
	.zero		1


	//----- nvinfo : EIATTR_MERCURY_ISA_VERSION
	.align		4
        /*0074*/ 	.byte	0x03, 0x5f
        /*0076*/ 	.short	0x0101


	//----- nvinfo : EIATTR_VRC_CTA_INIT_COUNT
	.align		4
        /*0078*/ 	.byte	0x02, 0x4a
	.zero		1
	.zero		1


	//----- nvinfo : EIATTR_EXIT_INSTR_OFFSETS
	.align		4
        /*007c*/ 	.byte	0x04, 0x1c
        /*007e*/ 	.short	(.L_335 - .L_334)


	//   ....[0]....
.L_334:
        /*0080*/ 	.word	0x0000a1f0


	//   ....[1]....
        /*0084*/ 	.word	0x0000a210


	//----- nvinfo : EIATTR_CBANK_PARAM_SIZE
	.align		4
.L_335:
        /*0088*/ 	.byte	0x03, 0x19
        /*008a*/ 	.short	0x0024


	//----- nvinfo : EIATTR_PARAM_CBANK
	.align		4
        /*008c*/ 	.byte	0x04, 0x0a
        /*008e*/ 	.short	(.L_337 - .L_336)
	.align		4
.L_336:
        /*0090*/ 	.word	index@(.nv.constant0.tropical_maxmul_f64_nn)
        /*0094*/ 	.short	0x0380
        /*0096*/ 	.short	0x0024


	//----- nvinfo : EIATTR_SW_WAR
	.align		4
.L_337:
        /*0098*/ 	.byte	0x04, 0x36
        /*009a*/ 	.short	(.L_339 - .L_338)
.L_338:
        /*009c*/ 	.word	0x00000008
.L_339:


//--------------------- .nv.info.tropical_minplus_f64_nn --------------------------
	.section	.nv.info.tropical_minplus_f64_nn,"",@"SHT_CUDA_INFO"
	.sectionflags	@""
	.align	4


	//----- nvinfo : EIATTR_CUDA_API_VERSION
	.align		4
        /*0000*/ 	.byte	0x04, 0x37
        /*0002*/ 	.short	(.L_341 - .L_340)
.L_340:
        /*0004*/ 	.word	0x00000082


	//----- nvinfo : EIATTR_KPARAM_INFO
	.align		4
.L_341:
        /*0008*/ 	.byte	0x04, 0x17
        /*000a*/ 	.short	(.L_343 - .L_342)
.L_342:
        /*000c*/ 	.word	0x00000000
        /*0010*/ 	.short	0x0005
        /*0012*/ 	.short	0x0020
        /*0014*/ 	.byte	0x00, 0xf0, 0x11, 0x00


	//----- nvinfo : EIATTR_KPARAM_INFO
	.align		4
.L_343:
        /*0018*/ 	.byte	0x04, 0x17
        /*001a*/ 	.short	(.L_345 - .L_344)
.L_344:
        /*001c*/ 	.word	0x00000000
        /*0020*/ 	.short	0x0004
        /*0022*/ 	.short	0x001c
        /*0024*/ 	.byte	0x00, 0xf0, 0x11, 0x00


	//----- nvinfo : EIATTR_KPARAM_INFO
	.align		4
.L_345:
        /*0028*/ 	.byte	0x04, 0x17
        /*002a*/ 	.short	(.L_347 - .L_346)
.L_346:
        /*002c*/ 	.word	0x00000000
        /*0030*/ 	.short	0x0003
        /*0032*/ 	.short	0x0018
        /*0034*/ 	.byte	0x00, 0xf0, 0x11, 0x00


	//----- nvinfo : EIATTR_KPARAM_INFO
	.align		4
.L_347:
        /*0038*/ 	.byte	0x04, 0x17
        /*003a*/ 	.short	(.L_349 - .L_348)
.L_348:
        /*003c*/ 	.word	0x00000000
        /*0040*/ 	.short	0x0002
        /*0042*/ 	.short	0x0010
        /*0044*/ 	.byte	0x00, 0xf5, 0x21, 0x00


	//----- nvinfo : EIATTR_KPARAM_INFO
	.align		4
.L_349:
        /*0048*/ 	.byte	0x04, 0x17
        /*004a*/ 	.short	(.L_351 - .L_350)
.L_350:
        /*004c*/ 	.word	0x00000000
        /*0050*/ 	.short	0x0001
        /*0052*/ 	.short	0x0008
        /*0054*/ 	.byte	0x00, 0xf5, 0x21, 0x00


	//----- nvinfo : EIATTR_KPARAM_INFO
	.align		4
.L_351:
        /*0058*/ 	.byte	0x04, 0x17
        /*005a*/ 	.short	(.L_353 - .L_352)
.L_352:
        /*005c*/ 	.word	0x00000000
        /*0060*/ 	.short	0x0000
        /*0062*/ 	.short	0x0000
        /*0064*/ 	.byte	0x00, 0xf5, 0x21, 0x00


	//----- nvinfo : EIATTR_SPARSE_MMA_MASK
	.align		4
.L_353:
        /*0068*/ 	.byte	0x03, 0x50
        /*006a*/ 	.short	0x0000


	//----- nvinfo : EIATTR_MAXREG_COUNT
	.align		4
        /*006c*/ 	.byte	0x03, 0x1b
        /*006e*/ 	.short	0x00ff


	//----- nvinfo : EIATTR_NUM_BARRIERS
	.align		4
        /*0070*/ 	.byte	0x02, 0x4c
        /*0072*/ 	.byte	0x01
	.zero		1


	//----- nvinfo : EIATTR_MERCURY_ISA_VERSION
	.align		4
        /*0074*/ 	.byte	0x03, 0x5f
        /*0076*/ 	.short	0x0101


	//----- nvinfo : EIATTR_VRC_CTA_INIT_COUNT
	.align		4
        /*0078*/ 	.byte	0x02, 0x4a
	.zero		1
	.zero		1


	//----- nvinfo : EIATTR_EXIT_INSTR_OFFSETS
	.align		4
        /*007c*/ 	.byte	0x04, 0x1c
        /*007e*/ 	.short	(.L_355 - .L_354)


	//   ....[0]....
.L_354:
        /*0080*/ 	.word	0x0000a400


	//   ....[1]....
        /*0084*/ 	.word	0x0000a420


	//----- nvinfo : EIATTR_CBANK_PARAM_SIZE
	.align		4
.L_355:
        /*0088*/ 	.byte	0x03, 0x19
        /*008a*/ 	.short	0x0024


	//----- nvinfo : EIATTR_PARAM_CBANK
	.align		4
        /*008c*/ 	.byte	0x04, 0x0a
        /*008e*/ 	.short	(.L_357 - .L_356)
	.align		4
.L_356:
        /*0090*/ 	.word	index@(.nv.constant0.tropical_minplus_f64_nn)
        /*0094*/ 	.short	0x0380
        /*0096*/ 	.short	0x0024


	//----- nvinfo : EIATTR_SW_WAR
	.align		4
.L_357:
        /*0098*/ 	.byte	0x04, 0x36
        /*009a*/ 	.short	(.L_359 - .L_358)
.L_358:
        /*009c*/ 	.word	0x00000008
.L_359:


//--------------------- .nv.info.tropical_maxplus_f64_nn --------------------------
	.section	.nv.info.tropical_maxplus_f64_nn,"",@"SHT_CUDA_INFO"
	.sectionflags	@""
	.align	4


	//----- nvinfo : EIATTR_CUDA_API_VERSION
	.align		4
        /*0000*/ 	.byte	0x04, 0x37
        /*0002*/ 	.short	(.L_361 - .L_360)
.L_360:
        /*0004*/ 	.word	0x00000082


	//----- nvinfo : EIATTR_KPARAM_INFO
	.align		4
.L_361:
        /*0008*/ 	.byte	0x04, 0x17
        /*000a*/ 	.short	(.L_363 - .L_362)
.L_362:
        /*000c*/ 	.word	0x00000000
        /*0010*/ 	.short	0x0005
        /*0012*/ 	.short	0x0020
        /*0014*/ 	.byte	0x00, 0xf0, 0x11, 0x00


	//----- nvinfo : EIATTR_KPARAM_INFO
	.align		4
.L_363:
        /*0018*/ 	.byte	0x04, 0x17
        /*001a*/ 	.short	(.L_365 - .L_364)
.L_364:
        /*001c*/ 	.word	0x00000000
        /*0020*/ 	.short	0x0004
        /*0022*/ 	.short	0x001c
        /*0024*/ 	.byte	0x00, 0xf0, 0x11, 0x00


	//----- nvinfo : EIATTR_KPARAM_INFO
	.align		4
.L_365:
        /*0028*/ 	.byte	0x04, 0x17
        /*002a*/ 	.short	(.L_367 - .L_366)
.L_366:
        /*002c*/ 	.word	0x00000000
        /*0030*/ 	.short	0x0003
        /*0032*/ 	.short	0x0018
        /*0034*/ 	.byte	0x00, 0xf0, 0x11, 0x00


	//----- nvinfo : EIATTR_KPARAM_INFO
	.align		4
.L_367:
        /*0038*/ 	.byte	0x04, 0x17
        /*003a*/ 	.short	(.L_369 - .L_368)
.L_368:
        /*003c*/ 	.word	0x00000000
        /*0040*/ 	.short	0x0002
        /*0042*/ 	.short	0x0010
        /*0044*/ 	.byte	0x00, 0xf5, 0x21, 0x00


	//----- nvinfo : EIATTR_KPARAM_INFO
	.align		4
.L_369:
        /*0048*/ 	.byte	0x04, 0x17
        /*004a*/ 	.short	(.L_371 - .L_370)
.L_370:
        /*004c*/ 	.word	0x00000000
        /*0050*/ 	.short	0x0001
        /*0052*/ 	.short	0x0008
        /*0054*/ 	.byte	0x00, 0xf5, 0x21, 0x00


	//----- nvinfo : EIATTR_KPARAM_INFO
	.align		4
.L_371:
        /*0058*/ 	.byte	0x04, 0x17
        /*005a*/ 	.short	(.L_373 - .L_372)
.L_372:
        /*005c*/ 	.word	0x00000000
        /*0060*/ 	.short	0x0000
        /*0062*/ 	.short	0x0000
        /*0064*/ 	.byte	0x00, 0xf5, 0x21, 0x00


	//----- nvinfo : EIATTR_SPARSE_MMA_MASK
	.align		4
.L_373:
        /*0068*/ 	.byte	0x03, 0x50
        /*006a*/ 	.short	0x0000


	//----- nvinfo : EIATTR_MAXREG_COUNT
	.align		4
        /*006c*/ 	.byte	0x03, 0x1b
        /*006e*/ 	.short	0x00ff


	//----- nvinfo : EIATTR_NUM_BARRIERS
	.align		4
        /*0070*/ 	.byte	0x02, 0x4c
        /*0072*/ 	.byte	0x01
	.zero		1


	//----- nvinfo : EIATTR_MERCURY_ISA_VERSION
	.align		4
        /*0074*/ 	.byte	0x03, 0x5f
        /*0076*/ 	.short	0x0101


	//----- nvinfo : EIATTR_VRC_CTA_INIT_COUNT
	.align		4
        /*0078*/ 	.byte	0x02, 0x4a
	.zero		1
	.zero		1


	//----- nvinfo : EIATTR_EXIT_INSTR_OFFSETS
	.align		4
        /*007c*/ 	.byte	0x04, 0x1c
        /*007e*/ 	.short	(.L_375 - .L_374)


	//   ....[0]....
.L_374:
        /*0080*/ 	.word	0x0000a400


	//   ....[1]....
        /*0084*/ 	.word	0x0000a420


	//----- nvinfo : EIATTR_CBANK_PARAM_SIZE
	.align		4
.L_375:
        /*0088*/ 	.byte	0x03, 0x19
        /*008a*/ 	.short	0x0024


	//----- nvinfo : EIATTR_PARAM_CBANK
	.align		4
        /*008c*/ 	.byte	0x04, 0x0a
        /*008e*/ 	.short	(.L_377 - .L_376)
	.align		4
.L_376:
        /*0090*/ 	.word	index@(.nv.constant0.tropical_maxplus_f64_nn)
        /*0094*/ 	.short	0x0380
        /*0096*/ 	.short	0x0024


	//----- nvinfo : EIATTR_SW_WAR
	.align		4
.L_377:
        /*0098*/ 	.byte	0x04, 0x36
        /*009a*/ 	.short	(.L_379 - .L_378)
.L_378:
        /*009c*/ 	.word	0x00000008
.L_379:


//--------------------- .nv.info.tropical_maxmul_f32_nn --------------------------
	.section	.nv.info.tropical_maxmul_f32_nn,"",@"SHT_CUDA_INFO"
	.sectionflags	@""
	.align	4


	//----- nvinfo : EIATTR_CUDA_API_VERSION
	.align		4
        /*0000*/ 	.byte	0x04, 0x37
        /*0002*/ 	.short	(.L_381 - .L_380)
.L_380:
        /*0004*/ 	.word	0x00000082


	//----- nvinfo : EIATTR_KPARAM_INFO
	.align		4
.L_381:
        /*0008*/ 	.byte	0x04, 0x17
        /*000a*/ 	.short	(.L_383 - .L_382)
.L_382:
        /*000c*/ 	.word	0x00000000
        /*0010*/ 	.short	0x0005
        /*0012*/ 	.short	0x0020
        /*0014*/ 	.byte	0x00, 0xf0, 0x11, 0x00


	//----- nvinfo : EIATTR_KPARAM_INFO
	.align		4
.L_383:
        /*0018*/ 	.byte	0x04, 0x17
        /*001a*/ 	.short	(.L_385 - .L_384)
.L_384:
        /*001c*/ 	.word	0x00000000
        /*0020*/ 	.short	0x0004
        /*0022*/ 	.short	0x001c
        /*0024*/ 	.byte	0x00, 0xf0, 0x11, 0x00


	//----- nvinfo : EIATTR_KPARAM_INFO
	.align		4
.L_385:
        /*0028*/ 	.byte	0x04, 0x17
        /*002a*/ 	.short	(.L_387 - .L_386)
.L_386:
        /*002c*/ 	.word	0x00000000
        /*0030*/ 	.short	0x0003
        /*0032*/ 	.short	0x0018
        /*0034*/ 	.byte	0x00, 0xf0, 0x11, 0x00


	//----- nvinfo : EIATTR_KPARAM_INFO
	.align		4
.L_387:
        /*0038*/ 	.byte	0x04, 0x17
        /*003a*/ 	.short	(.L_389 - .L_388)
.L_388:
        /*003c*/ 	.word	0x00000000
        /*0040*/ 	.short	0x0002
        /*0042*/ 	.short	0x0010
        /*0044*/ 	.byte	0x00, 0xf5, 0x21, 0x00


	//----- nvinfo : EIATTR_KPARAM_INFO
	.align		4
.L_389:
        /*0048*/ 	.byte	0x04, 0x17
        /*004a*/ 	.short	(.L_391 - .L_390)
.L_390:
        /*004c*/ 	.word	0x00000000
        /*0050*/ 	.short	0x0001
        /*0052*/ 	.short	0x0008
        /*0054*/ 	.byte	0x00, 0xf5, 0x21, 0x00


	//----- nvinfo : EIATTR_KPARAM_INFO
	.align		4
.L_391:
        /*0058*/ 	.byte	0x04, 0x17
        /*005a*/ 	.short	(.L_393 - .L_392)
.L_392:
        /*005c*/ 	.word	0x00000000
        /*0060*/ 	.short	0x0000
        /*0062*/ 	.short	0x0000
        /*0064*/ 	.byte	0x00, 0xf5, 0x21, 0x00


	//----- nvinfo : EIATTR_SPARSE_MMA_MASK
	.align		4
.L_393:
        /*0068*/ 	.byte	0x03, 0x50
        /*006a*/ 	.short	0x0000


	//----- nvinfo : EIATTR_MAXREG_COUNT
	.align		4
        /*006c*/ 	.byte	0x03, 0x1b
        /*006e*/ 	.short	0x00ff


	//----- nvinfo : EIATTR_NUM_BARRIERS
	.align		4
        /*0070*/ 	.byte	0x02, 0x4c
        /*0072*/ 	.byte	0x01
	.zero		1


	//----- nvinfo : EIATTR_MERCURY_ISA_VERSION
	.align		4
        /*0074*/ 	.byte	0x03, 0x5f
        /*0076*/ 	.short	0x0101


	//----- nvinfo : EIATTR_VRC_CTA_INIT_COUNT
	.align		4
        /*0078*/ 	.byte	0x02, 0x4a
	.zero		1
	.zero		1


	//----- nvinfo : EIATTR_EXIT_INSTR_OFFSETS
	.align		4
        /*007c*/ 	.byte	0x04, 0x1c
        /*007e*/ 	.short	(.L_395 - .L_394)


	//   ....[0]....
.L_394:
        /*0080*/ 	.word	0x00005750


	//   ....[1]....
        /*0084*/ 	.word	0x00005770


	//----- nvinfo : EIATTR_CBANK_PARAM_SIZE
	.align		4
.L_395:
        /*0088*/ 	.byte	0x03, 0x19
        /*008a*/ 	.short	0x0024


	//----- nvinfo : EIATTR_PARAM_CBANK
	.align		4
        /*008c*/ 	.byte	0x04, 0x0a
        /*008e*/ 	.short	(.L_397 - .L_396)
	.align		4
.L_396:
        /*0090*/ 	.word	index@(.nv.constant0.tropical_maxmul_f32_nn)
        /*0094*/ 	.short	0x0380
        /*0096*/ 	.short	0x0024


	//----- nvinfo : EIATTR_SW_WAR
	.align		4
.L_397:
        /*0098*/ 	.byte	0x04, 0x36
        /*009a*/ 	.short	(.L_399 - .L_398)
.L_398:
        /*009c*/ 	.word	0x00000008
.L_399:


//--------------------- .nv.info.tropical_minplus_f32_nn --------------------------
	.section	.nv.info.tropical_minplus_f32_nn,"",@"SHT_CUDA_INFO"
	.sectionflags	@""
	.align	4


	//----- nvinfo : EIATTR_CUDA_API_VERSION
	.align		4
        /*0000*/ 	.byte	0x04, 0x37
        /*0002*/ 	.short	(.L_401 - .L_400)
.L_400:
        /*0004*/ 	.word	0x00000082


	//----- nvinfo : EIATTR_KPARAM_INFO
	.align		4
.L_401:
        /*0008*/ 	.byte	0x04, 0x17
        /*000a*/ 	.short	(.L_403 - .L_402)
.L_402:
        /*000c*/ 	.word	0x00000000
        /*0010*/ 	.short	0x0005
        /*0012*/ 	.short	0x0020
        /*0014*/ 	.byte	0x00, 0xf0, 0x11, 0x00


	//----- nvinfo : EIATTR_KPARAM_INFO
	.align		4
.L_403:
        /*0018*/ 	.byte	0x04, 0x17
        /*001a*/ 	.short	(.L_405 - .L_404)
.L_404:
        /*001c*/ 	.word	0x00000000
        /*0020*/ 	.short	0x0004
        /*0022*/ 	.short	0x001c
        /*0024*/ 	.byte	0x00, 0xf0, 0x11, 0x00


	//----- nvinfo : EIATTR_KPARAM_INFO
	.align		4
.L_405:
        /*0028*/ 	.byte	0x04, 0x17
        /*002a*/ 	.short	(.L_407 - .L_406)
.L_406:
        /*002c*/ 	.word	0x00000000
        /*0030*/ 	.short	0x0003
        /*0032*/ 	.short	0x0018
        /*0034*/ 	.byte	0x00, 0xf0, 0x11, 0x00


	//----- nvinfo : EIATTR_KPARAM_INFO
	.align		4
.L_407:
        /*0038*/ 	.byte	0x04, 0x17
        /*003a*/ 	.short	(.L_409 - .L_408)
.L_408:
        /*003c*/ 	.word	0x00000000
        /*0040*/ 	.short	0x0002
        /*0042*/ 	.short	0x0010
        /*0044*/ 	.byte	0x00, 0xf5, 0x21, 0x00


	//----- nvinfo : EIATTR_KPARAM_INFO
	.align		4
.L_409:
        /*0048*/ 	.byte	0x04, 0x17
        /*004a*/ 	.short	(.L_411 - .L_410)
.L_410:
        /*004c*/ 	.word	0x00000000
        /*0050*/ 	.short	0x0001
        /*0052*/ 	.short	0x0008
        /*0054*/ 	.byte	0x00, 0xf5, 0x21, 0x00


	//----- nvinfo : EIATTR_KPARAM_INFO
	.align		4
.L_411:
        /*0058*/ 	.byte	0x04, 0x17
        /*005a*/ 	.short	(.L_413 - .L_412)
.L_412:
        /*005c*/ 	.word	0x00000000
        /*0060*/ 	.short	0x0000
        /*0062*/ 	.short	0x0000
        /*0064*/ 	.byte	0x00, 0xf5, 0x21, 0x00


	//----- nvinfo : EIATTR_SPARSE_MMA_MASK
	.align		4
.L_413:
        /*0068*/ 	.byte	0x03, 0x50
        /*006a*/ 	.short	0x0000


	//----- nvinfo : EIATTR_MAXREG_COUNT
	.align		4
        /*006c*/ 	.byte	0x03, 0x1b
        /*006e*/ 	.short	0x00ff


	//----- nvinfo : EIATTR_NUM_BARRIERS
	.align		4
        /*0070*/ 	.byte	0x02, 0x4c
        /*0072*/ 	.byte	0x01
	.zero		1


	//----- nvinfo : EIATTR_MERCURY_ISA_VERSION
	.align		4
        /*0074*/ 	.byte	0x03, 0x5f
        /*0076*/ 	.short	0x0101


	//----- nvinfo : EIATTR_VRC_CTA_INIT_COUNT
	.align		4
        /*0078*/ 	.byte	0x02, 0x4a
	.zero		1
	.zero		1


	//----- nvinfo : EIATTR_EXIT_INSTR_OFFSETS
	.align		4
        /*007c*/ 	.byte	0x04, 0x1c
        /*007e*/ 	.short	(.L_415 - .L_414)


	//   ....[0]....
.L_414:
        /*0080*/ 	.word	0x000057f0


	//   ....[1]....
        /*0084*/ 	.word	0x00005810


	//----- nvinfo : EIATTR_CBANK_PARAM_SIZE
	.align		4
.L_415:
        /*0088*/ 	.byte	0x03, 0x19
        /*008a*/ 	.short	0x0024


	//----- nvinfo : EIATTR_PARAM_CBANK
	.align		4
        /*008c*/ 	.byte	0x04, 0x0a
        /*008e*/ 	.short	(.L_417 - .L_416)
	.align		4
.L_416:
        /*0090*/ 	.word	index@(.nv.constant0.tropical_minplus_f32_nn)
        /*0094*/ 	.short	0x0380
        /*0096*/ 	.short	0x0024


	//----- nvinfo : EIATTR_SW_WAR
	.align		4
.L_417:
        /*0098*/ 	.byte	0x04, 0x36
        /*009a*/ 	.short	(.L_419 - .L_418)
.L_418:
        /*009c*/ 	.word	0x00000008
.L_419:


//--------------------- .nv.info.tropical_maxplus_f32_nn --------------------------
	.section	.nv.info.tropical_maxplus_f32_nn,"",@"SHT_CUDA_INFO"
	.sectionflags	@""
	.align	4


	//----- nvinfo : EIATTR_CUDA_API_VERSION
	.align		4
        /*0000*/ 	.byte	0x04, 0x37
        /*0002*/ 	.short	(.L_421 - .L_420)
.L_420:
        /*0004*/ 	.word	0x00000082


	//----- nvinfo : EIATTR_KPARAM_INFO
	.align		4
.L_421:
        /*0008*/ 	.byte	0x04, 0x17
        /*000a*/ 	.short	(.L_423 - .L_422)
.L_422:
        /*000c*/ 	.word	0x00000000
        /*0010*/ 	.short	0x0005
        /*0012*/ 	.short	0x0020
        /*0014*/ 	.byte	0x00, 0xf0, 0x11, 0x00


	//----- nvinfo : EIATTR_KPARAM_INFO
	.align		4
.L_423:
        /*0018*/ 	.byte	0x04, 0x17
        /*001a*/ 	.short	(.L_425 - .L_424)
.L_424:
        /*001c*/ 	.word	0x00000000
        /*0020*/ 	.short	0x0004
        /*0022*/ 	.short	0x001c
        /*0024*/ 	.byte	0x00, 0xf0, 0x11, 0x00


	//----- nvinfo : EIATTR_KPARAM_INFO
	.align		4
.L_425:
        /*0028*/ 	.byte	0x04, 0x17
        /*002a*/ 	.short	(.L_427 - .L_426)
.L_426:
        /*002c*/ 	.word	0x00000000
        /*0030*/ 	.short	0x0003
        /*0032*/ 	.short	0x0018
        /*0034*/ 	.byte	0x00, 0xf0, 0x11, 0x00


	//----- nvinfo : EIATTR_KPARAM_INFO
	.align		4
.L_427:
        /*0038*/ 	.byte	0x04, 0x17
        /*003a*/ 	.short	(.L_429 - .L_428)
.L_428:
        /*003c*/ 	.word	0x00000000
        /*0040*/ 	.short	0x0002
        /*0042*/ 	.short	0x0010
        /*0044*/ 	.byte	0x00, 0xf5, 0x21, 0x00


	//----- nvinfo : EIATTR_KPARAM_INFO
	.align		4
.L_429:
        /*0048*/ 	.byte	0x04, 0x17
        /*004a*/ 	.short	(.L_431 - .L_430)
.L_430:
        /*004c*/ 	.word	0x00000000
        /*0050*/ 	.short	0x0001
        /*0052*/ 	.short	0x0008
        /*0054*/ 	.byte	0x00, 0xf5, 0x21, 0x00


	//----- nvinfo : EIATTR_KPARAM_INFO
	.align		4
.L_431:
        /*0058*/ 	.byte	0x04, 0x17
        /*005a*/ 	.short	(.L_433 - .L_432)
.L_432:
        /*005c*/ 	.word	0x00000000
        /*0060*/ 	.short	0x0000
        /*0062*/ 	.short	0x0000
        /*0064*/ 	.byte	0x00, 0xf5, 0x21, 0x00


	//----- nvinfo : EIATTR_SPARSE_MMA_MASK
	.align		4
.L_433:
        /*0068*/ 	.byte	0x03, 0x50
        /*006a*/ 	.short	0x0000


	//----- nvinfo : EIATTR_MAXREG_COUNT
	.align		4
        /*006c*/ 	.byte	0x03, 0x1b
        /*006e*/ 	.short	0x00ff


	//----- nvinfo : EIATTR_NUM_BARRIERS
	.align		4
        /*0070*/ 	.byte	0x02, 0x4c
        /*0072*/ 	.byte	0x01
	.zero		1


	//----- nvinfo : EIATTR_MERCURY_ISA_VERSION
	.align		4
        /*0074*/ 	.byte	0x03, 0x5f
        /*0076*/ 	.short	0x0101


	//----- nvinfo : EIATTR_VRC_CTA_INIT_COUNT
	.align		4
        /*0078*/ 	.byte	0x02, 0x4a
	.zero		1
	.zero		1


	//----- nvinfo : EIATTR_EXIT_INSTR_OFFSETS
	.align		4
        /*007c*/ 	.byte	0x04, 0x1c
        /*007e*/ 	.short	(.L_435 - .L_434)


	//   ....[0]....
.L_434:
        /*0080*/ 	.word	0x000057f0


	//   ....[1]....
        /*0084*/ 	.word	0x00005810


	//----- nvinfo : EIATTR_CBANK_PARAM_SIZE
	.align		4
.L_435:
        /*0088*/ 	.byte	0x03, 0x19
        /*008a*/ 	.short	0x0024


	//----- nvinfo : EIATTR_PARAM_CBANK
	.align		4
        /*008c*/ 	.byte	0x04, 0x0a
        /*008e*/ 	.short	(.L_437 - .L_436)
	.align		4
.L_436:
        /*0090*/ 	.word	index@(.nv.constant0.tropical_maxplus_f32_nn)
        /*0094*/ 	.short	0x0380
        /*0096*/ 	.short	0x0024


	//----- nvinfo : EIATTR_SW_WAR
	.align		4
.L_437:
        /*0098*/ 	.byte	0x04, 0x36
        /*009a*/ 	.short	(.L_439 - .L_438)
.L_438:
        /*009c*/ 	.word	0x00000008
.L_439:


//--------------------- .nv.callgraph             --------------------------
	.section	.nv.callgraph,"",@"SHT_CUDA_CALLGRAPH"
	.align	4
	.sectionentsize	8
	.align		4
        /*0000*/ 	.word	0x00000000
	.align		4
        /*0004*/ 	.word	0xffffffff
	.align		4
        /*0008*/ 	.word	0x00000000
	.align		4
        /*000c*/ 	.word	0xfffffffe
	.align		4
        /*0010*/ 	.word	0x00000000
	.align		4
        /*0014*/ 	.word	0xfffffffd
	.align		4
        /*0018*/ 	.word	0x00000000
	.align		4
        /*001c*/ 	.word	0xfffffffc


//--------------------- .text.tropical_backward_b_f64 --------------------------
	.section	.text.tropical_backward_b_f64,"ax",@progbits
	.align	128
        .global         tropical_backward_b_f64
        .type           tropical_backward_b_f64,@function
        .size           tropical_backward_b_f64,(.L_x_172 - tropical_backward_b_f64)
        .other          tropical_backward_b_f64,@"STO_CUDA_ENTRY STV_DEFAULT"
tropical_backward_b_f64:
.text.tropical_backward_b_f64:
[----:B------:R-:W-:Y:S01]  /*0000*/  LDC R1, c[0x0][0x37c] ;  /* 0x0000df00ff017b82 */ /* 0x000fe20000000800 */
[----:B------:R-:W0:Y:S07]  /*0010*/  S2R R0, SR_TID.X ;  /* 0x0000000000007919 */ /* 0x000e2e0000002100 */
[----:B------:R-:W0:Y:S08]  /*0020*/  S2UR UR4, SR_CTAID.X ;  /* 0x00000000000479c3 */ /* 0x000e300000002500 */
[----:B------:R-:W0:Y:S08]  /*0030*/  LDC R7, c[0x0][0x360] ;  /* 0x0000d800ff077b82 */ /* 0x000e300000000800 */
[----:B------:R-:W1:Y:S01]  /*0040*/  LDC.64 R2, c[0x0][0x398] ;  /* 0x0000e600ff027b82 */ /* 0x000e620000000a00 */
[----:B0-----:R-:W-:-:S02]  /*0050*/  IMAD R7, R7, UR4, R0 ;  /* 0x0000000407077c24 */ /* 0x001fc4000f8e0200 */
[----:B-1----:R-:W-:-:S05]  /*0060*/  IMAD R0, R3, R2, RZ ;  /* 0x0000000203007224 */ /* 0x002fca00078e02ff */
[----:B------:R-:W-:-:S13]  /*0070*/  ISETP.GE.AND P0, PT, R7, R0, PT ;  /* 0x000000000700720c */ /* 0x000fda0003f06270 */
[----:B------:R-:W-:Y:S05]  /*0080*/  @P0 EXIT ;  /* 0x000000000000094d */ /* 0x000fea0003800000 */
[----:B------:R-:W0:Y:S01]  /*0090*/  LDC.64 R4, c[0x0][0x388] ;  /* 0x0000e200ff047b82 */ /* 0x000e220000000a00 */
[----:B------:R-:W1:Y:S01]  /*00a0*/  LDCU.64 UR4, c[0x0][0x358] ;  /* 0x00006b00ff0477ac */ /* 0x000e620008000a00 */
[----:B------:R-:W2:Y:S01]  /*00b0*/  LDCU UR6, c[0x0][0x3a0] ;  /* 0x00007400ff0677ac */ /* 0x000ea20008000800 */
[----:B0-----:R-:W-:-:S05]  /*00c0*/  IMAD.WIDE R4, R7, 0x4, R4 ;  /* 0x0000000407047825 */ /* 0x001fca00078e0204 */
[----:B-1----:R-:W2:Y:S02]  /*00d0*/  LDG.E.CONSTANT R0, desc[UR4][R4.64] ;  /* 0x0000000404007981 */ /* 0x002ea4000c1e9900 */
[----:B--2---:R-:W-:-:S04]  /*00e0*/  ISETP.GE.AND P0, PT, R0, UR6, PT ;  /* 0x0000000600007c0c */ /* 0x004fc8000bf06270 */
[----:B------:R-:W-:-:S13]  /*00f0*/  ISETP.LT.OR P0, PT, R0, RZ, P0 ;  /* 0x000000ff0000720c */ /* 0x000fda0000701670 */
[----:B------:R-:W-:Y:S05]  /*0100*/  @P0 EXIT ;  /* 0x000000000000094d */ /* 0x000fea0003800000 */
[----:B------:R-:W0:Y:S02]  /*0110*/  LDC.64 R4, c[0x0][0x380] ;  /* 0x0000e000ff047b82 */ /* 0x000e240000000a00 */
[----:B0-----:R-:W-:-:S06]  /*0120*/  IMAD.WIDE R4, R7, 0x8, R4 ;  /* 0x0000000807047825 */ /* 0x001fcc00078e0204 */
[----:B------:R-:W2:Y:S01]  /*0130*/  LDG.E.64.CONSTANT R4, desc[UR4][R4.64] ;  /* 0x0000000404047981 */ /* 0x000ea2000c1e9b00 */
[-C--:B------:R-:W-:Y:S02]  /*0140*/  IABS R6, R2.reuse ;  /* 0x0000000200067213 */ /* 0x080fe40000000000 */
[----:B------:R-:W-:Y:S02]  /*0150*/  IABS R10, R7 ;  /* 0x00000007000a7213 */ /* 0x000fe40000000000 */
[----:B------:R-:W0:Y:S01]  /*0160*/  I2F.RP R3, R6 ;  /* 0x0000000600037306 */ /* 0x000e220000209400 */
[----:B------:R-:W-:-:S04]  /*0170*/  LOP3.LUT R7, R7, R2, RZ, 0x3c, !PT ;  /* 0x0000000207077212 */ /* 0x000fc800078e3cff */
[----:B------:R-:W-:-:S03]  /*0180*/  ISETP.GE.AND P1, PT, R7, RZ, PT ;  /* 0x000000ff0700720c */ /* 0x000fc60003f26270 */
[----:B0-----:R-:W0:Y:S02]  /*0190*/  MUFU.RCP R3, R3 ;  /* 0x0000000300037308 */ /* 0x001e240000001000 */
[----:B0-----:R-:W-:-:S06]  /*01a0*/  VIADD R8, R3, 0xffffffe ;  /* 0x0ffffffe03087836 */ /* 0x001fcc0000000000 */
[----:B------:R0:W1:Y:S02]  /*01b0*/  F2I.FTZ.U32.TRUNC.NTZ R9, R8 ;  /* 0x0000000800097305 */ /* 0x000064000021f000 */
[----:B0-----:R-:W-:Y:S02]  /*01c0*/  HFMA2 R8, -RZ, RZ, 0, 0 ;  /* 0x00000000ff087431 */ /* 0x001fe400000001ff */
[----:B-1----:R-:W-:-:S04]  /*01d0*/  IMAD.MOV R11, RZ, RZ, -R9 ;  /* 0x000000ffff0b7224 */ /* 0x002fc800078e0a09 */
[----:B------:R-:W-:-:S04]  /*01e0*/  IMAD R11, R11, R6, RZ ;  /* 0x000000060b0b7224 */ /* 0x000fc800078e02ff */
[----:B------:R-:W-:-:S06]  /*01f0*/  IMAD.HI.U32 R9, R9, R11, R8 ;  /* 0x0000000b09097227 */ /* 0x000fcc00078e0008 */
[----:B------:R-:W-:-:S04]  /*0200*/  IMAD.HI.U32 R9, R9, R10, RZ ;  /* 0x0000000a09097227 */ /* 0x000fc800078e00ff */
[----:B------:R-:W-:-:S04]  /*0210*/  IMAD.MOV R3, RZ, RZ, -R9 ;  /* 0x000000ffff037224 */ /* 0x000fc800078e0a09 */
[----:B------:R-:W-:-:S05]  /*0220*/  IMAD R3, R6, R3, R10 ;  /* 0x0000000306037224 */ /* 0x000fca00078e020a */
[----:B------:R-:W-:-:S13]  /*0230*/  ISETP.GT.U32.AND P2, PT, R6, R3, PT ;  /* 0x000000030600720c */ /* 0x000fda0003f44070 */
[-C--:B------:R-:W-:Y:S01]  /*0240*/  @!P2 IADD3 R3, PT, PT, R3, -R6.reuse, RZ ;  /* 0x800000060303a210 */ /* 0x080fe20007ffe0ff */
[----:B------:R-:W-:Y:S01]  /*0250*/  @!P2 VIADD R9, R9, 0x1 ;  /* 0x000000010909a836 */ /* 0x000fe20000000000 */
[----:B------:R-:W-:Y:S02]  /*0260*/  ISETP.NE.AND P2, PT, R2, RZ, PT ;  /* 0x000000ff0200720c */ /* 0x000fe40003f45270 */
[----:B------:R-:W-:Y:S02]  /*0270*/  ISETP.GE.U32.AND P0, PT, R3, R6, PT ;  /* 0x000000060300720c */ /* 0x000fe40003f06070 */
[----:B------:R-:W0:Y:S11]  /*0280*/  LDC.64 R6, c[0x0][0x390] ;  /* 0x0000e400ff067b82 */ /* 0x000e360000000a00 */
[----:B------:R-:W-:-:S04]  /*0290*/  @P0 IADD3 R9, PT, PT, R9, 0x1, RZ ;  /* 0x0000000109090810 */ /* 0x000fc80007ffe0ff */
[----:B------:R-:W-:Y:S02]  /*02a0*/  @!P1 IADD3 R9, PT, PT, -R9, RZ, RZ ;  /* 0x000000ff09099210 */ /* 0x000fe40007ffe1ff */
[----:B------:R-:W-:-:S05]  /*02b0*/  @!P2 LOP3.LUT R9, RZ, R2, RZ, 0x33, !PT ;  /* 0x00000002ff09a212 */ /* 0x000fca00078e33ff */
[----:B------:R-:W-:-:S04]  /*02c0*/  IMAD R3, R9, UR6, R0 ;  /* 0x0000000609037c24 */ /* 0x000fc8000f8e0200 */
[----:B0-----:R-:W-:-:S05]  /*02d0*/  IMAD.WIDE R2, R3, 0x8, R6 ;  /* 0x0000000803027825 */ /* 0x001fca00078e0206 */
[----:B--2---:R-:W-:Y:S01]  /*02e0*/  REDG.E.ADD.F64.RN.STRONG.GPU desc[UR4][R2.64], R4 ;  /* 0x00000004020079a6 */ /* 0x004fe2000c12ff04 */
[----:B------:R-:W-:Y:S05]  /*02f0*/  EXIT ;  /* 0x000000000000794d */ /* 0x000fea0003800000 */
.L_x_0:
[----:B------:R-:W-:-:S00]  /*0300*/  BRA `(.L_x_0) ;  /* 0xfffffffc00fc7947 */ /* 0x000fc0000383ffff */
[----:B------:R-:W-:-:S00]  /*0310*/  NOP ;  /* 0x0000000000007918 */ /* 0x000fc00000000000 */
        /* <DEDUP_REMOVED lines=14> */
.L_x_172:


//--------------------- .text.tropical_backward_a_f64 --------------------------
	.section	.text.tropical_backward_a_f64,"ax",@progbits
	.align	128
        .global         tropical_backward_a_f64
        .type           tropical_backward_a_f64,@function
        .size           tropical_backward_a_f64,(.L_x_173 - tropical_backward_a_f64)
        .other          tropical_backward_a_f64,@"STO_CUDA_ENTRY STV_DEFAULT"
tropical_backward_a_f64:
.text.tropical_backward_a_f64:
        /* <DEDUP_REMOVED lines=20> */
[----:B------:R-:W-:Y:S02]  /*0140*/  IABS R9, R2 ;  /* 0x0000000200097213 */ /* 0x000fe40000000000 */
[----:B------:R-:W-:Y:S02]  /*0150*/  ISETP.GE.AND P2, PT, R0, RZ, PT ;  /* 0x000000ff0000720c */ /* 0x000fe40003f46270 */
[----:B------:R-:W0:Y:S08]  /*0160*/  I2F.RP R8, R9 ;  /* 0x0000000900087306 */ /* 0x000e300000209400 */
[----:B0-----:R-:W0:Y:S02]  /*0170*/  MUFU.RCP R8, R8 ;  /* 0x0000000800087308 */ /* 0x001e240000001000 */
[----:B0-----:R-:W-:-:S06]  /*0180*/  IADD3 R6, PT, PT, R8, 0xffffffe, RZ ;  /* 0x0ffffffe08067810 */ /* 0x001fcc0007ffe0ff */
[----:B------:R0:W1:Y:S02]  /*0190*/  F2I.FTZ.U32.TRUNC.NTZ R7, R6 ;  /* 0x0000000600077305 */ /* 0x000064000021f000 */
[----:B0-----:R-:W-:Y:S01]  /*01a0*/  IMAD.MOV.U32 R6, RZ, RZ, RZ ;  /* 0x000000ffff067224 */ /* 0x001fe200078e00ff */
[----:B-1----:R-:W-:-:S05]  /*01b0*/  IADD3 R10, PT, PT, RZ, -R7, RZ ;  /* 0x80000007ff0a7210 */ /* 0x002fca0007ffe0ff */
[----:B------:R-:W-:Y:S01]  /*01c0*/  IMAD R11, R10, R9, RZ ;  /* 0x000000090a0b7224 */ /* 0x000fe200078e02ff */
[----:B------:R-:W-:-:S03]  /*01d0*/  IABS R10, R0 ;  /* 0x00000000000a7213 */ /* 0x000fc60000000000 */
[----:B------:R-:W-:-:S06]  /*01e0*/  IMAD.HI.U32 R7, R7, R11, R6 ;  /* 0x0000000b07077227 */ /* 0x000fcc00078e0006 */
[----:B------:R-:W-:-:S05]  /*01f0*/  IMAD.HI.U32 R7, R7, R10, RZ ;  /* 0x0000000a07077227 */ /* 0x000fca00078e00ff */
[----:B------:R-:W-:-:S05]  /*0200*/  IADD3 R7, PT, PT, -R7, RZ, RZ ;  /* 0x000000ff07077210 */ /* 0x000fca0007ffe1ff */
[C---:B------:R-:W-:Y:S02]  /*0210*/  IMAD R8, R9.reuse, R7, R10 ;  /* 0x0000000709087224 */ /* 0x040fe400078e020a */
[----:B------:R-:W0:Y:S03]  /*0220*/  LDC.64 R6, c[0x0][0x390] ;  /* 0x0000e400ff067b82 */ /* 0x000e260000000a00 */
[----:B------:R-:W-:-:S13]  /*0230*/  ISETP.GT.U32.AND P0, PT, R9, R8, PT ;  /* 0x000000080900720c */ /* 0x000fda0003f04070 */
[----:B------:R-:W-:Y:S01]  /*0240*/  @!P0 IMAD.IADD R8, R8, 0x1, -R9 ;  /* 0x0000000108088824 */ /* 0x000fe200078e0a09 */
[----:B------:R-:W-:-:S04]  /*0250*/  ISETP.NE.AND P0, PT, R2, RZ, PT ;  /* 0x000000ff0200720c */ /* 0x000fc80003f05270 */
[----:B------:R-:W-:-:S13]  /*0260*/  ISETP.GT.U32.AND P1, PT, R9, R8, PT ;  /* 0x000000080900720c */ /* 0x000fda0003f24070 */
[----:B------:R-:W-:-:S05]  /*0270*/  @!P1 IADD3 R8, PT, PT, R8, -R9, RZ ;  /* 0x8000000908089210 */ /* 0x000fca0007ffe0ff */
[----:B------:R-:W-:Y:S01]  /*0280*/  @!P2 IMAD.MOV R8, RZ, RZ, -R8 ;  /* 0x000000ffff08a224 */ /* 0x000fe200078e0a08 */
[----:B------:R-:W-:-:S05]  /*0290*/  @!P0 LOP3.LUT R8, RZ, R2, RZ, 0x33, !PT ;  /* 0x00000002ff088212 */ /* 0x000fca00078e33ff */
[----:B------:R-:W-:-:S04]  /*02a0*/  IMAD R3, R3, R2, R8 ;  /* 0x0000000203037224 */ /* 0x000fc800078e0208 */
[----:B0-----:R-:W-:-:S05]  /*02b0*/  IMAD.WIDE R2, R3, 0x8, R6 ;  /* 0x0000000803027825 */ /* 0x001fca00078e0206 */
[----:B--2---:R-:W-:Y:S01]  /*02c0*/  REDG.E.ADD.F64.RN.STRONG.GPU desc[UR4][R2.64], R4 ;  /* 0x00000004020079a6 */ /* 0x004fe2000c12ff04 */
[----:B------:R-:W-:Y:S05]  /*02d0*/  EXIT ;  /* 0x000000000000794d */ /* 0x000fea0003800000 */
.L_x_1:
        /* <DEDUP_REMOVED lines=10> */
.L_x_173:


//--------------------- .text.tropical_backward_b_f32 --------------------------
	.section	.text.tropical_backward_b_f32,"ax",@progbits
	.align	128
        .global         tropical_backward_b_f32
        .type           tropical_backward_b_f32,@function
        .size           tropical_backward_b_f32,(.L_x_174 - tropical_backward_b_f32)
        .other          tropical_backward_b_f32,@"STO_CUDA_ENTRY STV_DEFAULT"
tropical_backward_b_f32:
.text.tropical_backward_b_f32:
        /* <DEDUP_REMOVED lines=19> */
[----:B------:R0:W2:Y:S01]  /*0130*/  LDG.E.CONSTANT R7, desc[UR4][R6.64] ;  /* 0x0000000406077981 */ /* 0x0000a2000c1e9900 */
[----:B------:R-:W-:-:S04]  /*0140*/  IABS R4, R2 ;  /* 0x0000000200047213 */ /* 0x000fc80000000000 */
[----:B------:R-:W1:Y:S01]  /*0150*/  I2F.RP R3, R4 ;  /* 0x0000000400037306 */ /* 0x000e620000209400 */
[----:B0-----:R-:W-:Y:S02]  /*0160*/  IABS R6, R5 ;  /* 0x0000000500067213 */ /* 0x001fe40000000000 */
[----:B------:R-:W-:-:S04]  /*0170*/  LOP3.LUT R5, R5, R2, RZ, 0x3c, !PT ;  /* 0x0000000205057212 */ /* 0x000fc800078e3cff */
[----:B------:R-:W-:Y:S01]  /*0180*/  ISETP.GE.AND P1, PT, R5, RZ, PT ;  /* 0x000000ff0500720c */ /* 0x000fe20003f26270 */
[----:B-1----:R-:W0:Y:S02]  /*0190*/  MUFU.RCP R3, R3 ;  /* 0x0000000300037308 */ /* 0x002e240000001000 */
        /* <DEDUP_REMOVED lines=20> */
[----:B--2---:R-:W-:Y:S01]  /*02e0*/  REDG.E.ADD.F32.FTZ.RN.STRONG.GPU desc[UR4][R2.64], R7 ;  /* 0x00000007020079a6 */ /* 0x004fe2000c12f304 */
[----:B------:R-:W-:Y:S05]  /*02f0*/  EXIT ;  /* 0x000000000000794d */ /* 0x000fea0003800000 */
.L_x_2:
        /* <DEDUP_REMOVED lines=16> */
.L_x_174:


//--------------------- .text.tropical_backward_a_f32 --------------------------
	.section	.text.tropical_backward_a_f32,"ax",@progbits
	.align	128
        .global         tropical_backward_a_f32
        .type           tropical_backward_a_f32,@function
        .size           tropical_backward_a_f32,(.L_x_175 - tropical_backward_a_f32)
        .other          tropical_backward_a_f32,@"STO_CUDA_ENTRY STV_DEFAULT"
tropical_backward_a_f32:
.text.tropical_backward_a_f32:
        /* <DEDUP_REMOVED lines=18> */
[----:B0-----:R-:W-:-:S05]  /*0120*/  IMAD.WIDE R4, R0, 0x4, R4 ;  /* 0x0000000400047825 */ /* 0x001fca00078e0204 */
[----:B------:R0:W2:Y:S01]  /*0130*/  LDG.E.CONSTANT R9, desc[UR4][R4.64] ;  /* 0x0000000404097981 */ /* 0x0000a2000c1e9900 */
[----:B------:R-:W-:Y:S02]  /*0140*/  IABS R10, R2 ;  /* 0x00000002000a7213 */ /* 0x000fe40000000000 */
[----:B------:R-:W-:Y:S02]  /*0150*/  ISETP.GE.AND P2, PT, R0, RZ, PT ;  /* 0x000000ff0000720c */ /* 0x000fe40003f46270 */
[----:B------:R-:W1:Y:S01]  /*0160*/  I2F.RP R8, R10 ;  /* 0x0000000a00087306 */ /* 0x000e620000209400 */
[----:B0-----:R-:W-:-:S07]  /*0170*/  IABS R4, R0 ;  /* 0x0000000000047213 */ /* 0x001fce0000000000 */
[----:B-1----:R-:W0:Y:S02]  /*0180*/  MUFU.RCP R8, R8 ;  /* 0x0000000800087308 */ /* 0x002e240000001000 */
[----:B0-----:R-:W-:-:S06]  /*0190*/  IADD3 R6, PT, PT, R8, 0xffffffe, RZ ;  /* 0x0ffffffe08067810 */ /* 0x001fcc0007ffe0ff */
[----:B------:R0:W1:Y:S02]  /*01a0*/  F2I.FTZ.U32.TRUNC.NTZ R7, R6 ;  /* 0x0000000600077305 */ /* 0x000064000021f000 */
[----:B0-----:R-:W-:Y:S01]  /*01b0*/  IMAD.MOV.U32 R6, RZ, RZ, RZ ;  /* 0x000000ffff067224 */ /* 0x001fe200078e00ff */
[----:B-1----:R-:W-:-:S05]  /*01c0*/  IADD3 R11, PT, PT, RZ, -R7, RZ ;  /* 0x80000007ff0b7210 */ /* 0x002fca0007ffe0ff */
[----:B------:R-:W-:-:S04]  /*01d0*/  IMAD R11, R11, R10, RZ ;  /* 0x0000000a0b0b7224 */ /* 0x000fc800078e02ff */
        /* <DEDUP_REMOVED lines=14> */
[----:B--2---:R-:W-:Y:S01]  /*02c0*/  REDG.E.ADD.F32.FTZ.RN.STRONG.GPU desc[UR4][R2.64], R9 ;  /* 0x00000009020079a6 */ /* 0x004fe2000c12f304 */
[----:B------:R-:W-:Y:S05]  /*02d0*/  EXIT ;  /* 0x000000000000794d */ /* 0x000fea0003800000 */
.L_x_3:
        /* <DEDUP_REMOVED lines=10> */
.L_x_175:


//--------------------- .text.tropical_maxmul_f64_nn_with_argmax --------------------------
	.section	.text.tropical_maxmul_f64_nn_with_argmax,"ax",@progbits
	.align	128
        .global         tropical_maxmul_f64_nn_with_argmax
        .type           tropical_maxmul_f64_nn_with_argmax,@function
        .size           tropical_maxmul_f64_nn_with_argmax,(.L_x_176 - tropical_maxmul_f64_nn_with_argmax)
        .other          tropical_maxmul_f64_nn_with_argmax,@"STO_CUDA_ENTRY STV_DEFAULT"
tropical_maxmul_f64_nn_with_argmax:
.text.tropical_maxmul_f64_nn_with_argmax:
[----:B------:R-:W-:Y:S01]  /*0000*/  LDC R1, c[0x0][0x37c] ;  /* 0x0000df00ff017b82 */ /* 0x000fe20000000800 */
[----:B------:R-:W0:Y:S07]  /*0010*/  LDCU UR6, c[0x0][0x3a0] ;  /* 0x00007400ff0677ac */ /* 0x000e2e0008000800 */
[----:B------:R-:W1:Y:S01]  /*0020*/  S2UR UR8, SR_CTAID.X ;  /* 0x00000000000879c3 */ /* 0x000e620000002500 */
[----:B------:R-:W2:Y:S01]  /*0030*/  S2R R3, SR_TID.X ;  /* 0x0000000000037919 */ /* 0x000ea20000002100 */
[----:B------:R-:W-:Y:S01]  /*0040*/  IMAD.MOV.U32 R73, RZ, RZ, RZ ;  /* 0x000000ffff497224 */ /* 0x000fe200078e00ff */
[----:B------:R-:W-:Y:S01]  /*0050*/  CS2R R36, SRZ ;  /* 0x0000000000247805 */ /* 0x000fe2000001ff00 */
        /* <DEDUP_REMOVED lines=13> */
[----:B0-----:R-:W-:Y:S01]  /*0130*/  UIADD3 UR4, UPT, UPT, UR6, 0x1f, URZ ;  /* 0x0000001f06047890 */ /* 0x001fe2000fffe0ff */
[----:B------:R-:W-:Y:S01]  /*0140*/  IMAD.MOV.U32 R39, RZ, RZ, RZ ;  /* 0x000000ffff277224 */ /* 0x000fe200078e00ff */
[----:B------:R-:W-:Y:S01]  /*0150*/  CS2R R34, SRZ ;  /* 0x0000000000227805 */ /* 0x000fe2000001ff00 */
[----:B------:R-:W-:Y:S01]  /*0160*/  IMAD.MOV.U32 R61, RZ, RZ, RZ ;  /* 0x000000ffff3d7224 */ /* 0x000fe200078e00ff */
[----:B------:R-:W-:Y:S01]  /*0170*/  USHF.R.S32.HI UR5, URZ, 0x1f, UR4 ;  /* 0x0000001fff057899 */ /* 0x000fe20008011404 */
[----:B------:R-:W-:Y:S01]  /*0180*/  IMAD.MOV.U32 R85, RZ, RZ, RZ ;  /* 0x000000ffff557224 */ /* 0x000fe200078e00ff */
[----:B------:R-:W-:Y:S01]  /*0190*/  CS2R R62, SRZ ;  /* 0x00000000003e7805 */ /* 0x000fe2000001ff00 */
[----:B------:R-:W-:Y:S01]  /*01a0*/  IMAD.MOV.U32 R95, RZ, RZ, RZ ;  /* 0x000000ffff5f7224 */ /* 0x000fe200078e00ff */
[----:B------:R-:W-:Y:S01]  /*01b0*/  ULEA.HI UR5, UR5, UR4, URZ, 0x5 ;  /* 0x0000000405057291 */ /* 0x000fe2000f8f28ff */
[----:B------:R-:W-:Y:S01]  /*01c0*/  IMAD.MOV.U32 R69, RZ, RZ, RZ ;  /* 0x000000ffff457224 */ /* 0x000fe200078e00ff */
[----:B------:R-:W-:Y:S01]  /*01d0*/  CS2R R90, SRZ ;  /* 0x00000000005a7805 */ /* 0x000fe2000001ff00 */
[----:B------:R-:W-:Y:S01]  /*01e0*/  UMOV UR4, URZ ;  /* 0x000000ff00047c82 */ /* 0x000fe20008000000 */
[----:B------:R-:W-:Y:S01]  /*01f0*/  USHF.R.S32.HI UR7, URZ, 0x5, UR5 ;  /* 0x00000005ff077899 */ /* 0x000fe20008011405 */
[----:B------:R-:W-:Y:S01]  /*0200*/  IMAD.MOV.U32 R65, RZ, RZ, RZ ;  /* 0x000000ffff417224 */ /* 0x000fe200078e00ff */
[----:B------:R-:W-:Y:S01]  /*0210*/  CS2R R40, SRZ ;  /* 0x0000000000287805 */ /* 0x000fe2000001ff00 */
[----:B------:R-:W-:Y:S01]  /*0220*/  IMAD.MOV.U32 R87, RZ, RZ, RZ ;  /* 0x000000ffff577224 */ /* 0x000fe200078e00ff */
[----:B------:R-:W-:Y:S01]  /*0230*/  UIADD3 UR9, UPT, UPT, URZ, -UR7, URZ ;  /* 0x80000007ff097290 */ /* 0x000fe2000fffe0ff */
[----:B------:R-:W-:Y:S01]  /*0240*/  IMAD.MOV.U32 R59, RZ, RZ, RZ ;  /* 0x000000ffff3b7224 */ /* 0x000fe200078e00ff */
[----:B------:R-:W-:Y:S01]  /*0250*/  UISETP.NE.U32.AND UP2, UPT, UR7, URZ, UPT ;  /* 0x000000ff0700728c */ /* 0x000fe2000bf45070 */
[----:B------:R-:W-:-:S02]  /*0260*/  CS2R R32, SRZ ;  /* 0x0000000000207805 */ /* 0x000fc4000001ff00 */
[----:B------:R-:W-:Y:S01]  /*0270*/  CS2R R66, SRZ ;  /* 0x0000000000427805 */ /* 0x000fe2000001ff00 */
[----:B------:R-:W0:Y:S01]  /*0280*/  I2F.U32.RP R0, UR7 ;  /* 0x0000000700007d06 */ /* 0x000e220008209000 */
[----:B------:R-:W-:Y:S02]  /*0290*/  CS2R R82, SRZ ;  /* 0x0000000000527805 */ /* 0x000fe4000001ff00 */
[----:B------:R-:W-:Y:S02]  /*02a0*/  CS2R R14, SRZ ;  /* 0x00000000000e7805 */ /* 0x000fe4000001ff00 */
[----:B------:R-:W-:Y:S01]  /*02b0*/  CS2R R12, SRZ ;  /* 0x00000000000c7805 */ /* 0x000fe2000001ff00 */
[----:B------:R-:W3:Y:S02]  /*02c0*/  LDCU.64 UR10, c[0x0][0x358] ;  /* 0x00006b00ff0a77ac */ /* 0x000ee40008000a00 */
[----:B0-----:R-:W0:Y:S02]  /*02d0*/  MUFU.RCP R0, R0 ;  /* 0x0000000000007308 */ /* 0x001e240000001000 */
[----:B0-----:R-:W-:-:S06]  /*02e0*/  VIADD R2, R0, 0xffffffe ;  /* 0x0ffffffe00027836 */ /* 0x001fcc0000000000 */
[----:B------:R-:W0:Y:S02]  /*02f0*/  F2I.FTZ.U32.TRUNC.NTZ R2, R2 ;  /* 0x0000000200027305 */ /* 0x000e24000021f000 */
[----:B0-----:R-:W-:Y:S02]  /*0300*/  R2UR UR5, R2 ;  /* 0x00000000020572ca */ /* 0x001fe400000e0000 */
[----:B------:R-:W2:Y:S11]  /*0310*/  S2R R2, SR_TID.Y ;  /* 0x0000000000027919 */ /* 0x000eb60000002200 */
[----:B------:R-:W-:-:S04]  /*0320*/  UIMAD UR9, UR9, UR5, URZ ;  /* 0x00000005090972a4 */ /* 0x000fc8000f8e02ff */
[----:B------:R-:W-:-:S04]  /*0330*/  UIMAD.WIDE.U32 UR4, UR5, UR9, UR4 ;  /* 0x00000009050472a5 */ /* 0x000fc8000f8e0004 */
[----:B-1----:R-:W-:-:S03]  /*0340*/  UIMAD.WIDE.U32 UR4, UR5, UR8, URZ ;  /* 0x00000008050472a5 */ /* 0x002fc6000f8e00ff */
[----:B------:R-:W0:Y:S01]  /*0350*/  LDCU UR9, c[0x0][0x3a8] ;  /* 0x00007500ff0977ac */ /* 0x000e220008000800 */
[----:B------:R-:W-:-:S04]  /*0360*/  UIADD3 UR4, UPT, UPT, -UR5, URZ, URZ ;  /* 0x000000ff05047290 */ /* 0x000fc8000fffe1ff */
[----:B------:R-:W-:Y:S01]  /*0370*/  UIMAD UR4, UR7, UR4, UR8 ;  /* 0x00000004070472a4 */ /* 0x000fe2000f8e0208 */
[----:B--2---:R-:W-:-:S03]  /*0380*/  IMAD R29, R2, 0x8, R3 ;  /* 0x00000008021d7824 */ /* 0x004fc600078e0203 */
[----:B------:R-:W-:-:S11]  /*0390*/  UISETP.GE.U32.AND UP0, UPT, UR4, UR7, UPT ;  /* 0x000000070400728c */ /* 0x000fd6000bf06070 */
[----:B------:R-:W-:Y:S02]  /*03a0*/  @UP0 UIADD3 UR4, UPT, UPT, -UR7, UR4, URZ ;  /* 0x0000000407040290 */ /* 0x000fe4000fffe1ff */
[----:B------:R-:W-:Y:S02]  /*03b0*/  @UP0 UIADD3 UR5, UPT, UPT, UR5, 0x1, URZ ;  /* 0x0000000105050890 */ /* 0x000fe4000fffe0ff */
[----:B------:R-:W-:Y:S02]  /*03c0*/  UISETP.GE.U32.AND UP1, UPT, UR4, UR7, UPT ;  /* 0x000000070400728c */ /* 0x000fe4000bf26070 */
[----:B0-----:R-:W-:-:S09]  /*03d0*/  UISETP.GE.AND UP0, UPT, UR9, 0x1, UPT ;  /* 0x000000010900788c */ /* 0x001fd2000bf06270 */
[----:B------:R-:W-:Y:S02]  /*03e0*/  @UP1 UIADD3 UR5, UPT, UPT, UR5, 0x1, URZ ;  /* 0x0000000105051890 */ /* 0x000fe4000fffe0ff */
[----:B------:R-:W-:-:S04]  /*03f0*/  @!UP2 ULOP3.LUT UR5, URZ, UR7, URZ, 0x33, !UPT ;  /* 0x00000007ff05a292 */ /* 0x000fc8000f8e33ff */
[----:B------:R-:W-:-:S04]  /*0400*/  UIADD3 UR4, UPT, UPT, -UR5, URZ, URZ ;  /* 0x000000ff05047290 */ /* 0x000fc8000fffe1ff */
[----:B------:R-:W-:Y:S01]  /*0410*/  UIMAD UR7, UR7, UR4, UR8 ;  /* 0x00000004070772a4 */ /* 0x000fe2000f8e0208 */
[----:B---3--:R-:W-:Y:S11]  /*0420*/  BRA.U !UP0, `(.L_x_4) ;  /* 0x0000006108607547 */ /* 0x008ff6000b800000 */
[----:B------:R-:W-:Y:S01]  /*0430*/  LOP3.LUT R7, R29, 0x1f, RZ, 0xc0, !PT ;  /* 0x0000001f1d077812 */ /* 0x000fe200078ec0ff */
[----:B------:R-:W-:Y:S01]  /*0440*/  IMAD.U32 R0, RZ, RZ, UR7 ;  /* 0x00000007ff007e24 */ /* 0x000fe2000f8e00ff */
[----:B------:R-:W-:Y:S01]  /*0450*/  CS2R R36, SRZ ;  /* 0x0000000000247805 */ /* 0x000fe2000001ff00 */
[----:B------:R-:W-:Y:S01]  /*0460*/  IMAD.MOV.U32 R73, RZ, RZ, RZ ;  /* 0x000000ffff497224 */ /* 0x000fe200078e00ff */
[----:B------:R-:W0:Y:S01]  /*0470*/  LDCU UR13, c[0x0][0x3a8] ;  /* 0x00007500ff0d77ac */ /* 0x000e220008000800 */
[----:B------:R-:W-:Y:S02]  /*0480*/  IMAD R7, R0, 0x20, R7 ;  /* 0x0000002000077824 */ /* 0x000fe400078e0207 */
[----:B------:R-:W-:Y:S01]  /*0490*/  IMAD.MOV.U32 R4, RZ, RZ, RZ ;  /* 0x000000ffff047224 */ /* 0x000fe200078e00ff */
[----:B------:R-:W1:Y:S01]  /*04a0*/  LDCU UR6, c[0x0][0x3a0] ;  /* 0x00007400ff0677ac */ /* 0x000e620008000800 */
[----:B------:R-:W2:Y:S05]  /*04b0*/  LDCU UR12, c[0x0][0x3a4] ;  /* 0x00007480ff0c77ac */ /* 0x000eaa0008000800 */
.L_x_5:
[----:B------:R-:W-:Y:S02]  /*04c0*/  LEA.HI R24, R29, R4, RZ, 0x1b ;  /* 0x000000041d187211 */ /* 0x000fe400078fd8ff */
[----:B------:R-:W-:Y:S02]  /*04d0*/  CS2R R104, SRZ ;  /* 0x0000000000687805 */ /* 0x000fe4000001ff00 */
[C---:B-1----:R-:W-:Y:S02]  /*04e0*/  ISETP.GE.AND P0, PT, R7.reuse, UR6, PT ;  /* 0x0000000607007c0c */ /* 0x042fe4000bf06270 */
[C---:B0-----:R-:W-:Y:S01]  /*04f0*/  ISETP.GE.AND P5, PT, R24.reuse, UR13, PT ;  /* 0x0000000d18007c0c */ /* 0x041fe2000bfa6270 */
[C---:B------:R-:W-:Y:S02]  /*0500*/  VIADD R8, R24.reuse, 0x4 ;  /* 0x0000000418087836 */ /* 0x040fe40000000000 */
[C---:B------:R-:W-:Y:S01]  /*0510*/  VIADD R0, R24.reuse, 0x2 ;  /* 0x0000000218007836 */ /* 0x040fe20000000000 */
[----:B------:R-:W-:Y:S01]  /*0520*/  ISETP.LT.AND P5, PT, R7, UR6, !P5 ;  /* 0x0000000607007c0c */ /* 0x000fe2000efa1270 */
[----:B------:R-:W-:Y:S01]  /*0530*/  VIADD R26, R24, 0x6 ;  /* 0x00000006181a7836 */ /* 0x000fe20000000000 */
[----:B------:R-:W-:Y:S01]  /*0540*/  ISETP.GE.OR P6, PT, R8, UR13, P0 ;  /* 0x0000000d08007c0c */ /* 0x000fe200087c6670 */
[----:B------:R-:W-:Y:S01]  /*0550*/  VIADD R6, R24, 0xa ;  /* 0x0000000a18067836 */ /* 0x000fe20000000000 */
[----:B------:R-:W-:Y:S01]  /*0560*/  ISETP.GE.OR P1, PT, R0, UR13, P0 ;  /* 0x0000000d00007c0c */ /* 0x000fe20008726670 */
[----:B------:R-:W-:Y:S01]  /*0570*/  VIADD R22, R24, 0xc ;  /* 0x0000000c18167836 */ /* 0x000fe20000000000 */
[----:B------:R-:W-:Y:S01]  /*0580*/  ISETP.GE.OR P2, PT, R26, UR13, P0 ;  /* 0x0000000d1a007c0c */ /* 0x000fe20008746670 */
[----:B------:R-:W-:Y:S01]  /*0590*/  VIADD R28, R24, 0x8 ;  /* 0x00000008181c7836 */ /* 0x000fe20000000000 */
[----:B------:R-:W-:-:S04]  /*05a0*/  ISETP.GE.OR P4, PT, R6, UR13, P0 ;  /* 0x0000000d06007c0c */ /* 0x000fc80008786670 */
[----:B------:R-:W-:Y:S01]  /*05b0*/  ISETP.GE.OR P3, PT, R28, UR13, P0 ;  /* 0x0000000d1c007c0c */ /* 0x000fe20008766670 */
[----:B------:R-:W0:Y:S01]  /*05c0*/  @P5 LDC.64 R16, c[0x0][0x380] ;  /* 0x0000e000ff105b82 */ /* 0x000e220000000a00 */
[--C-:B------:R-:W-:Y:S02]  /*05d0*/  @P5 IMAD R5, R24, UR6, R7.reuse ;  /* 0x0000000618055c24 */ /* 0x100fe4000f8e0207 */
[----:B------:R-:W-:-:S05]  /*05e0*/  @!P6 IMAD R9, R8, UR6, R7 ;  /* 0x000000060809ec24 */ /* 0x000fca000f8e0207 */
[----:B------:R-:W1:Y:S08]  /*05f0*/  @!P6 LDC.64 R20, c[0x0][0x380] ;  /* 0x0000e000ff14eb82 */ /* 0x000e700000000a00 */
[----:B------:R-:W3:Y:S01]  /*0600*/  @!P1 LDC.64 R2, c[0x0][0x380] ;  /* 0x0000e000ff029b82 */ /* 0x000ee20000000a00 */
[----:B0-----:R-:W-:-:S07]  /*0610*/  @P5 IMAD.WIDE R16, R5, 0x8, R16 ;  /* 0x0000000805105825 */ /* 0x001fce00078e0210 */
[----:B------:R-:W0:Y:S01]  /*0620*/  @!P2 LDC.64 R18, c[0x0][0x380] ;  /* 0x0000e000ff12ab82 */ /* 0x000e220000000a00 */
[----:B------:R-:W-:Y:S01]  /*0630*/  @!P1 IMAD R5, R0, UR6, R7 ;  /* 0x0000000600059c24 */ /* 0x000fe2000f8e0207 */
[----:B------:R4:W5:Y:S01]  /*0640*/  @P5 LDG.E.64.CONSTANT R104, desc[UR10][R16.64] ;  /* 0x0000000a10685981 */ /* 0x000962000c1e9b00 */
[----:B------:R-:W-:Y:S01]  /*0650*/  ISETP.GE.OR P5, PT, R22, UR13, P0 ;  /* 0x0000000d16007c0c */ /* 0x000fe200087a6670 */
[----:B-1----:R-:W-:Y:S01]  /*0660*/  @!P6 IMAD.WIDE R20, R9, 0x8, R20 ;  /* 0x000000080914e825 */ /* 0x002fe200078e0214 */
[----:B------:R-:W-:-:S03]  /*0670*/  LOP3.LUT R27, R29, 0xf, RZ, 0xc0, !PT ;  /* 0x0000000f1d1b7812 */ /* 0x000fc600078ec0ff */
[----:B------:R-:W1:Y:S01]  /*0680*/  @!P4 LDC.64 R8, c[0x0][0x380] ;  /* 0x0000e000ff08cb82 */ /* 0x000e620000000a00 */
[----:B------:R-:W-:Y:S02]  /*0690*/  VIADD R24, R24, 0xe ;  /* 0x0000000e18187836 */ /* 0x000fe40000000000 */
[----:B------:R-:W-:Y:S02]  /*06a0*/  IMAD.U32 R0, RZ, RZ, UR5 ;  /* 0x00000005ff007e24 */ /* 0x000fe4000f8e00ff */
[----:B---3--:R-:W-:Y:S01]  /*06b0*/  @!P1 IMAD.WIDE R2, R5, 0x8, R2 ;  /* 0x0000000805029825 */ /* 0x008fe200078e0202 */
[----:B------:R-:W-:Y:S02]  /*06c0*/  SHF.R.U32.HI R5, RZ, 0x4, R29 ;  /* 0x00000004ff057819 */ /* 0x000fe4000001161d */
[----:B------:R-:W-:Y:S01]  /*06d0*/  CS2R R96, SRZ ;  /* 0x0000000000607805 */ /* 0x000fe2000001ff00 */
[----:B----4-:R-:W3:Y:S01]  /*06e0*/  @!P5 LDC.64 R16, c[0x0][0x380] ;  /* 0x0000e000ff10db82 */ /* 0x010ee20000000a00 */
[----:B------:R-:W-:-:S02]  /*06f0*/  ISETP.GE.OR P0, PT, R24, UR13, P0 ;  /* 0x0000000d18007c0c */ /* 0x000fc40008706670 */
[----:B------:R-:W-:Y:S01]  /*0700*/  CS2R R46, SRZ ;  /* 0x00000000002e7805 */ /* 0x000fe2000001ff00 */
[----:B------:R-:W-:Y:S02]  /*0710*/  IMAD R5, R0, 0x20, R5 ;  /* 0x0000002000057824 */ /* 0x000fe400078e0205 */
[----:B------:R-:W-:Y:S01]  /*0720*/  @!P2 IMAD R23, R26, UR6, R7 ;  /* 0x000000061a17ac24 */ /* 0x000fe2000f8e0207 */
[----:B------:R-:W-:Y:S01]  /*0730*/  CS2R R44, SRZ ;  /* 0x00000000002c7805 */ /* 0x000fe2000001ff00 */
[----:B------:R-:W-:Y:S01]  /*0740*/  IMAD.IADD R0, R27, 0x1, R4 ;  /* 0x000000011b007824 */ /* 0x000fe200078e0204 */
[----:B------:R-:W4:Y:S01]  /*0750*/  @!P3 LDC.64 R10, c[0x0][0x380] ;  /* 0x0000e000ff0abb82 */ /* 0x000f220000000a00 */
[----:B0-----:R-:W-:Y:S01]  /*0760*/  @!P2 IMAD.WIDE R18, R23, 0x8, R18 ;  /* 0x000000081712a825 */ /* 0x001fe200078e0212 */
[----:B------:R0:W5:Y:S02]  /*0770*/  @!P1 LDG.E.64.CONSTANT R96, desc[UR10][R2.64] ;  /* 0x0000000a02609981 */ /* 0x000164000c1e9b00 */
[----:B------:R-:W-:Y:S01]  /*0780*/  ISETP.GE.AND P1, PT, R0, UR13, PT ;  /* 0x0000000d00007c0c */ /* 0x000fe2000bf26270 */
[----:B------:R-:W-:Y:S01]  /*0790*/  VIADD R23, R5, 0x8 ;  /* 0x0000000805177836 */ /* 0x000fe20000000000 */
[----:B------:R1:W5:Y:S04]  /*07a0*/  @!P6 LDG.E.64.CONSTANT R46, desc[UR10][R20.64] ;  /* 0x0000000a142ee981 */ /* 0x000368000c1e9b00 */
[----:B------:R-:W5:Y:S01]  /*07b0*/  @!P2 LDG.E.64.CONSTANT R44, desc[UR10][R18.64] ;  /* 0x0000000a122ca981 */ /* 0x000f62000c1e9b00 */
[----:B--2---:R-:W-:Y:S01]  /*07c0*/  ISETP.GE.OR P2, PT, R23, UR12, P1 ;  /* 0x0000000c17007c0c */ /* 0x004fe20008f46670 */
[----:B0-----:R-:W0:Y:S01]  /*07d0*/  @!P0 LDC.64 R2, c[0x0][0x380] ;  /* 0x0000e000ff028b82 */ /* 0x001e220000000a00 */
[----:B-1----:R-:W-:-:S02]  /*07e0*/  VIADD R20, R5, 0x4 ;  /* 0x0000000405147836 */ /* 0x002fc40000000000 */
[----:B------:R-:W-:Y:S01]  /*07f0*/  @!P4 IMAD R21, R6, UR6, R7 ;  /* 0x000000060615cc24 */ /* 0x000fe2000f8e0207 */
[----:B------:R-:W-:Y:S02]  /*0800*/  CS2R R26, SRZ ;  /* 0x00000000001a7805 */ /* 0x000fe4000001ff00 */
[----:B------:R-:W-:Y:S01]  /*0810*/  ISETP.GE.OR P6, PT, R20, UR12, P1 ;  /* 0x0000000c14007c0c */ /* 0x000fe20008fc6670 */
[----:B------:R-:W-:Y:S01]  /*0820*/  @!P4 IMAD.WIDE R20, R21, 0x8, R8 ;  /* 0x000000081514c825 */ /* 0x000fe200078e0208 */
[----:B------:R-:W-:-:S04]  /*0830*/  CS2R R30, SRZ ;  /* 0x00000000001e7805 */ /* 0x000fc8000001ff00 */
[----:B------:R-:W1:Y:S01]  /*0840*/  @!P2 LDC.64 R52, c[0x0][0x388] ;  /* 0x0000e200ff34ab82 */ /* 0x000e620000000a00 */
[----:B------:R-:W-:Y:S01]  /*0850*/  @!P5 IMAD R9, R22, UR6, R7 ;  /* 0x000000061609dc24 */ /* 0x000fe2000f8e0207 */
[----:B------:R-:W2:Y:S01]  /*0860*/  @!P4 LDG.E.64.CONSTANT R26, desc[UR10][R20.64] ;  /* 0x0000000a141ac981 */ /* 0x000ea2000c1e9b00 */
[----:B------:R-:W-:Y:S02]  /*0870*/  VIADD R6, R5, 0xc ;  /* 0x0000000c05067836 */ /* 0x000fe40000000000 */
[----:B---3--:R-:W-:Y:S01]  /*0880*/  @!P5 IMAD.WIDE R16, R9, 0x8, R16 ;  /* 0x000000080910d825 */ /* 0x008fe200078e0210 */
[----:B------:R-:W-:Y:S02]  /*0890*/  CS2R R8, SRZ ;  /* 0x0000000000087805 */ /* 0x000fe4000001ff00 */
[----:B------:R-:W-:Y:S01]  /*08a0*/  ISETP.GE.OR P4, PT, R6, UR12, P1 ;  /* 0x0000000c06007c0c */ /* 0x000fe20008f86670 */
[----:B------:R-:W-:Y:S01]  /*08b0*/  @!P3 IMAD R25, R28, UR6, R7 ;  /* 0x000000061c19bc24 */ /* 0x000fe2000f8e0207 */
[----:B------:R-:W3:Y:S01]  /*08c0*/  @!P6 LDC.64 R54, c[0x0][0x388] ;  /* 0x0000e200ff36eb82 */ /* 0x000ee20000000a00 */
[----:B------:R-:W-:Y:S01]  /*08d0*/  VIADD R6, R5, 0x10 ;  /* 0x0000001005067836 */ /* 0x000fe20000000000 */
[----:B------:R-:W2:Y:S01]  /*08e0*/  @!P5 LDG.E.64.CONSTANT R8, desc[UR10][R16.64] ;  /* 0x0000000a1008d981 */ /* 0x000ea2000c1e9b00 */
[----:B----4-:R-:W-:-:S03]  /*08f0*/  @!P3 IMAD.WIDE R10, R25, 0x8, R10 ;  /* 0x00000008190ab825 */ /* 0x010fc600078e020a */
[----:B------:R-:W-:Y:S01]  /*0900*/  ISETP.GE.OR P5, PT, R6, UR12, P1 ;  /* 0x0000000c06007c0c */ /* 0x000fe20008fa6670 */
[----:B------:R-:W-:Y:S01]  /*0910*/  IMAD.U32 R6, RZ, RZ, UR13 ;  /* 0x0000000dff067e24 */ /* 0x000fe2000f8e00ff */
[----:B------:R4:W2:Y:S01]  /*0920*/  @!P3 LDG.E.64.CONSTANT R30, desc[UR10][R10.64] ;  /* 0x0000000a0a1eb981 */ /* 0x0008a2000c1e9b00 */
[----:B------:R-:W-:Y:S02]  /*0930*/  USHF.L.U32 UR4, UR13, 0x3, URZ ;  /* 0x000000030d047899 */ /* 0x000fe400080006ff */
[----:B------:R-:W-:Y:S01]  /*0940*/  @!P6 IMAD.SHL.U32 R6, R6, 0x4, RZ ;  /* 0x000000040606e824 */ /* 0x000fe200078e00ff */
[----:B------:R-:W-:Y:S01]  /*0950*/  ISETP.GE.OR P3, PT, R5, UR12, P1 ;  /* 0x0000000c05007c0c */ /* 0x000fe20008f66670 */
[----:B------:R-:W3:Y:S01]  /*0960*/  @!P4 LDC.64 R42, c[0x0][0x388] ;  /* 0x0000e200ff2acb82 */ /* 0x000ee20000000a00 */
[----:B----4-:R-:W-:Y:S02]  /*0970*/  @!P0 IMAD R11, R24, UR6, R7 ;  /* 0x00000006180b8c24 */ /* 0x010fe4000f8e0207 */
[----:B------:R-:W-:-:S02]  /*0980*/  IMAD.U32 R18, RZ, RZ, UR13 ;  /* 0x0000000dff127e24 */ /* 0x000fc4000f8e00ff */
[----:B0-----:R-:W-:Y:S01]  /*0990*/  @!P0 IMAD.WIDE R2, R11, 0x8, R2 ;  /* 0x000000080b028825 */ /* 0x001fe200078e0202 */
[----:B------:R-:W-:-:S06]  /*09a0*/  CS2R R10, SRZ ;  /* 0x00000000000a7805 */ /* 0x000fcc000001ff00 */
[----:B------:R-:W0:Y:S01]  /*09b0*/  @!P3 LDC.64 R106, c[0x0][0x388] ;  /* 0x0000e200ff6abb82 */ /* 0x000e220000000a00 */
[C---:B------:R-:W-:Y:S02]  /*09c0*/  @!P6 IMAD R19, R5.reuse, UR13, R6 ;  /* 0x0000000d0513ec24 */ /* 0x040fe4000f8e0206 */
[C---:B------:R-:W-:Y:S01]  /*09d0*/  VIADD R6, R5.reuse, 0x14 ;  /* 0x0000001405067836 */ /* 0x040fe20000000000 */
[----:B------:R4:W2:Y:S01]  /*09e0*/  @!P0 LDG.E.64.CONSTANT R10, desc[UR10][R2.64] ;  /* 0x0000000a020a8981 */ /* 0x0008a2000c1e9b00 */
[----:B------:R-:W-:Y:S02]  /*09f0*/  @!P2 IMAD R21, R5, R18, UR4 ;  /* 0x000000040515ae24 */ /* 0x000fe4000f8e0212 */
[----:B------:R-:W-:Y:S01]  /*0a00*/  IMAD.U32 R20, RZ, RZ, UR13 ;  /* 0x0000000dff147e24 */ /* 0x000fe2000f8e00ff */
[----:B------:R-:W-:Y:S01]  /*0a10*/  ISETP.GE.OR P0, PT, R6, UR12, P1 ;  /* 0x0000000c06007c0c */ /* 0x000fe20008f06670 */
[----:B------:R-:W-:Y:S02]  /*0a20*/  @!P2 IMAD.IADD R21, R0, 0x1, R21 ;  /* 0x000000010015a824 */ /* 0x000fe400078e0215 */
[----:B------:R-:W-:-:S02]  /*0a30*/  IMAD.U32 R23, RZ, RZ, UR13 ;  /* 0x0000000dff177e24 */ /* 0x000fc4000f8e00ff */
[----:B------:R-:W-:Y:S02]  /*0a40*/  @!P4 IMAD R16, R5, R20, UR4 ;  /* 0x000000040510ce24 */ /* 0x000fe4000f8e0214 */
[C---:B------:R-:W-:Y:S02]  /*0a50*/  @!P6 IMAD.IADD R19, R0.reuse, 0x1, R19 ;  /* 0x000000010013e824 */ /* 0x040fe400078e0213 */
[----:B-1----:R-:W-:Y:S01]  /*0a60*/  @!P2 IMAD.WIDE R52, R21, 0x8, R52 ;  /* 0x000000081534a825 */ /* 0x002fe200078e0234 */
[----:B------:R-:W-:Y:S01]  /*0a70*/  CS2R R20, SRZ ;  /* 0x0000000000147805 */ /* 0x000fe2000001ff00 */
[----:B------:R-:W-:Y:S02]  /*0a80*/  USHF.L.U32 UR4, UR13, 0x4, URZ ;  /* 0x000000040d047899 */ /* 0x000fe400080006ff */
[----:B----4-:R-:W-:Y:S02]  /*0a90*/  @!P4 IMAD R3, R23, 0x4, R16 ;  /* 0x000000041703c824 */ /* 0x010fe400078e0210 */
[----:B---3--:R-:W-:Y:S01]  /*0aa0*/  @!P6 IMAD.WIDE R54, R19, 0x8, R54 ;  /* 0x000000081336e825 */ /* 0x008fe200078e0236 */
[----:B------:R-:W-:Y:S01]  /*0ab0*/  CS2R R22, SRZ ;  /* 0x0000000000167805 */ /* 0x000fe2000001ff00 */
[----:B------:R-:W1:Y:S02]  /*0ac0*/  @!P5 LDC.64 R18, c[0x0][0x388] ;  /* 0x0000e200ff12db82 */ /* 0x000e640000000a00 */
[----:B------:R-:W-:Y:S01]  /*0ad0*/  IMAD.U32 R6, RZ, RZ, UR13 ;  /* 0x0000000dff067e24 */ /* 0x000fe2000f8e00ff */
[----:B------:R3:W4:Y:S01]  /*0ae0*/  @!P6 LDG.E.64.CONSTANT R20, desc[UR10][R54.64] ;  /* 0x0000000a3614e981 */ /* 0x000722000c1e9b00 */
[----:B------:R-:W-:-:S02]  /*0af0*/  @!P4 IMAD.IADD R3, R0, 0x1, R3 ;  /* 0x000000010003c824 */ /* 0x000fc400078e0203 */
[----:B------:R-:W-:Y:S01]  /*0b00*/  @!P0 IMAD R6, R5, R6, UR4 ;  /* 0x0000000405068e24 */ /* 0x000fe2000f8e0206 */
[----:B------:R3:W4:Y:S01]  /*0b10*/  @!P2 LDG.E.64.CONSTANT R22, desc[UR10][R52.64] ;  /* 0x0000000a3416a981 */ /* 0x000722000c1e9b00 */
[----:B------:R-:W-:Y:S02]  /*0b20*/  IMAD.U32 R28, RZ, RZ, UR13 ;  /* 0x0000000dff1c7e24 */ /* 0x000fe4000f8e00ff */
[----:B------:R-:W-:Y:S02]  /*0b30*/  @!P4 IMAD.WIDE R42, R3, 0x8, R42 ;  /* 0x00000008032ac825 */ /* 0x000fe400078e022a */
[----:B------:R-:W1:Y:S02]  /*0b40*/  @!P0 LDC.64 R2, c[0x0][0x388] ;  /* 0x0000e200ff028b82 */ /* 0x000e640000000a00 */
[----:B---3--:R-:W-:Y:S02]  /*0b50*/  IMAD.U32 R55, RZ, RZ, UR13 ;  /* 0x0000000dff377e24 */ /* 0x008fe4000f8e00ff */
[----:B------:R-:W-:-:S02]  /*0b60*/  @!P5 IMAD R53, R5, R28, UR4 ;  /* 0x000000040535de24 */ /* 0x000fc4000f8e021c */
[----:B------:R-:W-:Y:S02]  /*0b70*/  @!P0 IMAD R55, R55, 0x4, R6 ;  /* 0x0000000437378824 */ /* 0x000fe400078e0206 */
[C---:B------:R-:W-:Y:S02]  /*0b80*/  VIADD R6, R5.reuse, 0x18 ;  /* 0x0000001805067836 */ /* 0x040fe40000000000 */
[----:B------:R-:W-:-:S03]  /*0b90*/  VIADD R28, R5, 0x1c ;  /* 0x0000001c051c7836 */ /* 0x000fc60000000000 */
[----:B------:R-:W-:Y:S01]  /*0ba0*/  ISETP.GE.OR P2, PT, R6, UR12, P1 ;  /* 0x0000000c06007c0c */ /* 0x000fe20008f46670 */
[----:B------:R-:W-:Y:S01]  /*0bb0*/  @!P3 IMAD R17, R5, UR13, R0 ;  /* 0x0000000d0511bc24 */ /* 0x000fe2000f8e0200 */
[----:B------:R-:W-:-:S03]  /*0bc0*/  ISETP.GE.OR P1, PT, R28, UR12, P1 ;  /* 0x0000000c1c007c0c */ /* 0x000fc60008f26670 */
[----:B0-----:R-:W-:Y:S01]  /*0bd0*/  @!P3 IMAD.WIDE.U32 R106, R17, 0x8, R106 ;  /* 0x00000008116ab825 */ /* 0x001fe200078e006a */
[----:B------:R-:W-:Y:S02]  /*0be0*/  CS2R R16, SRZ ;  /* 0x0000000000107805 */ /* 0x000fe4000001ff00 */
[----:B------:R-:W-:Y:S01]  /*0bf0*/  CS2R R24, SRZ ;  /* 0x0000000000187805 */ /* 0x000fe2000001ff00 */
[----:B------:R-:W-:-:S03]  /*0c00*/  @!P0 IMAD.IADD R55, R0, 0x1, R55 ;  /* 0x0000000100378824 */ /* 0x000fc600078e0237 */
[----:B------:R0:W3:Y:S01]  /*0c10*/  @!P3 LDG.E.64.CONSTANT R16, desc[UR10][R106.64] ;  /* 0x0000000a6a10b981 */ /* 0x0000e2000c1e9b00 */
[----:B------:R-:W0:Y:S01]  /*0c20*/  @!P2 LDC.64 R108, c[0x0][0x388] ;  /* 0x0000e200ff6cab82 */ /* 0x000e220000000a00 */
[----:B-1----:R-:W-:Y:S01]  /*0c30*/  @!P0 IMAD.WIDE R2, R55, 0x8, R2 ;  /* 0x0000000837028825 */ /* 0x002fe200078e0202 */
[----:B------:R-:W-:Y:S01]  /*0c40*/  CS2R R54, SRZ ;  /* 0x0000000000367805 */ /* 0x000fe2000001ff00 */
[----:B------:R1:W3:Y:S02]  /*0c50*/  @!P4 LDG.E.64.CONSTANT R24, desc[UR10][R42.64] ;  /* 0x0000000a2a18c981 */ /* 0x0002e4000c1e9b00 */
[----:B------:R-:W-:Y:S02]  /*0c60*/  IMAD.U32 R28, RZ, RZ, UR13 ;  /* 0x0000000dff1c7e24 */ /* 0x000fe4000f8e00ff */
[----:B------:R-:W-:Y:S01]  /*0c70*/  IMAD.U32 R6, RZ, RZ, UR13 ;  /* 0x0000000dff067e24 */ /* 0x000fe2000f8e00ff */
[----:B------:R1:W3:Y:S01]  /*0c80*/  @!P0 LDG.E.64.CONSTANT R54, desc[UR10][R2.64] ;  /* 0x0000000a02368981 */ /* 0x0002e2000c1e9b00 */
[----:B0-----:R-:W0:Y:S01]  /*0c90*/  @!P1 LDC.64 R106, c[0x0][0x388] ;  /* 0x0000e200ff6a9b82 */ /* 0x001e220000000a00 */
[----:B------:R-:W-:-:S02]  /*0ca0*/  @!P1 IMAD R28, R5, R28, UR4 ;  /* 0x00000004051c9e24 */ /* 0x000fc4000f8e021c */
[----:B-1----:R-:W-:Y:S02]  /*0cb0*/  IMAD.U32 R43, RZ, RZ, UR13 ;  /* 0x0000000dff2b7e24 */ /* 0x002fe4000f8e00ff */
[----:B------:R-:W-:Y:S02]  /*0cc0*/  @!P5 IMAD.IADD R53, R0, 0x1, R53 ;  /* 0x000000010035d824 */ /* 0x000fe400078e0235 */
[----:B------:R-:W-:Y:S02]  /*0cd0*/  @!P2 IMAD R6, R5, R6, UR4 ;  /* 0x000000040506ae24 */ /* 0x000fe4000f8e0206 */
[----:B------:R-:W-:Y:S02]  /*0ce0*/  IMAD.U32 R5, RZ, RZ, UR13 ;  /* 0x0000000dff057e24 */ /* 0x000fe4000f8e00ff */
[----:B------:R-:W-:Y:S02]  /*0cf0*/  @!P1 IMAD R28, R43, 0x8, R28 ;  /* 0x000000082b1c9824 */ /* 0x000fe400078e021c */
[----:B------:R-:W-:-:S02]  /*0d00*/  IMAD.U32 R3, RZ, RZ, UR13 ;  /* 0x0000000dff037e24 */ /* 0x000fc4000f8e00ff */
[----:B------:R-:W-:Y:S01]  /*0d10*/  @!P5 IMAD.WIDE R18, R53, 0x8, R18 ;  /* 0x000000083512d825 */ /* 0x000fe200078e0212 */
[----:B------:R-:W-:-:S03]  /*0d20*/  CS2R R52, SRZ ;  /* 0x0000000000347805 */ /* 0x000fc6000001ff00 */
[----:B------:R-:W-:Y:S02]  /*0d30*/  @!P2 IMAD R5, R5, 0x8, R6 ;  /* 0x000000080505a824 */ /* 0x000fe400078e0206 */
[----:B------:R-:W-:Y:S01]  /*0d40*/  @!P1 IMAD R3, R3, 0x4, R28 ;  /* 0x0000000403039824 */ /* 0x000fe200078e021c */
[----:B------:R1:W3:Y:S01]  /*0d50*/  @!P5 LDG.E.64.CONSTANT R52, desc[UR10][R18.64] ;  /* 0x0000000a1234d981 */ /* 0x0002e2000c1e9b00 */
[C---:B------:R-:W-:Y:S02]  /*0d60*/  @!P2 IMAD.IADD R5, R0.reuse, 0x1, R5 ;  /* 0x000000010005a824 */ /* 0x040fe400078e0205 */
[----:B------:R-:W-:Y:S01]  /*0d70*/  @!P1 IMAD.IADD R3, R0, 0x1, R3 ;  /* 0x0000000100039824 */ /* 0x000fe200078e0203 */
[----:B------:R-:W-:Y:S01]  /*0d80*/  CS2R R42, SRZ ;  /* 0x00000000002a7805 */ /* 0x000fe2000001ff00 */
[----:B------:R-:W-:-:S04]  /*0d90*/  @!P2 IMAD.WIDE R108, R5, 0x8, R108 ;  /* 0x00000008056ca825 */ /* 0x000fc800078e026c */
[----:B0-----:R-:W-:Y:S01]  /*0da0*/  @!P1 IMAD.WIDE R106, R3, 0x8, R106 ;  /* 0x00000008036a9825 */ /* 0x001fe200078e026a */
[----:B-1----:R-:W-:-:S04]  /*0db0*/  CS2R R18, SRZ ;  /* 0x0000000000127805 */ /* 0x002fc8000001ff00 */
[----:B------:R0:W3:Y:S04]  /*0dc0*/  @!P1 LDG.E.64.CONSTANT R42, desc[UR10][R106.64] ;  /* 0x0000000a6a2a9981 */ /* 0x0000e8000c1e9b00 */
[----:B------:R-:W3:Y:S01]  /*0dd0*/  @!P2 LDG.E.64.CONSTANT R18, desc[UR10][R108.64] ;  /* 0x0000000a6c12a981 */ /* 0x000ee2000c1e9b00 */
[----:B------:R-:W1:Y:S01]  /*0de0*/  S2UR UR8, SR_CgaCtaId ;  /* 0x00000000000879c3 */ /* 0x000e620000008800 */
[----:B------:R-:W-:Y:S01]  /*0df0*/  UMOV UR4, 0x400 ;  /* 0x0000040000047882 */ /* 0x000fe20000000000 */
[----:B------:R-:W0:Y:S01]  /*0e00*/  S2R R3, SR_TID.X ;  /* 0x0000000000037919 */ /* 0x000e220000002100 */
[----:B------:R-:W0:Y:S01]  /*0e10*/  S2R R2, SR_TID.Y ;  /* 0x0000000000027919 */ /* 0x000e220000002200 */
[----:B-1----:R-:W-:Y:S02]  /*0e20*/  ULEA UR9, UR8, UR4, 0x18 ;  /* 0x0000000408097291 */ /* 0x002fe4000f8ec0ff */
[----:B------:R-:W-:-:S04]  /*0e30*/  UIADD3 UR4, UPT, UPT, UR4, 0x1000, URZ ;  /* 0x0000100004047890 */ /* 0x000fc8000fffe0ff */
[----:B------:R-:W-:Y:S01]  /*0e40*/  ULEA UR4, UR8, UR4, 0x18 ;  /* 0x0000000408047291 */ /* 0x000fe2000f8ec0ff */
[----:B------:R-:W-:-:S05]  /*0e50*/  LEA R111, R29, UR9, 0x3 ;  /* 0x000000091d6f7c11 */ /* 0x000fca000f8e18ff */
[----:B0-----:R-:W-:Y:S02]  /*0e60*/  LEA R107, R29, UR4, 0x3 ;  /* 0x000000041d6b7c11 */ /* 0x001fe4000f8e18ff */
[----:B------:R-:W-:Y:S02]  /*0e70*/  LEA R5, R3, UR9, 0x5 ;  /* 0x0000000903057c11 */ /* 0x000fe4000f8e28ff */
[----:B------:R-:W-:Y:S01]  /*0e80*/  LEA R6, R2, UR4, 0x9 ;  /* 0x0000000402067c11 */ /* 0x000fe2000f8e48ff */
[----:B-----5:R-:W-:Y:S04]  /*0e90*/  STS.64 [R111], R104 ;  /* 0x000000686f007388 */ /* 0x020fe80000000a00 */
[----:B------:R-:W-:Y:S04]  /*0ea0*/  STS.64 [R111+0x200], R96 ;  /* 0x000200606f007388 */ /* 0x000fe80000000a00 */
[----:B------:R-:W-:Y:S04]  /*0eb0*/  STS.64 [R111+0x400], R46 ;  /* 0x0004002e6f007388 */ /* 0x000fe80000000a00 */
[----:B------:R-:W-:Y:S04]  /*0ec0*/  STS.64 [R111+0x600], R44 ;  /* 0x0006002c6f007388 */ /* 0x000fe80000000a00 */
[----:B--2---:R-:W-:Y:S04]  /*0ed0*/  STS.64 [R111+0xa00], R26 ;  /* 0x000a001a6f007388 */ /* 0x004fe80000000a00 */
[----:B------:R-:W-:Y:S04]  /*0ee0*/  STS.64 [R111+0xc00], R8 ;  /* 0x000c00086f007388 */ /* 0x000fe80000000a00 */
[----:B------:R-:W-:Y:S04]  /*0ef0*/  STS.64 [R111+0x800], R30 ;  /* 0x0008001e6f007388 */ /* 0x000fe80000000a00 */
[----:B------:R-:W-:Y:S04]  /*0f00*/  STS.64 [R111+0xe00], R10 ;  /* 0x000e000a6f007388 */ /* 0x000fe80000000a00 */
[----:B----4-:R-:W-:Y:S04]  /*0f10*/  STS.64 [R107+0x200], R20 ;  /* 0x000200146b007388 */ /* 0x010fe80000000a00 */
[----:B------:R-:W-:Y:S04]  /*0f20*/  STS.64 [R107+0x400], R22 ;  /* 0x000400166b007388 */ /* 0x000fe80000000a00 */
[----:B---3--:R-:W-:Y:S04]  /*0f30*/  STS.64 [R107], R16 ;  /* 0x000000106b007388 */ /* 0x008fe80000000a00 */
[----:B------:R-:W-:Y:S04]  /*0f40*/  STS.64 [R107+0x600], R24 ;  /* 0x000600186b007388 */ /* 0x000fe80000000a00 */
[----:B------:R-:W-:Y:S04]  /*0f50*/  STS.64 [R107+0xa00], R54 ;  /* 0x000a00366b007388 */ /* 0x000fe80000000a00 */
[----:B------:R-:W-:Y:S04]  /*0f60*/  STS.64 [R107+0x800], R52 ;  /* 0x000800346b007388 */ /* 0x000fe80000000a00 */
[----:B------:R-:W-:Y:S04]  /*0f70*/  STS.64 [R107+0xe00], R42 ;  /* 0x000e002a6b007388 */ /* 0x000fe80000000a00 */
[----:B------:R-:W-:Y:S01]  /*0f80*/  STS.64 [R107+0xc00], R18 ;  /* 0x000c00126b007388 */ /* 0x000fe20000000a00 */
[----:B------:R-:W-:Y:S06]  /*0f90*/  BAR.SYNC.DEFER_BLOCKING 0x0 ;  /* 0x0000000000007b1d */ /* 0x000fec0000010000 */
[----:B------:R-:W-:Y:S04]  /*0fa0*/  LDS.128 R44, [R5] ;  /* 0x00000000052c7984 */ /* 0x000fe80000000c00 */
[----:B------:R-:W0:Y:S04]  /*0fb0*/  LDS.128 R8, [R6] ;  /* 0x0000000006087984 */ /* 0x000e280000000c00 */
[----:B------:R-:W1:Y:S04]  /*0fc0*/  LDS.128 R28, [R6+0x80] ;  /* 0x00008000061c7984 */ /* 0x000e680000000c00 */
[----:B------:R-:W2:Y:S04]  /*0fd0*/  LDS.128 R24, [R6+0x100] ;  /* 0x0001000006187984 */ /* 0x000ea80000000c00 */
[----:B------:R-:W3:Y:S01]  /*0fe0*/  LDS.128 R20, [R6+0x180] ;  /* 0x0001800006147984 */ /* 0x000ee20000000c00 */
[----:B0-----:R-:W-:-:S02]  /*0ff0*/  DMUL R96, R44, R8 ;  /* 0x000000082c607228 */ /* 0x001fc40000000000 */
[----:B------:R-:W-:-:S06]  /*1000*/  DMUL R52, R8, R46 ;  /* 0x0000002e08347228 */ /* 0x000fcc0000000000 */
[----:B------:R-:W-:Y:S02]  /*1010*/  DSETP.GT.AND P4, PT, R96, R12, PT ;  /* 0x0000000c6000722a */ /* 0x000fe40003f84000 */
[----:B------:R-:W-:-:S04]  /*1020*/  DSETP.GT.AND P6, PT, R52, R14, PT ;  /* 0x0000000e3400722a */ /* 0x000fc80003fc4000 */
[----:B------:R-:W-:Y:S02]  /*1030*/  FSEL R18, R96, R12, P4 ;  /* 0x0000000c60127208 */ /* 0x000fe40002000000 */
[----:B------:R-:W-:Y:S02]  /*1040*/  FSEL R19, R97, R13, P4 ;  /* 0x0000000d61137208 */ /* 0x000fe40002000000 */
[----:B------:R-:W-:Y:S02]  /*1050*/  FSEL R52, R52, R14, P6 ;  /* 0x0000000e34347208 */ /* 0x000fe40003000000 */
[----:B------:R-:W-:Y:S02]  /*1060*/  FSEL R53, R53, R15, P6 ;  /* 0x0000000f35357208 */ /* 0x000fe40003000000 */
[----:B------:R-:W0:Y:S01]  /*1070*/  LDS.128 R12, [R5+0x10] ;  /* 0x00001000050c7984 */ /* 0x000e220000000c00 */
[----:B-1----:R-:W-:Y:S02]  /*1080*/  DMUL R16, R44, R28 ;  /* 0x0000001c2c107228 */ /* 0x002fe40000000000 */
[----:B------:R-:W-:-:S06]  /*1090*/  DMUL R42, R28, R46 ;  /* 0x0000002e1c2a7228 */ /* 0x000fcc0000000000 */
[----:B------:R-:W-:Y:S02]  /*10a0*/  DSETP.GT.AND P5, PT, R16, R32, PT ;  /* 0x000000201000722a */ /* 0x000fe40003fa4000 */
[----:B--2---:R-:W-:-:S04]  /*10b0*/  DMUL R54, R44, R24 ;  /* 0x000000182c367228 */ /* 0x004fc80000000000 */
[----:B------:R-:W-:Y:S02]  /*10c0*/  FSEL R16, R16, R32, P5 ;  /* 0x0000002010107208 */ /* 0x000fe40002800000 */
[----:B------:R-:W-:Y:S01]  /*10d0*/  FSEL R17, R17, R33, P5 ;  /* 0x0000002111117208 */ /* 0x000fe20002800000 */
[----:B------:R-:W-:Y:S02]  /*10e0*/  DMUL R32, R24, R46 ;  /* 0x0000002e18207228 */ /* 0x000fe40000000000 */
[----:B------:R-:W-:Y:S02]  /*10f0*/  DSETP.GT.AND P2, PT, R42, R40, PT ;  /* 0x000000282a00722a */ /* 0x000fe40003f44000 */
[----:B------:R-:W-:-:S04]  /*1100*/  DSETP.GT.AND P0, PT, R54, R34, PT ;  /* 0x000000223600722a */ /* 0x000fc80003f04000 */
[----:B------:R-:W-:Y:S01]  /*1110*/  DSETP.GT.AND P1, PT, R32, R92, PT ;  /* 0x0000005c2000722a */ /* 0x000fe20003f24000 */
[----:B------:R-:W-:Y:S02]  /*1120*/  FSEL R42, R42, R40, P2 ;  /* 0x000000282a2a7208 */ /* 0x000fe40001000000 */
[----:B------:R-:W-:Y:S02]  /*1130*/  FSEL R43, R43, R41, P2 ;  /* 0x000000292b2b7208 */ /* 0x000fe40001000000 */
[----:B------:R-:W-:Y:S02]  /*1140*/  FSEL R54, R54, R34, P0 ;  /* 0x0000002236367208 */ /* 0x000fe40000000000 */
[----:B------:R-:W-:Y:S02]  /*1150*/  FSEL R55, R55, R35, P0 ;  /* 0x0000002337377208 */ /* 0x000fe40000000000 */
[----:B------:R-:W-:Y:S02]  /*1160*/  FSEL R40, R32, R92, P1 ;  /* 0x0000005c20287208 */ /* 0x000fe40000800000 */
[----:B------:R-:W-:-:S02]  /*1170*/  FSEL R41, R33, R93, P1 ;  /* 0x0000005d21297208 */ /* 0x000fc40000800000 */
[----:B------:R-:W1:Y:S01]  /*1180*/  LDS.128 R32, [R5+0x100] ;  /* 0x0001000005207984 */ /* 0x000e620000000c00 */
[----:B---3--:R-:W-:Y:S02]  /*1190*/  DMUL R92, R44, R20 ;  /* 0x000000142c5c7228 */ /* 0x008fe40000000000 */
[----:B------:R-:W-:Y:S02]  /*11a0*/  DMUL R44, R20, R46 ;  /* 0x0000002e142c7228 */ /* 0x000fe40000000000 */
[----:B0-----:R-:W-:Y:S02]  /*11b0*/  DMUL R104, R12, R8 ;  /* 0x000000080c687228 */ /* 0x001fe40000000000 */
[----:B------:R-:W-:Y:S02]  /*11c0*/  DMUL R46, R8, R14 ;  /* 0x0000000e082e7228 */ /* 0x000fe40000000000 */
[C---:B------:R-:W-:Y:S02]  /*11d0*/  DMUL R96, R12.reuse, R28 ;  /* 0x0000001c0c607228 */ /* 0x040fe40000000000 */
[----:B------:R-:W-:-:S02]  /*11e0*/  DMUL R8, R12, R24 ;  /* 0x000000180c087228 */ /* 0x000fc40000000000 */
[----:B------:R-:W-:Y:S01]  /*11f0*/  DMUL R12, R12, R20 ;  /* 0x000000140c0c7228 */ /* 0x000fe20000000000 */
[C---:B------:R-:W-:Y:S01]  /*1200*/  SEL R59, R4.reuse, R59, P4 ;  /* 0x0000003b043b7207 */ /* 0x040fe20002000000 */
[----:B------:R-:W-:Y:S01]  /*1210*/  DSETP.GT.AND P4, PT, R44, R70, PT ;  /* 0x000000462c00722a */ /* 0x000fe20003f84000 */
[----:B------:R-:W-:Y:S01]  /*1220*/  SEL R87, R4, R87, P6 ;  /* 0x0000005704577207 */ /* 0x000fe20003000000 */
[----:B------:R-:W-:-:S04]  /*1230*/  DSETP.GT.AND P3, PT, R92, R56, PT ;  /* 0x000000385c00722a */ /* 0x000fc80003f64000 */
[----:B------:R-:W-:Y:S01]  /*1240*/  DSETP.GT.AND P6, PT, R12, R48, PT ;  /* 0x000000300c00722a */ /* 0x000fe20003fc4000 */
[----:B------:R-:W-:Y:S02]  /*1250*/  FSEL R70, R44, R70, P4 ;  /* 0x000000462c467208 */ /* 0x000fe40002000000 */
[----:B------:R-:W-:Y:S01]  /*1260*/  FSEL R71, R45, R71, P4 ;  /* 0x000000472d477208 */ /* 0x000fe20002000000 */
[-C--:B------:R-:W-:Y:S01]  /*1270*/  DMUL R44, R28, R14.reuse ;  /* 0x0000000e1c2c7228 */ /* 0x080fe20000000000 */
[----:B------:R-:W-:Y:S01]  /*1280*/  FSEL R56, R92, R56, P3 ;  /* 0x000000385c387208 */ /* 0x000fe20001800000 */
[-C--:B------:R-:W-:Y:S01]  /*1290*/  DMUL R28, R24, R14.reuse ;  /* 0x0000000e181c7228 */ /* 0x080fe20000000000 */
[----:B------:R-:W-:Y:S01]  /*12a0*/  FSEL R57, R93, R57, P3 ;  /* 0x000000395d397208 */ /* 0x000fe20001800000 */
[----:B------:R-:W-:Y:S01]  /*12b0*/  DMUL R92, R20, R14 ;  /* 0x0000000e145c7228 */ /* 0x000fe20000000000 */
[----:B------:R-:W-:Y:S02]  /*12c0*/  FSEL R48, R12, R48, P6 ;  /* 0x000000300c307208 */ /* 0x000fe40003000000 */
[----:B------:R-:W-:-:S02]  /*12d0*/  FSEL R49, R13, R49, P6 ;  /* 0x000000310d317208 */ /* 0x000fc40003000000 */
[----:B------:R-:W0:Y:S01]  /*12e0*/  LDS.128 R12, [R5+0x110] ;  /* 0x00011000050c7984 */ /* 0x000e220000000c00 */
[C---:B------:R-:W-:Y:S01]  /*12f0*/  SEL R99, R4.reuse, R99, P3 ;  /* 0x0000006304637207 */ /* 0x040fe20001800000 */
[----:B------:R-:W-:Y:S01]  /*1300*/  DSETP.GT.AND P3, PT, R8, R50, PT ;  /* 0x000000320800722a */ /* 0x000fe20003f64000 */
[C---:B------:R-:W-:Y:S01]  /*1310*/  SEL R101, R4.reuse, R101, P0 ;  /* 0x0000006504657207 */ /* 0x040fe20000000000 */
[----:B------:R-:W-:Y:S01]  /*1320*/  DSETP.GT.AND P0, PT, R96, R90, PT ;  /* 0x0000005a6000722a */ /* 0x000fe20003f04000 */
[----:B------:R-:W-:Y:S01]  /*1330*/  SEL R85, R4, R85, P2 ;  /* 0x0000005504557207 */ /* 0x000fe20001000000 */
[----:B------:R-:W-:Y:S02]  /*1340*/  DSETP.GT.AND P2, PT, R46, R66, PT ;  /* 0x000000422e00722a */ /* 0x000fe40003f44000 */
[----:B------:R-:W-:Y:S02]  /*1350*/  FSEL R50, R8, R50, P3 ;  /* 0x0000003208327208 */ /* 0x000fe40001800000 */
[----:B------:R-:W-:Y:S01]  /*1360*/  FSEL R51, R9, R51, P3 ;  /* 0x0000003309337208 */ /* 0x000fe20001800000 */
[----:B-1----:R-:W-:Y:S01]  /*1370*/  DMUL R8, R32, R10 ;  /* 0x0000000a20087228 */ /* 0x002fe20000000000 */
[----:B------:R-:W-:-:S02]  /*1380*/  FSEL R24, R96, R90, P0 ;  /* 0x0000005a60187208 */ /* 0x000fc40000000000 */
[----:B------:R-:W-:Y:S02]  /*1390*/  FSEL R25, R97, R91, P0 ;  /* 0x0000005b61197208 */ /* 0x000fe40000000000 */
[C---:B------:R-:W-:Y:S01]  /*13a0*/  SEL R61, R4.reuse, R61, P0 ;  /* 0x0000003d043d7207 */ /* 0x040fe20000000000 */
[----:B------:R-:W-:Y:S01]  /*13b0*/  DSETP.GT.AND P0, PT, R44, R62, PT ;  /* 0x0000003e2c00722a */ /* 0x000fe20003f04000 */
[C---:B------:R-:W-:Y:S01]  /*13c0*/  SEL R79, R4.reuse, R79, P3 ;  /* 0x0000004f044f7207 */ /* 0x040fe20001800000 */
[----:B------:R-:W-:Y:S01]  /*13d0*/  DSETP.GT.AND P3, PT, R28, R102, PT ;  /* 0x000000661c00722a */ /* 0x000fe20003f64000 */
[----:B------:R-:W-:Y:S01]  /*13e0*/  FSEL R47, R47, R67, P2 ;  /* 0x000000432f2f7208 */ /* 0x000fe20001000000 */
[----:B------:R-:W-:Y:S01]  /*13f0*/  DMUL R96, R32, R30 ;  /* 0x0000001e20607228 */ /* 0x000fe20000000000 */
[C---:B------:R-:W-:Y:S01]  /*1400*/  SEL R81, R4.reuse, R81, P1 ;  /* 0x0000005104517207 */ /* 0x040fe20000800000 */
[----:B------:R-:W-:Y:S01]  /*1410*/  DSETP.GT.AND P1, PT, R8, R18, PT ;  /* 0x000000120800722a */ /* 0x000fe20003f24000 */
[----:B------:R-:W-:Y:S01]  /*1420*/  SEL R67, R4, R89, P4 ;  /* 0x0000005904437207 */ /* 0x000fe20002000000 */
[C---:B------:R-:W-:Y:S01]  /*1430*/  DMUL R90, R32.reuse, R26 ;  /* 0x0000001a205a7228 */ /* 0x040fe20000000000 */
[----:B------:R-:W-:Y:S01]  /*1440*/  FSEL R44, R44, R62, P0 ;  /* 0x0000003e2c2c7208 */ /* 0x000fe20000000000 */
[----:B------:R-:W-:Y:S01]  /*1450*/  DMUL R88, R32, R22 ;  /* 0x0000001620587228 */ /* 0x000fe20000000000 */
[----:B------:R-:W-:Y:S01]  /*1460*/  FSEL R45, R45, R63, P0 ;  /* 0x0000003f2d2d7208 */ /* 0x000fe20000000000 */
[C---:B------:R-:W-:Y:S01]  /*1470*/  DMUL R62, R34.reuse, R10 ;  /* 0x0000000a223e7228 */ /* 0x040fe20000000000 */
[----:B------:R-:W-:Y:S01]  /*1480*/  FSEL R20, R28, R102, P3 ;  /* 0x000000661c147208 */ /* 0x000fe20001800000 */
[C---:B------:R-:W-:Y:S01]  /*1490*/  DMUL R32, R34.reuse, R30 ;  /* 0x0000001e22207228 */ /* 0x040fe20000000000 */
[----:B------:R-:W-:Y:S01]  /*14a0*/  FSEL R21, R29, R103, P3 ;  /* 0x000000671d157208 */ /* 0x000fe20001800000 */
[----:B------:R-:W-:Y:S01]  /*14b0*/  DMUL R28, R34, R26 ;  /* 0x0000001a221c7228 */ /* 0x000fe20000000000 */
[----:B------:R-:W-:Y:S01]  /*14c0*/  VIADD R0, R4, 0x1 ;  /* 0x0000000104007836 */ /* 0x000fe20000000000 */
[----:B------:R-:W-:Y:S01]  /*14d0*/  FSEL R19, R9, R19, P1 ;  /* 0x0000001309137208 */ /* 0x000fe20000800000 */
[----:B------:R-:W-:Y:S01]  /*14e0*/  DSETP.GT.AND P4, PT, R96, R16, PT ;  /* 0x000000106000722a */ /* 0x000fe20003f84000 */
[----:B------:R-:W-:-:S02]  /*14f0*/  FSEL R46, R46, R66, P2 ;  /* 0x000000422e2e7208 */ /* 0x000fc40001000000 */
[----:B------:R-:W-:Y:S02]  /*1500*/  FSEL R18, R8, R18, P1 ;  /* 0x0000001208127208 */ /* 0x000fe40000800000 */
[----:B------:R-:W-:Y:S01]  /*1510*/  SEL R9, R4, R69, P2 ;  /* 0x0000004504097207 */ /* 0x000fe20001000000 */
[----:B------:R-:W-:Y:S01]  /*1520*/  DSETP.GT.AND P2, PT, R62, R52, PT ;  /* 0x000000343e00722a */ /* 0x000fe20003f44000 */
[----:B------:R-:W-:Y:S01]  /*1530*/  SEL R72, R0, R59, P1 ;  /* 0x0000003b00487207 */ /* 0x000fe20000800000 */
[----:B------:R-:W-:Y:S01]  /*1540*/  DSETP.GT.AND P1, PT, R92, R36, PT ;  /* 0x000000245c00722a */ /* 0x000fe20003f24000 */
[C---:B------:R-:W-:Y:S01]  /*1550*/  SEL R39, R4.reuse, R39, P0 ;  /* 0x0000002704277207 */ /* 0x040fe20000000000 */
[----:B------:R-:W-:Y:S01]  /*1560*/  DSETP.GT.AND P0, PT, R32, R42, PT ;  /* 0x0000002a2000722a */ /* 0x000fe20003f04000 */
[----:B------:R-:W-:Y:S01]  /*1570*/  SEL R75, R4, R75, P3 ;  /* 0x0000004b044b7207 */ /* 0x000fe20001800000 */
[----:B------:R-:W-:Y:S01]  /*1580*/  DSETP.GT.AND P3, PT, R28, R40, PT ;  /* 0x000000281c00722a */ /* 0x000fe20003f64000 */
[----:B------:R-:W-:Y:S01]  /*1590*/  FSEL R16, R96, R16, P4 ;  /* 0x0000001060107208 */ /* 0x000fe20002000000 */
[-C--:B0-----:R-:W-:Y:S01]  /*15a0*/  DMUL R102, R12, R10.reuse ;  /* 0x0000000a0c667228 */ /* 0x081fe20000000000 */
[----:B------:R-:W-:Y:S01]  /*15b0*/  FSEL R17, R97, R17, P4 ;  /* 0x0000001161117208 */ /* 0x000fe20002000000 */
[----:B------:R-:W-:Y:S01]  /*15c0*/  DMUL R58, R14, R10 ;  /* 0x0000000a0e3a7228 */ /* 0x000fe20000000000 */
[----:B------:R-:W-:Y:S01]  /*15d0*/  FSEL R36, R92, R36, P1 ;  /* 0x000000245c247208 */ /* 0x000fe20000800000 */
[-C--:B------:R-:W-:Y:S01]  /*15e0*/  DMUL R96, R12, R30.reuse ;  /* 0x0000001e0c607228 */ /* 0x080fe20000000000 */
[----:B------:R-:W-:Y:S01]  /*15f0*/  FSEL R37, R93, R37, P1 ;  /* 0x000000255d257208 */ /* 0x000fe20000800000 */
[----:B------:R-:W-:Y:S01]  /*1600*/  DMUL R92, R14, R30 ;  /* 0x0000001e0e5c7228 */ /* 0x000fe20000000000 */
[----:B------:R-:W-:-:S02]  /*1610*/  FSEL R10, R62, R52, P2 ;  /* 0x000000343e0a7208 */ /* 0x000fc40001000000 */
[----:B------:R-:W-:Y:S02]  /*1620*/  FSEL R11, R63, R53, P2 ;  /* 0x000000353f0b7208 */ /* 0x000fe40001000000 */
[----:B------:R-:W-:Y:S02]  /*1630*/  FSEL R52, R32, R42, P0 ;  /* 0x0000002a20347208 */ /* 0x000fe40000000000 */
[----:B------:R-:W-:Y:S02]  /*1640*/  FSEL R53, R33, R43, P0 ;  /* 0x0000002b21357208 */ /* 0x000fe40000000000 */
[----:B------:R-:W-:Y:S02]  /*1650*/  FSEL R68, R28, R40, P3 ;  /* 0x000000281c447208 */ /* 0x000fe40001800000 */
[----:B------:R-:W-:Y:S01]  /*1660*/  FSEL R69, R29, R41, P3 ;  /* 0x000000291d457208 */ /* 0x000fe20001800000 */
[----:B------:R-:W-:Y:S01]  /*1670*/  DMUL R34, R34, R22 ;  /* 0x0000001622227228 */ /* 0x000fe20000000000 */
[----:B------:R-:W-:Y:S01]  /*1680*/  LDS.128 R40, [R5+0x200] ;  /* 0x0002000005287984 */ /* 0x000fe20000000c00 */
[----:B------:R-:W-:Y:S01]  /*1690*/  SEL R95, R4, R95, P5 ;  /* 0x0000005f045f7207 */ /* 0x000fe20002800000 */
[----:B------:R-:W-:-:S02]  /*16a0*/  DSETP.GT.AND P5, PT, R104, R82, PT ;  /* 0x000000526800722a */ /* 0x000fc40003fa4000 */
[----:B------:R-:W0:Y:S01]  /*16b0*/  LDS.128 R28, [R6+0x10] ;  /* 0x00001000061c7984 */ /* 0x000e220000000c00 */
[----:B------:R-:W-:Y:S02]  /*16c0*/  SEL R80, R0, R95, P4 ;  /* 0x0000005f00507207 */ /* 0x000fe40002000000 */
[----:B------:R-:W-:Y:S01]  /*16d0*/  DSETP.GT.AND P4, PT, R34, R70, PT ;  /* 0x000000462200722a */ /* 0x000fe20003f84000 */
[----:B------:R-:W-:Y:S02]  /*16e0*/  FSEL R82, R104, R82, P5 ;  /* 0x0000005268527208 */ /* 0x000fe40002800000 */
[----:B------:R-:W-:Y:S02]  /*16f0*/  FSEL R83, R105, R83, P5 ;  /* 0x0000005369537208 */ /* 0x000fe40002800000 */
[C---:B------:R-:W-:Y:S01]  /*1700*/  SEL R65, R4.reuse, R65, P5 ;  /* 0x0000004104417207 */ /* 0x040fe20002800000 */
[----:B------:R-:W-:Y:S01]  /*1710*/  DSETP.GT.AND P5, PT, R90, R54, PT ;  /* 0x000000365a00722a */ /* 0x000fe20003fa4000 */
[----:B------:R-:W-:Y:S01]  /*1720*/  SEL R77, R4, R77, P6 ;  /* 0x0000004d044d7207 */ /* 0x000fe20003000000 */
[----:B------:R-:W-:Y:S01]  /*1730*/  DSETP.GT.AND P6, PT, R88, R56, PT ;  /* 0x000000385800722a */ /* 0x000fe20003fc4000 */
[----:B------:R-:W-:Y:S01]  /*1740*/  FSEL R70, R34, R70, P4 ;  /* 0x0000004622467208 */ /* 0x000fe20002000000 */
[C---:B------:R-:W-:Y:S01]  /*1750*/  DMUL R62, R12.reuse, R26 ;  /* 0x0000001a0c3e7228 */ /* 0x040fe20000000000 */
[----:B------:R-:W-:Y:S01]  /*1760*/  FSEL R71, R35, R71, P4 ;  /* 0x0000004723477208 */ /* 0x000fe20002000000 */
[----:B------:R-:W-:Y:S01]  /*1770*/  DMUL R94, R12, R22 ;  /* 0x000000160c5e7228 */ /* 0x000fe20000000000 */
[----:B------:R-:W-:Y:S01]  /*1780*/  FSEL R54, R90, R54, P5 ;  /* 0x000000365a367208 */ /* 0x000fe20002800000 */
[----:B------:R-:W1:Y:S01]  /*1790*/  LDS.128 R32, [R6+0x90] ;  /* 0x0000900006207984 */ /* 0x000e620000000c00 */
[----:B------:R-:W-:Y:S01]  /*17a0*/  FSEL R55, R91, R55, P5 ;  /* 0x000000375b377208 */ /* 0x000fe20002800000 */
[----:B------:R-:W-:Y:S01]  /*17b0*/  DMUL R90, R14, R26 ;  /* 0x0000001a0e5a7228 */ /* 0x000fe20000000000 */
[----:B------:R-:W-:Y:S01]  /*17c0*/  SEL R13, R0, R101, P5 ;  /* 0x00000065000d7207 */ /* 0x000fe20002800000 */
[----:B------:R-:W-:Y:S01]  /*17d0*/  DSETP.GT.AND P5, PT, R102, R82, PT ;  /* 0x000000526600722a */ /* 0x000fe20003fa4000 */
[----:B------:R-:W-:-:S02]  /*17e0*/  FSEL R56, R88, R56, P6 ;  /* 0x0000003858387208 */ /* 0x000fc40003000000 */
[----:B------:R-:W-:Y:S01]  /*17f0*/  FSEL R57, R89, R57, P6 ;  /* 0x0000003959397208 */ /* 0x000fe20003000000 */
[----:B------:R-:W-:Y:S01]  /*1800*/  DMUL R88, R14, R22 ;  /* 0x000000160e587228 */ /* 0x000fe20000000000 */
[C---:B------:R-:W-:Y:S01]  /*1810*/  SEL R78, R0.reuse, R99, P6 ;  /* 0x00000063004e7207 */ /* 0x040fe20003000000 */
[----:B------:R-:W-:Y:S01]  /*1820*/  DSETP.GT.AND P6, PT, R96, R24, PT ;  /* 0x000000186000722a */ /* 0x000fe20003fc4000 */
[C---:B------:R-:W-:Y:S01]  /*1830*/  SEL R15, R0.reuse, R85, P0 ;  /* 0x00000055000f7207 */ /* 0x040fe20000000000 */
[----:B------:R-:W-:Y:S01]  /*1840*/  DSETP.GT.AND P0, PT, R94, R48, PT ;  /* 0x000000305e00722a */ /* 0x000fe20003f04000 */
[----:B------:R-:W-:Y:S02]  /*1850*/  SEL R14, R0, R67, P4 ;  /* 0x00000043000e7207 */ /* 0x000fe40002000000 */
[----:B------:R-:W-:Y:S02]  /*1860*/  FSEL R66, R102, R82, P5 ;  /* 0x0000005266427208 */ /* 0x000fe40002800000 */
[----:B------:R-:W-:-:S02]  /*1870*/  FSEL R67, R103, R83, P5 ;  /* 0x0000005367437208 */ /* 0x000fc40002800000 */
[C---:B------:R-:W-:Y:S01]  /*1880*/  SEL R86, R0.reuse, R65, P5 ;  /* 0x0000004100567207 */ /* 0x040fe20002800000 */
[----:B------:R-:W-:Y:S01]  /*1890*/  DSETP.GT.AND P5, PT, R90, R20, PT ;  /* 0x000000145a00722a */ /* 0x000fe20003fa4000 */
[----:B------:R-:W-:Y:S02]  /*18a0*/  SEL R82, R0, R61, P6 ;  /* 0x0000003d00527207 */ /* 0x000fe40003000000 */
[----:B------:R-:W-:Y:S02]  /*18b0*/  FSEL R60, R94, R48, P0 ;  /* 0x000000305e3c7208 */ /* 0x000fe40000000000 */
[----:B------:R-:W-:Y:S02]  /*18c0*/  FSEL R61, R95, R49, P0 ;  /* 0x000000315f3d7208 */ /* 0x000fe40000000000 */
[----:B------:R-:W-:Y:S02]  /*18d0*/  FSEL R64, R96, R24, P6 ;  /* 0x0000001860407208 */ /* 0x000fe40003000000 */
[----:B------:R-:W-:-:S02]  /*18e0*/  FSEL R65, R97, R25, P6 ;  /* 0x0000001961417208 */ /* 0x000fc40003000000 */
[----:B------:R-:W-:Y:S01]  /*18f0*/  FSEL R48, R90, R20, P5 ;  /* 0x000000145a307208 */ /* 0x000fe20002800000 */
[----:B------:R-:W2:Y:S01]  /*1900*/  LDS.128 R24, [R6+0x110] ;  /* 0x0001100006187984 */ /* 0x000ea20000000c00 */
[----:B------:R-:W-:Y:S02]  /*1910*/  FSEL R49, R91, R21, P5 ;  /* 0x000000155b317208 */ /* 0x000fe40002800000 */
[----:B------:R-:W-:Y:S01]  /*1920*/  SEL R12, R0, R87, P2 ;  /* 0x00000057000c7207 */ /* 0x000fe20001000000 */
[----:B------:R-:W3:Y:S01]  /*1930*/  LDS.128 R20, [R6+0x190] ;  /* 0x0001900006147984 */ /* 0x000ee20000000c00 */
[----:B------:R-:W-:Y:S02]  /*1940*/  DSETP.GT.AND P2, PT, R62, R50, PT ;  /* 0x000000323e00722a */ /* 0x000fe40003f44000 */
[----:B------:R-:W-:Y:S02]  /*1950*/  DSETP.GT.AND P4, PT, R92, R44, PT ;  /* 0x0000002c5c00722a */ /* 0x000fe40003f84000 */
[----:B0-----:R-:W-:-:S02]  /*1960*/  DMUL R94, R40, R28 ;  /* 0x0000001c285e7228 */ /* 0x001fc40000000000 */
[----:B------:R-:W-:Y:S02]  /*1970*/  FSEL R62, R62, R50, P2 ;  /* 0x000000323e3e7208 */ /* 0x000fe40001000000 */
[----:B------:R-:W-:Y:S02]  /*1980*/  FSEL R63, R63, R51, P2 ;  /* 0x000000333f3f7208 */ /* 0x000fe40001000000 */
[----:B------:R-:W-:Y:S02]  /*1990*/  FSEL R50, R92, R44, P4 ;  /* 0x0000002c5c327208 */ /* 0x000fe40002000000 */
[----:B------:R-:W-:Y:S01]  /*19a0*/  FSEL R51, R93, R45, P4 ;  /* 0x0000002d5d337208 */ /* 0x000fe20002000000 */
[----:B------:R-:W-:Y:S01]  /*19b0*/  DMUL R92, R28, R42 ;  /* 0x0000002a1c5c7228 */ /* 0x000fe20000000000 */
[C---:B------:R-:W-:Y:S01]  /*19c0*/  SEL R84, R0.reuse, R81, P3 ;  /* 0x0000005100547207 */ /* 0x040fe20001800000 */
[----:B------:R-:W-:Y:S01]  /*19d0*/  DSETP.GT.AND P3, PT, R58, R46, PT ;  /* 0x0000002e3a00722a */ /* 0x000fe20003f64000 */
[C---:B------:R-:W-:Y:S01]  /*19e0*/  SEL R76, R0.reuse, R79, P2 ;  /* 0x0000004f004c7207 */ /* 0x040fe20001000000 */
[----:B------:R-:W-:Y:S01]  /*19f0*/  DSETP.GT.AND P2, PT, R94, R18, PT ;  /* 0x000000125e00722a */ /* 0x000fe20003f44000 */
[----:B------:R-:W-:Y:S01]  /*1a00*/  SEL R8, R0, R77, P0 ;  /* 0x0000004d00087207 */ /* 0x000fe20000000000 */
[----:B------:R-:W-:-:S02]  /*1a10*/  DSETP.GT.AND P6, PT, R88, R36, PT ;  /* 0x000000245800722a */ /* 0x000fc40003fc4000 */
[----:B------:R-:W-:Y:S01]  /*1a20*/  DSETP.GT.AND P0, PT, R92, R10, PT ;  /* 0x0000000a5c00722a */ /* 0x000fe20003f04000 */
[----:B------:R-:W-:Y:S02]  /*1a30*/  FSEL R58, R58, R46, P3 ;  /* 0x0000002e3a3a7208 */ /* 0x000fe40001800000 */
[----:B------:R-:W-:Y:S02]  /*1a40*/  FSEL R59, R59, R47, P3 ;  /* 0x0000002f3b3b7208 */ /* 0x000fe40001800000 */
[----:B------:R-:W-:Y:S02]  /*1a50*/  FSEL R44, R94, R18, P2 ;  /* 0x000000125e2c7208 */ /* 0x000fe40001000000 */
[----:B------:R-:W-:Y:S02]  /*1a60*/  FSEL R46, R88, R36, P6 ;  /* 0x00000024582e7208 */ /* 0x000fe40003000000 */
[----:B------:R-:W-:Y:S01]  /*1a70*/  FSEL R47, R89, R37, P6 ;  /* 0x00000025592f7208 */ /* 0x000fe20003000000 */
[----:B-1----:R-:W-:Y:S01]  /*1a80*/  DMUL R88, R40, R32 ;  /* 0x0000002028587228 */ /* 0x002fe20000000000 */
[----:B------:R-:W-:-:S02]  /*1a90*/  FSEL R18, R92, R10, P0 ;  /* 0x0000000a5c127208 */ /* 0x000fc40000000000 */
[C---:B------:R-:W-:Y:S02]  /*1aa0*/  SEL R10, R0.reuse, R39, P4 ;  /* 0x00000027000a7207 */ /* 0x040fe40002000000 */
[----:B------:R-:W0:Y:S01]  /*1ab0*/  LDS.128 R36, [R5+0x210] ;  /* 0x0002100005247984 */ /* 0x000e220000000c00 */
[C---:B------:R-:W-:Y:S02]  /*1ac0*/  SEL R9, R0.reuse, R9, P3 ;  /* 0x0000000900097207 */ /* 0x040fe40001800000 */
[----:B------:R-:W-:Y:S01]  /*1ad0*/  DSETP.GT.AND P3, PT, R88, R16, PT ;  /* 0x000000105800722a */ /* 0x000fe20003f64000 */
[----:B------:R-:W-:Y:S02]  /*1ae0*/  FSEL R45, R95, R19, P2 ;  /* 0x000000135f2d7208 */ /* 0x000fe40001000000 */
[----:B------:R-:W-:Y:S01]  /*1af0*/  FSEL R19, R93, R11, P0 ;  /* 0x0000000b5d137208 */ /* 0x000fe20000000000 */
[----:B------:R-:W-:Y:S01]  /*1b00*/  DMUL R90, R32, R42 ;  /* 0x0000002a205a7228 */ /* 0x000fe20000000000 */
[----:B------:R-:W-:Y:S01]  /*1b10*/  SEL R11, R0, R75, P5 ;  /* 0x0000004b000b7207 */ /* 0x000fe20002800000 */
[----:B--2---:R-:W-:Y:S01]  /*1b20*/  DMUL R92, R40, R24 ;  /* 0x00000018285c7228 */ /* 0x004fe20000000000 */
[----:B------:R-:W-:Y:S01]  /*1b30*/  FSEL R16, R88, R16, P3 ;  /* 0x0000001058107208 */ /* 0x000fe20001800000 */
[----:B------:R-:W-:Y:S01]  /*1b40*/  DMUL R94, R24, R42 ;  /* 0x0000002a185e7228 */ /* 0x000fe20000000000 */
[----:B------:R-:W-:Y:S01]  /*1b50*/  FSEL R17, R89, R17, P3 ;  /* 0x0000001159117208 */ /* 0x000fe20001800000 */
[----:B---3--:R-:W-:-:S02]  /*1b60*/  DMUL R88, R40, R20 ;  /* 0x0000001428587228 */ /* 0x008fc40000000000 */
[----:B------:R-:W-:Y:S01]  /*1b70*/  DMUL R74, R20, R42 ;  /* 0x0000002a144a7228 */ /* 0x000fe20000000000 */
[----:B------:R-:W1:Y:S01]  /*1b80*/  LDS.128 R40, [R5+0x300] ;  /* 0x0003000005287984 */ /* 0x000e620000000c00 */
[C---:B------:R-:W-:Y:S01]  /*1b90*/  VIADD R79, R4.reuse, 0x2 ;  /* 0x00000002044f7836 */ /* 0x040fe20000000000 */
[----:B------:R-:W-:-:S03]  /*1ba0*/  @!P6 SEL R0, R4, R73, P1 ;  /* 0x000000490400e207 */ /* 0x000fc60000800000 */
[----:B------:R-:W-:Y:S01]  /*1bb0*/  DSETP.GT.AND P1, PT, R88, R56, PT ;  /* 0x000000385800722a */ /* 0x000fe20003f24000 */
[----:B------:R-:W-:Y:S01]  /*1bc0*/  SEL R77, R79, R72, P2 ;  /* 0x000000484f4d7207 */ /* 0x000fe20001000000 */
[----:B------:R-:W-:Y:S02]  /*1bd0*/  DSETP.GT.AND P2, PT, R74, R70, PT ;  /* 0x000000464a00722a */ /* 0x000fe40003f44000 */
[----:B------:R-:W-:Y:S02]  /*1be0*/  DSETP.GT.AND P4, PT, R90, R52, PT ;  /* 0x000000345a00722a */ /* 0x000fe40003f84000 */
[----:B------:R-:W-:Y:S01]  /*1bf0*/  FSEL R56, R88, R56, P1 ;  /* 0x0000003858387208 */ /* 0x000fe20000800000 */
[----:B------:R-:W-:Y:S01]  /*1c00*/  DSETP.GT.AND P5, PT, R92, R54, PT ;  /* 0x000000365c00722a */ /* 0x000fe20003fa4000 */
[----:B------:R-:W-:Y:S02]  /*1c10*/  FSEL R57, R89, R57, P1 ;  /* 0x0000003959397208 */ /* 0x000fe40000800000 */
[----:B------:R-:W-:-:S02]  /*1c20*/  SEL R81, R79, R12, P0 ;  /* 0x0000000c4f517207 */ /* 0x000fc40000000000 */
[C---:B------:R-:W-:Y:S02]  /*1c30*/  SEL R83, R79.reuse, R15, P4 ;  /* 0x0000000f4f537207 */ /* 0x040fe40002000000 */
[C---:B------:R-:W-:Y:S01]  /*1c40*/  SEL R87, R79.reuse, R13, P5 ;  /* 0x0000000d4f577207 */ /* 0x040fe20002800000 */
[----:B0-----:R-:W-:Y:S02]  /*1c50*/  DMUL R88, R36, R28 ;  /* 0x0000001c24587228 */ /* 0x001fe40000000000 */
[----:B------:R-:W-:Y:S01]  /*1c60*/  DMUL R72, R28, R38 ;  /* 0x000000261c487228 */ /* 0x000fe20000000000 */
[----:B------:R-:W-:Y:S02]  /*1c70*/  SEL R85, R79, R14, P2 ;  /* 0x0000000e4f557207 */ /* 0x000fe40001000000 */
[----:B------:R-:W-:Y:S01]  /*1c80*/  FSEL R28, R74, R70, P2 ;  /* 0x000000464a1c7208 */ /* 0x000fe20001000000 */
[----:B------:R-:W0:Y:S01]  /*1c90*/  LDS.128 R12, [R5+0x310] ;  /* 0x00031000050c7984 */ /* 0x000e220000000c00 */
[----:B------:R-:W-:Y:S01]  /*1ca0*/  FSEL R29, R75, R71, P2 ;  /* 0x000000474b1d7208 */ /* 0x000fe20001000000 */
[----:B------:R-:W-:-:S02]  /*1cb0*/  DMUL R70, R36, R32 ;  /* 0x0000002024467228 */ /* 0x000fc40000000000 */
[C---:B------:R-:W-:Y:S02]  /*1cc0*/  DMUL R74, R36.reuse, R24 ;  /* 0x00000018244a7228 */ /* 0x040fe40000000000 */
[----:B------:R-:W-:Y:S02]  /*1cd0*/  DMUL R36, R36, R20 ;  /* 0x0000001424247228 */ /* 0x000fe40000000000 */
[----:B------:R-:W-:Y:S02]  /*1ce0*/  DSETP.GT.AND P6, PT, R94, R68, PT ;  /* 0x000000445e00722a */ /* 0x000fe40003fc4000 */
[-C--:B------:R-:W-:Y:S02]  /*1cf0*/  DMUL R24, R24, R38.reuse ;  /* 0x0000002618187228 */ /* 0x080fe40000000000 */
[----:B------:R-:W-:Y:S02]  /*1d00*/  DMUL R32, R32, R38 ;  /* 0x0000002620207228 */ /* 0x000fe40000000000 */
[----:B------:R-:W-:-:S02]  /*1d10*/  DSETP.GT.AND P0, PT, R88, R66, PT ;  /* 0x000000425800722a */ /* 0x000fc40003f04000 */
[----:B------:R-:W-:Y:S01]  /*1d20*/  DMUL R20, R20, R38 ;  /* 0x0000002614147228 */ /* 0x000fe20000000000 */
[----:B------:R-:W-:Y:S02]  /*1d30*/  FSEL R54, R92, R54, P5 ;  /* 0x000000365c367208 */ /* 0x000fe40002800000 */
[----:B------:R-:W-:Y:S01]  /*1d40*/  FSEL R55, R93, R55, P5 ;  /* 0x000000375d377208 */ /* 0x000fe20002800000 */
[----:B------:R-:W-:Y:S01]  /*1d50*/  DSETP.GT.AND P5, PT, R36, R60, PT ;  /* 0x0000003c2400722a */ /* 0x000fe20003fa4000 */
[----:B------:R-:W-:Y:S02]  /*1d60*/  FSEL R68, R94, R68, P6 ;  /* 0x000000445e447208 */ /* 0x000fe40003000000 */
[----:B------:R-:W-:Y:S02]  /*1d70*/  FSEL R69, R95, R69, P6 ;  /* 0x000000455f457208 */ /* 0x000fe40003000000 */
[C---:B------:R-:W-:Y:S01]  /*1d80*/  SEL R80, R79.reuse, R80, P3 ;  /* 0x000000504f507207 */ /* 0x040fe20001800000 */
[----:B------:R-:W-:Y:S01]  /*1d90*/  DSETP.GT.AND P3, PT, R70, R64, PT ;  /* 0x000000404600722a */ /* 0x000fe20003f64000 */
[C---:B------:R-:W-:Y:S01]  /*1da0*/  SEL R84, R79.reuse, R84, P6 ;  /* 0x000000544f547207 */ /* 0x040fe20003000000 */
[----:B------:R-:W-:Y:S01]  /*1db0*/  DSETP.GT.AND P6, PT, R72, R58, PT ;  /* 0x0000003a4800722a */ /* 0x000fe20003fc4000 */
[----:B------:R-:W-:Y:S01]  /*1dc0*/  SEL R78, R79, R78, P1 ;  /* 0x0000004e4f4e7207 */ /* 0x000fe20000800000 */
[----:B------:R-:W-:Y:S01]  /*1dd0*/  DSETP.GT.AND P2, PT, R24, R48, PT ;  /* 0x000000301800722a */ /* 0x000fe20003f44000 */
[----:B------:R-:W-:Y:S01]  /*1de0*/  FSEL R38, R88, R66, P0 ;  /* 0x0000004258267208 */ /* 0x000fe20000000000 */
[----:B------:R-:W-:Y:S01]  /*1df0*/  DSETP.GT.AND P1, PT, R32, R50, PT ;  /* 0x000000322000722a */ /* 0x000fe20003f24000 */
[----:B------:R-:W-:Y:S01]  /*1e00*/  FSEL R39, R89, R67, P0 ;  /* 0x0000004359277208 */ /* 0x000fe20000000000 */
[----:B-1----:R-:W-:Y:S01]  /*1e10*/  DMUL R66, R40, R30 ;  /* 0x0000001e28427228 */ /* 0x002fe20000000000 */
[----:B------:R-:W-:Y:S01]  /*1e20*/  SEL R86, R79, R86, P0 ;  /* 0x000000564f567207 */ /* 0x000fe20000000000 */
[----:B------:R-:W-:Y:S01]  /*1e30*/  DSETP.GT.AND P0, PT, R20, R46, PT ;  /* 0x0000002e1400722a */ /* 0x000fe20003f04000 */
[----:B------:R-:W-:-:S02]  /*1e40*/  FSEL R64, R70, R64, P3 ;  /* 0x0000004046407208 */ /* 0x000fc40001800000 */
[----:B------:R-:W-:Y:S01]  /*1e50*/  FSEL R65, R71, R65, P3 ;  /* 0x0000004147417208 */ /* 0x000fe20001800000 */
[C---:B------:R-:W-:Y:S01]  /*1e60*/  DMUL R70, R40.reuse, R34 ;  /* 0x0000002228467228 */ /* 0x040fe20000000000 */
[----:B------:R-:W-:Y:S02]  /*1e70*/  FSEL R36, R36, R60, P5 ;  /* 0x0000003c24247208 */ /* 0x000fe40002800000 */
[----:B------:R-:W-:Y:S01]  /*1e80*/  FSEL R37, R37, R61, P5 ;  /* 0x0000003d25257208 */ /* 0x000fe20002800000 */
[C---:B------:R-:W-:Y:S01]  /*1e90*/  DMUL R60, R40.reuse, R26 ;  /* 0x0000001a283c7228 */ /* 0x040fe20000000000 */
[----:B------:R-:W-:Y:S02]  /*1ea0*/  FSEL R58, R72, R58, P6 ;  /* 0x0000003a483a7208 */ /* 0x000fe40003000000 */
[----:B------:R-:W-:Y:S01]  /*1eb0*/  FSEL R59, R73, R59, P6 ;  /* 0x0000003b493b7208 */ /* 0x000fe20003000000 */
[----:B------:R-:W-:Y:S01]  /*1ec0*/  DMUL R72, R40, R22 ;  /* 0x0000001628487228 */ /* 0x000fe20000000000 */
[----:B------:R-:W-:-:S02]  /*1ed0*/  FSEL R24, R24, R48, P2 ;  /* 0x0000003018187208 */ /* 0x000fc40001000000 */
[----:B------:R-:W-:Y:S02]  /*1ee0*/  FSEL R25, R25, R49, P2 ;  /* 0x0000003119197208 */ /* 0x000fe40001000000 */
[C---:B------:R-:W-:Y:S02]  /*1ef0*/  SEL R40, R79.reuse, R8, P5 ;  /* 0x000000084f287207 */ /* 0x040fe40002800000 */
[C---:B------:R-:W-:Y:S01]  /*1f00*/  SEL R41, R79.reuse, R9, P6 ;  /* 0x000000094f297207 */ /* 0x040fe20003000000 */
[C---:B------:R-:W-:Y:S01]  /*1f10*/  DMUL R8, R42.reuse, R30 ;  /* 0x0000001e2a087228 */ /* 0x040fe20000000000 */
[C---:B------:R-:W-:Y:S02]  /*1f20*/  SEL R48, R79.reuse, R10, P1 ;  /* 0x0000000a4f307207 */ /* 0x040fe40000800000 */
[----:B------:R-:W-:Y:S01]  /*1f30*/  SEL R49, R79, R11, P2 ;  /* 0x0000000b4f317207 */ /* 0x000fe20001000000 */
[----:B------:R-:W-:Y:S01]  /*1f40*/  DMUL R10, R42, R26 ;  /* 0x0000001a2a0a7228 */ /* 0x000fe20000000000 */
[----:B------:R-:W-:-:S02]  /*1f50*/  FSEL R52, R90, R52, P4 ;  /* 0x000000345a347208 */ /* 0x000fc40002000000 */
[----:B------:R-:W-:Y:S01]  /*1f60*/  FSEL R53, R91, R53, P4 ;  /* 0x000000355b357208 */ /* 0x000fe20002000000 */
[----:B------:R-:W-:Y:S01]  /*1f70*/  DSETP.GT.AND P4, PT, R74, R62, PT ;  /* 0x0000003e4a00722a */ /* 0x000fe20003f84000 */
[----:B------:R-:W-:Y:S01]  /*1f80*/  SEL R82, R79, R82, P3 ;  /* 0x000000524f527207 */ /* 0x000fe20001800000 */
[----:B------:R-:W-:Y:S01]  /*1f90*/  DSETP.GT.AND P3, PT, R66, R44, PT ;  /* 0x0000002c4200722a */ /* 0x000fe20003f64000 */
[----:B------:R-:W-:Y:S01]  /*1fa0*/  FSEL R47, R21, R47, P0 ;  /* 0x0000002f152f7208 */ /* 0x000fe20000000000 */
[----:B------:R-:W-:Y:S01]  /*1fb0*/  VIADD R21, R4, 0x3 ;  /* 0x0000000304157836 */ /* 0x000fe20000000000 */
[----:B------:R-:W-:Y:S01]  /*1fc0*/  DSETP.GT.AND P5, PT, R60, R54, PT ;  /* 0x000000363c00722a */ /* 0x000fe20003fa4000 */
[----:B------:R-:W-:Y:S01]  /*1fd0*/  FSEL R62, R74, R62, P4 ;  /* 0x0000003e4a3e7208 */ /* 0x000fe20002000000 */
[----:B------:R-:W-:Y:S01]  /*1fe0*/  DSETP.GT.AND P6, PT, R72, R56, PT ;  /* 0x000000384800722a */ /* 0x000fe20003fc4000 */
[----:B------:R-:W-:Y:S02]  /*1ff0*/  FSEL R63, R75, R63, P4 ;  /* 0x0000003f4b3f7208 */ /* 0x000fe40002000000 */
[----:B------:R-:W-:Y:S01]  /*2000*/  SEL R76, R79, R76, P4 ;  /* 0x0000004c4f4c7207 */ /* 0x000fe20002000000 */
[----:B------:R-:W-:Y:S01]  /*2010*/  DSETP.GT.AND P4, PT, R70, R16, PT ;  /* 0x000000104600722a */ /* 0x000fe20003f84000 */
[----:B------:R-:W-:-:S02]  /*2020*/  FSEL R32, R32, R50, P1 ;  /* 0x0000003220207208 */ /* 0x000fc40000800000 */
[----:B------:R-:W-:Y:S01]  /*2030*/  FSEL R33, R33, R51, P1 ;  /* 0x0000003321217208 */ /* 0x000fe20000800000 */
[----:B------:R-:W-:Y:S01]  /*2040*/  DSETP.GT.AND P1, PT, R8, R18, PT ;  /* 0x000000120800722a */ /* 0x000fe20003f24000 */
[----:B------:R-:W-:Y:S02]  /*2050*/  FSEL R44, R66, R44, P3 ;  /* 0x0000002c422c7208 */ /* 0x000fe40001800000 */
[----:B------:R-:W-:Y:S02]  /*2060*/  FSEL R45, R67, R45, P3 ;  /* 0x0000002d432d7208 */ /* 0x000fe40001800000 */
[----:B------:R-:W-:Y:S01]  /*2070*/  SEL R77, R21, R77, P3 ;  /* 0x0000004d154d7207 */ /* 0x000fe20001800000 */
[----:B------:R-:W-:Y:S01]  /*2080*/  DSETP.GT.AND P3, PT, R10, R68, PT ;  /* 0x000000440a00722a */ /* 0x000fe20003f64000 */
[----:B------:R-:W-:Y:S01]  /*2090*/  FSEL R50, R60, R54, P5 ;  /* 0x000000363c327208 */ /* 0x000fe20002800000 */
[C---:B------:R-:W-:Y:S01]  /*20a0*/  DMUL R74, R42.reuse, R34 ;  /* 0x000000222a4a7228 */ /* 0x040fe20000000000 */
[----:B------:R-:W-:Y:S01]  /*20b0*/  FSEL R51, R61, R55, P5 ;  /* 0x000000373d337208 */ /* 0x000fe20002800000 */
[----:B------:R-:W-:Y:S01]  /*20c0*/  DMUL R66, R42, R22 ;  /* 0x000000162a427228 */ /* 0x000fe20000000000 */
[----:B------:R-:W-:-:S02]  /*20d0*/  FSEL R54, R72, R56, P6 ;  /* 0x0000003848367208 */ /* 0x000fc40003000000 */
[----:B------:R-:W-:Y:S02]  /*20e0*/  FSEL R55, R73, R57, P6 ;  /* 0x0000003949377208 */ /* 0x000fe40003000000 */
[----:B------:R-:W-:Y:S02]  /*20f0*/  FSEL R42, R70, R16, P4 ;  /* 0x00000010462a7208 */ /* 0x000fe40002000000 */
[----:B------:R-:W-:Y:S02]  /*2100*/  FSEL R43, R71, R17, P4 ;  /* 0x00000011472b7208 */ /* 0x000fe40002000000 */
[----:B------:R-:W-:Y:S02]  /*2110*/  FSEL R56, R8, R18, P1 ;  /* 0x0000001208387208 */ /* 0x000fe40000800000 */
[----:B------:R-:W-:Y:S02]  /*2120*/  FSEL R57, R9, R19, P1 ;  /* 0x0000001309397208 */ /* 0x000fe40000800000 */
[----:B------:R-:W-:Y:S01]  /*2130*/  FSEL R60, R10, R68, P3 ;  /* 0x000000440a3c7208 */ /* 0x000fe20001800000 */
[----:B------:R-:W-:Y:S01]  /*2140*/  LDS.128 R16, [R6+0x20] ;  /* 0x0000200006107984 */ /* 0x000fe20000000c00 */
[----:B------:R-:W-:-:S03]  /*2150*/  FSEL R61, R11, R69, P3 ;  /* 0x000000450b3d7208 */ /* 0x000fc60001800000 */
[----:B------:R-:W1:Y:S01]  /*2160*/  LDS.128 R8, [R5+0x400] ;  /* 0x0004000005087984 */ /* 0x000e620000000c00 */
[----:B------:R-:W-:Y:S01]  /*2170*/  SEL R80, R21, R80, P4 ;  /* 0x0000005015507207 */ /* 0x000fe20002000000 */
[----:B------:R-:W-:Y:S02]  /*2180*/  DSETP.GT.AND P4, PT, R66, R28, PT ;  /* 0x0000001c4200722a */ /* 0x000fe40003f84000 */
[----:B------:R-:W-:Y:S02]  /*2190*/  DSETP.GT.AND P2, PT, R74, R52, PT ;  /* 0x000000344a00722a */ /* 0x000fe40003f44000 */
[-C--:B0-----:R-:W-:Y:S02]  /*21a0*/  DMUL R70, R12, R30.reuse ;  /* 0x0000001e0c467228 */ /* 0x081fe40000000000 */
[----:B------:R-:W-:Y:S01]  /*21b0*/  DMUL R68, R14, R30 ;  /* 0x0000001e0e447228 */ /* 0x000fe20000000000 */
[----:B------:R-:W-:Y:S01]  /*21c0*/  FSEL R66, R66, R28, P4 ;  /* 0x0000001c42427208 */ /* 0x000fe20002000000 */
[C---:B------:R-:W-:Y:S01]  /*21d0*/  DMUL R30, R12.reuse, R34 ;  /* 0x000000220c1e7228 */ /* 0x040fe20000000000 */
[----:B------:R-:W-:Y:S01]  /*21e0*/  FSEL R67, R67, R29, P4 ;  /* 0x0000001d43437208 */ /* 0x000fe20002000000 */
[----:B------:R-:W-:Y:S01]  /*21f0*/  DMUL R28, R12, R26 ;  /* 0x0000001a0c1c7228 */ /* 0x000fe20000000000 */
[----:B------:R-:W-:Y:S01]  /*2200*/  FSEL R52, R74, R52, P2 ;  /* 0x000000344a347208 */ /* 0x000fe20001000000 */
[C---:B------:R-:W-:Y:S01]  /*2210*/  DMUL R34, R14.reuse, R34 ;  /* 0x000000220e227228 */ /* 0x040fe20000000000 */
[----:B------:R-:W-:Y:S01]  /*2220*/  FSEL R53, R75, R53, P2 ;  /* 0x000000354b357208 */ /* 0x000fe20001000000 */
[----:B------:R-:W-:Y:S01]  /*2230*/  DMUL R26, R14, R26 ;  /* 0x0000001a0e1a7228 */ /* 0x000fe20000000000 */
[----:B------:R-:W-:Y:S01]  /*2240*/  SEL R87, R21, R87, P5 ;  /* 0x0000005715577207 */ /* 0x000fe20002800000 */
[----:B------:R-:W-:-:S02]  /*2250*/  DMUL R74, R12, R22 ;  /* 0x000000160c4a7228 */ /* 0x000fc40000000000 */
[----:B------:R-:W-:Y:S01]  /*2260*/  DMUL R72, R14, R22 ;  /* 0x000000160e487228 */ /* 0x000fe20000000000 */
[----:B------:R-:W0:Y:S01]  /*2270*/  LDS.128 R12, [R6+0xa0] ;  /* 0x0000a000060c7984 */ /* 0x000e220000000c00 */
[----:B------:R-:W-:Y:S01]  /*2280*/  DSETP.GT.AND P5, PT, R70, R38, PT ;  /* 0x000000264600722a */ /* 0x000fe20003fa4000 */
[C---:B------:R-:W-:Y:S01]  /*2290*/  SEL R78, R21.reuse, R78, P6 ;  /* 0x0000004e154e7207 */ /* 0x040fe20003000000 */
[----:B------:R-:W-:Y:S01]  /*22a0*/  DSETP.GT.AND P6, PT, R30, R64, PT ;  /* 0x000000401e00722a */ /* 0x000fe20003fc4000 */
[C---:B------:R-:W-:Y:S01]  /*22b0*/  SEL R81, R21.reuse, R81, P1 ;  /* 0x0000005115517207 */ /* 0x040fe20000800000 */
[----:B------:R-:W-:Y:S01]  /*22c0*/  DSETP.GT.AND P1, PT, R28, R62, PT ;  /* 0x0000003e1c00722a */ /* 0x000fe20003f24000 */
[----:B------:R-:W-:Y:S01]  /*22d0*/  SEL R84, R21, R84, P3 ;  /* 0x0000005415547207 */ /* 0x000fe20001800000 */
[----:B------:R-:W-:Y:S01]  /*22e0*/  DSETP.GT.AND P3, PT, R68, R58, PT ;  /* 0x0000003a4400722a */ /* 0x000fe20003f64000 */
[----:B------:R-:W-:Y:S02]  /*22f0*/  FSEL R22, R70, R38, P5 ;  /* 0x0000002646167208 */ /* 0x000fe40002800000 */
[----:B------:R-:W-:-:S02]  /*2300*/  FSEL R23, R71, R39, P5 ;  /* 0x0000002747177208 */ /* 0x000fc40002800000 */
[----:B------:R-:W-:Y:S01]  /*2310*/  SEL R86, R21, R86, P5 ;  /* 0x0000005615567207 */ /* 0x000fe20002800000 */
[----:B------:R-:W-:Y:S01]  /*2320*/  DSETP.GT.AND P5, PT, R26, R24, PT ;  /* 0x000000181a00722a */ /* 0x000fe20003fa4000 */
[----:B------:R-:W-:Y:S02]  /*2330*/  FSEL R38, R30, R64, P6 ;  /* 0x000000401e267208 */ /* 0x000fe40003000000 */
[----:B------:R-:W-:Y:S02]  /*2340*/  FSEL R39, R31, R65, P6 ;  /* 0x000000411f277208 */ /* 0x000fe40003000000 */
[----:B------:R-:W-:Y:S02]  /*2350*/  FSEL R62, R28, R62, P1 ;  /* 0x0000003e1c3e7208 */ /* 0x000fe40000800000 */
[----:B------:R-:W-:Y:S02]  /*2360*/  FSEL R63, R29, R63, P1 ;  /* 0x0000003f1d3f7208 */ /* 0x000fe40000800000 */
[----:B------:R-:W-:Y:S01]  /*2370*/  FSEL R58, R68, R58, P3 ;  /* 0x0000003a443a7208 */ /* 0x000fe20001800000 */
[----:B------:R-:W2:Y:S01]  /*2380*/  LDS.128 R28, [R6+0x120] ;  /* 0x00012000061c7984 */ /* 0x000ea20000000c00 */
[----:B------:R-:W-:-:S02]  /*2390*/  FSEL R59, R69, R59, P3 ;  /* 0x0000003b453b7208 */ /* 0x000fc40001800000 */
[----:B------:R-:W-:Y:S02]  /*23a0*/  FSEL R68, R26, R24, P5 ;  /* 0x000000181a447208 */ /* 0x000fe40002800000 */
[----:B------:R-:W-:Y:S02]  /*23b0*/  FSEL R69, R27, R25, P5 ;  /* 0x000000191b457208 */ /* 0x000fe40002800000 */
[----:B------:R-:W3:Y:S01]  /*23c0*/  LDS.128 R24, [R6+0x1a0] ;  /* 0x0001a00006187984 */ /* 0x000ee20000000c00 */
[C---:B------:R-:W-:Y:S01]  /*23d0*/  SEL R83, R21.reuse, R83, P2 ;  /* 0x0000005315537207 */ /* 0x040fe20001000000 */
[----:B------:R-:W-:Y:S01]  /*23e0*/  DSETP.GT.AND P2, PT, R74, R36, PT ;  /* 0x000000244a00722a */ /* 0x000fe20003f44000 */
[----:B------:R-:W-:Y:S01]  /*23f0*/  SEL R85, R21, R85, P4 ;  /* 0x0000005515557207 */ /* 0x000fe20002000000 */
[----:B------:R-:W-:Y:S01]  /*2400*/  DSETP.GT.AND P4, PT, R34, R32, PT ;  /* 0x000000202200722a */ /* 0x000fe20003f84000 */
[----:B------:R-:W-:-:S03]  /*2410*/  FSEL R46, R20, R46, P0 ;  /* 0x0000002e142e7208 */ /* 0x000fc60000000000 */
[----:B------:R-:W-:Y:S02]  /*2420*/  FSEL R36, R74, R36, P2 ;  /* 0x000000244a247208 */ /* 0x000fe40001000000 */
[----:B------:R-:W-:Y:S01]  /*2430*/  FSEL R37, R75, R37, P2 ;  /* 0x000000254b257208 */ /* 0x000fe20001000000 */
[----:B-1----:R-:W-:Y:S01]  /*2440*/  DMUL R74, R8, R16 ;  /* 0x00000010084a7228 */ /* 0x002fe20000000000 */
[----:B------:R-:W-:Y:S02]  /*2450*/  FSEL R64, R34, R32, P4 ;  /* 0x0000002022407208 */ /* 0x000fe40002000000 */
[----:B------:R-:W-:Y:S02]  /*2460*/  FSEL R65, R35, R33, P4 ;  /* 0x0000002123417208 */ /* 0x000fe40002000000 */
[----:B------:R-:W1:Y:S01]  /*2470*/  LDS.128 R32, [R5+0x410] ;  /* 0x0004100005207984 */ /* 0x000e620000000c00 */
[C---:B------:R-:W-:Y:S01]  /*2480*/  SEL R82, R21.reuse, R82, P6 ;  /* 0x0000005215527207 */ /* 0x040fe20003000000 */
[----:B------:R-:W-:Y:S01]  /*2490*/  DSETP.GT.AND P6, PT, R72, R46, PT ;  /* 0x0000002e4800722a */ /* 0x000fe20003fc4000 */
[C---:B------:R-:W-:Y:S01]  /*24a0*/  SEL R76, R21.reuse, R76, P1 ;  /* 0x0000004c154c7207 */ /* 0x040fe20000800000 */
[----:B------:R-:W-:Y:S01]  /*24b0*/  DSETP.GT.AND P1, PT, R74, R44, PT ;  /* 0x0000002c4a00722a */ /* 0x000fe20003f24000 */
[C---:B------:R-:W-:Y:S01]  /*24c0*/  SEL R20, R21.reuse, R40, P2 ;  /* 0x0000002815147207 */ /* 0x040fe20001000000 */
[----:B------:R-:W-:Y:S01]  /*24d0*/  DMUL R88, R16, R10 ;  /* 0x0000000a10587228 */ /* 0x000fe20000000000 */
[----:B------:R-:W-:-:S02]  /*24e0*/  SEL R70, R21, R41, P3 ;  /* 0x0000002915467207 */ /* 0x000fc40001800000 */
[----:B------:R-:W-:Y:S02]  /*24f0*/  FSEL R46, R72, R46, P6 ;  /* 0x0000002e482e7208 */ /* 0x000fe40003000000 */
[----:B------:R-:W-:Y:S01]  /*2500*/  FSEL R47, R73, R47, P6 ;  /* 0x0000002f492f7208 */ /* 0x000fe20003000000 */
[----:B0-----:R-:W-:Y:S01]  /*2510*/  DMUL R72, R8, R12 ;  /* 0x0000000c08487228 */ /* 0x001fe20000000000 */
[----:B------:R-:W-:Y:S02]  /*2520*/  FSEL R40, R74, R44, P1 ;  /* 0x0000002c4a287208 */ /* 0x000fe40000800000 */
[----:B------:R-:W-:Y:S01]  /*2530*/  FSEL R41, R75, R45, P1 ;  /* 0x0000002d4b297208 */ /* 0x000fe20000800000 */
[----:B------:R-:W-:Y:S01]  /*2540*/  DMUL R74, R12, R10 ;  /* 0x0000000a0c4a7228 */ /* 0x000fe20000000000 */
[C---:B------:R-:W-:Y:S02]  /*2550*/  SEL R48, R21.reuse, R48, P4 ;  /* 0x0000003015307207 */ /* 0x040fe40002000000 */
[----:B------:R-:W-:-:S02]  /*2560*/  SEL R49, R21, R49, P5 ;  /* 0x0000003115317207 */ /* 0x000fc40002800000 */
[----:B------:R-:W-:Y:S01]  /*2570*/  @!P6 SEL R21, R79, R0, P0 ;  /* 0x000000004f15e207 */ /* 0x000fe20000000000 */
[----:B------:R-:W-:Y:S02]  /*2580*/  DSETP.GT.AND P0, PT, R88, R56, PT ;  /* 0x000000385800722a */ /* 0x000fe40003f04000 */
[----:B------:R-:W-:Y:S02]  /*2590*/  DSETP.GT.AND P3, PT, R72, R42, PT ;  /* 0x0000002a4800722a */ /* 0x000fe40003f64000 */
[----:B------:R-:W-:Y:S02]  /*25a0*/  DSETP.GT.AND P4, PT, R74, R52, PT ;  /* 0x000000344a00722a */ /* 0x000fe40003f84000 */
[----:B------:R-:W-:Y:S02]  /*25b0*/  FSEL R44, R88, R56, P0 ;  /* 0x00000038582c7208 */ /* 0x000fe40000000000 */
[----:B------:R-:W-:Y:S01]  /*25c0*/  FSEL R45, R89, R57, P0 ;  /* 0x00000039592d7208 */ /* 0x000fe20000000000 */
[----:B--2---:R-:W-:Y:S01]  /*25d0*/  DMUL R56, R28, R10 ;  /* 0x0000000a1c387228 */ /* 0x004fe20000000000 */
[----:B------:R-:W-:-:S02]  /*25e0*/  FSEL R42, R72, R42, P3 ;  /* 0x0000002a482a7208 */ /* 0x000fc40001800000 */
[----:B------:R-:W-:Y:S01]  /*25f0*/  FSEL R43, R73, R43, P3 ;  /* 0x0000002b492b7208 */ /* 0x000fe20001800000 */
[----:B---3--:R-:W-:Y:S01]  /*2600*/  DMUL R72, R8, R24 ;  /* 0x0000001808487228 */ /* 0x008fe20000000000 */
[----:B------:R-:W-:Y:S02]  /*2610*/  FSEL R52, R74, R52, P4 ;  /* 0x000000344a347208 */ /* 0x000fe40002000000 */
[----:B------:R-:W-:Y:S01]  /*2620*/  FSEL R53, R75, R53, P4 ;  /* 0x000000354b357208 */ /* 0x000fe20002000000 */
[----:B------:R-:W-:Y:S01]  /*2630*/  DMUL R74, R24, R10 ;  /* 0x0000000a184a7228 */ /* 0x000fe20000000000 */
[----:B------:R-:W-:Y:S01]  /*2640*/  VIADD R71, R4, 0x4 ;  /* 0x0000000404477836 */ /* 0x000fe20000000000 */
[----:B------:R-:W-:Y:S02]  /*2650*/  DSETP.GT.AND P6, PT, R56, R60, PT ;  /* 0x0000003c3800722a */ /* 0x000fe40003fc4000 */
[----:B------:R-:W-:Y:S02]  /*2660*/  DSETP.GT.AND P2, PT, R72, R54, PT ;  /* 0x000000364800722a */ /* 0x000fe40003f44000 */
[----:B------:R-:W-:Y:S01]  /*2670*/  SEL R77, R71, R77, P1 ;  /* 0x0000004d474d7207 */ /* 0x000fe20000800000 */
[----:B------:R-:W-:-:S02]  /*2680*/  DMUL R88, R8, R28 ;  /* 0x0000001c08587228 */ /* 0x000fc40000000000 */
[----:B------:R-:W-:Y:S01]  /*2690*/  DSETP.GT.AND P1, PT, R74, R66, PT ;  /* 0x000000424a00722a */ /* 0x000fe20003f24000 */
[----:B------:R-:W-:Y:S01]  /*26a0*/  FSEL R56, R56, R60, P6 ;  /* 0x0000003c38387208 */ /* 0x000fe20003000000 */
[----:B------:R-:W0:Y:S01]  /*26b0*/  LDS.128 R8, [R5+0x500] ;  /* 0x0005000005087984 */ /* 0x000e220000000c00 */
[----:B------:R-:W-:Y:S02]  /*26c0*/  FSEL R57, R57, R61, P6 ;  /* 0x0000003d39397208 */ /* 0x000fe40003000000 */
[----:B------:R-:W-:Y:S02]  /*26d0*/  FSEL R54, R72, R54, P2 ;  /* 0x0000003648367208 */ /* 0x000fe40001000000 */
[----:B------:R-:W-:Y:S01]  /*26e0*/  FSEL R55, R73, R55, P2 ;  /* 0x0000003749377208 */ /* 0x000fe20001000000 */
[C---:B-1----:R-:W-:Y:S01]  /*26f0*/  DMUL R72, R32.reuse, R16 ;  /* 0x0000001020487228 */ /* 0x042fe20000000000 */
[----:B------:R-:W-:Y:S02]  /*2700*/  FSEL R60, R74, R66, P1 ;  /* 0x000000424a3c7208 */ /* 0x000fe40000800000 */
[----:B------:R-:W-:Y:S01]  /*2710*/  FSEL R61, R75, R67, P1 ;  /* 0x000000434b3d7208 */ /* 0x000fe20000800000 */
[----:B------:R-:W-:-:S02]  /*2720*/  DMUL R74, R32, R12 ;  /* 0x0000000c204a7228 */ /* 0x000fc40000000000 */
[C---:B------:R-:W-:Y:S02]  /*2730*/  DMUL R66, R32.reuse, R28 ;  /* 0x0000001c20427228 */ /* 0x040fe40000000000 */
[----:B------:R-:W-:Y:S02]  /*2740*/  DMUL R32, R32, R24 ;  /* 0x0000001820207228 */ /* 0x000fe40000000000 */
[----:B------:R-:W-:-:S06]  /*2750*/  DSETP.GT.AND P5, PT, R88, R50, PT ;  /* 0x000000325800722a */ /* 0x000fcc0003fa4000 */
[----:B------:R-:W-:Y:S02]  /*2760*/  FSEL R50, R88, R50, P5 ;  /* 0x0000003258327208 */ /* 0x000fe40002800000 */
[----:B------:R-:W-:Y:S02]  /*2770*/  FSEL R51, R89, R51, P5 ;  /* 0x0000003359337208 */ /* 0x000fe40002800000 */
[----:B------:R-:W-:Y:S01]  /*2780*/  SEL R87, R71, R87, P5 ;  /* 0x0000005747577207 */ /* 0x000fe20002800000 */
[----:B------:R-:W-:Y:S02]  /*2790*/  DSETP.GT.AND P5, PT, R32, R36, PT ;  /* 0x000000242000722a */ /* 0x000fe40003fa4000 */
[-C--:B------:R-:W-:Y:S02]  /*27a0*/  DMUL R16, R16, R34.reuse ;  /* 0x0000002210107228 */ /* 0x080fe40000000000 */
[-C--:B------:R-:W-:Y:S02]  /*27b0*/  DMUL R12, R12, R34.reuse ;  /* 0x000000220c0c7228 */ /* 0x080fe40000000000 */
[-C--:B------:R-:W-:Y:S01]  /*27c0*/  DMUL R28, R28, R34.reuse ;  /* 0x000000221c1c7228 */ /* 0x080fe20000000000 */
[----:B------:R-:W-:Y:S01]  /*27d0*/  FSEL R36, R32, R36, P5 ;  /* 0x0000002420247208 */ /* 0x000fe20002800000 */
[----:B------:R-:W-:Y:S01]  /*27e0*/  DMUL R24, R24, R34 ;  /* 0x0000002218187228 */ /* 0x000fe20000000000 */
[----:B------:R-:W-:-:S02]  /*27f0*/  FSEL R37, R33, R37, P5 ;  /* 0x0000002521257208 */ /* 0x000fc40002800000 */
[----:B------:R-:W1:Y:S01]  /*2800*/  LDS.128 R32, [R5+0x510] ;  /* 0x0005100005207984 */ /* 0x000e620000000c00 */
[C---:B------:R-:W-:Y:S01]  /*2810*/  SEL R81, R71.reuse, R81, P0 ;  /* 0x0000005147517207 */ /* 0x040fe20000000000 */
[----:B------:R-:W-:Y:S01]  /*2820*/  DSETP.GT.AND P0, PT, R72, R22, PT ;  /* 0x000000164800722a */ /* 0x000fe20003f04000 */
[C---:B------:R-:W-:Y:S01]  /*2830*/  SEL R80, R71.reuse, R80, P3 ;  /* 0x0000005047507207 */ /* 0x040fe20001800000 */
[----:B------:R-:W-:Y:S01]  /*2840*/  DSETP.GT.AND P3, PT, R74, R38, PT ;  /* 0x000000264a00722a */ /* 0x000fe20003f64000 */
[C---:B------:R-:W-:Y:S01]  /*2850*/  SEL R83, R71.reuse, R83, P4 ;  /* 0x0000005347537207 */ /* 0x040fe20002000000 */
[----:B------:R-:W-:Y:S01]  /*2860*/  DSETP.GT.AND P4, PT, R66, R62, PT ;  /* 0x0000003e4200722a */ /* 0x000fe20003f84000 */
[C---:B------:R-:W-:Y:S01]  /*2870*/  SEL R85, R71.reuse, R85, P1 ;  /* 0x0000005547557207 */ /* 0x040fe20000800000 */
[----:B------:R-:W-:Y:S01]  /*2880*/  DSETP.GT.AND P1, PT, R28, R68, PT ;  /* 0x000000441c00722a */ /* 0x000fe20003f24000 */
[----:B------:R-:W-:Y:S01]  /*2890*/  SEL R84, R71, R84, P6 ;  /* 0x0000005447547207 */ /* 0x000fe20003000000 */
[----:B------:R-:W-:Y:S01]  /*28a0*/  DSETP.GT.AND P6, PT, R16, R58, PT ;  /* 0x0000003a1000722a */ /* 0x000fe20003fc4000 */
[----:B------:R-:W-:-:S02]  /*28b0*/  FSEL R22, R72, R22, P0 ;  /* 0x0000001648167208 */ /* 0x000fc40000000000 */
[----:B------:R-:W-:Y:S01]  /*28c0*/  FSEL R23, R73, R23, P0 ;  /* 0x0000001749177208 */ /* 0x000fe20000000000 */
[C---:B0-----:R-:W-:Y:S01]  /*28d0*/  DMUL R72, R8.reuse, R18 ;  /* 0x0000001208487228 */ /* 0x041fe20000000000 */
[----:B------:R-:W-:Y:S02]  /*28e0*/  FSEL R38, R74, R38, P3 ;  /* 0x000000264a267208 */ /* 0x000fe40001800000 */
[----:B------:R-:W-:Y:S01]  /*28f0*/  FSEL R39, R75, R39, P3 ;  /* 0x000000274b277208 */ /* 0x000fe20001800000 */
[C---:B------:R-:W-:Y:S01]  /*2900*/  DMUL R74, R8.reuse, R14 ;  /* 0x0000000e084a7228 */ /* 0x040fe20000000000 */
[----:B------:R-:W-:Y:S02]  /*2910*/  FSEL R62, R66, R62, P4 ;  /* 0x0000003e423e7208 */ /* 0x000fe40002000000 */
[----:B------:R-:W-:Y:S01]  /*2920*/  FSEL R63, R67, R63, P4 ;  /* 0x0000003f433f7208 */ /* 0x000fe20002000000 */
[----:B------:R-:W-:Y:S01]  /*2930*/  DMUL R66, R8, R30 ;  /* 0x0000001e08427228 */ /* 0x000fe20000000000 */
[----:B------:R-:W-:-:S02]  /*2940*/  FSEL R28, R28, R68, P1 ;  /* 0x000000441c1c7208 */ /* 0x000fc40000800000 */
[----:B------:R-:W-:Y:S01]  /*2950*/  FSEL R29, R29, R69, P1 ;  /* 0x000000451d1d7208 */ /* 0x000fe20000800000 */
[----:B------:R-:W-:Y:S01]  /*2960*/  DMUL R68, R10, R14 ;  /* 0x0000000e0a447228 */ /* 0x000fe20000000000 */
[----:B------:R-:W-:Y:S01]  /*2970*/  FSEL R58, R16, R58, P6 ;  /* 0x0000003a103a7208 */ /* 0x000fe20003000000 */
[----:B------:R-:W-:Y:S01]  /*2980*/  DMUL R8, R8, R26 ;  /* 0x0000001a08087228 */ /* 0x000fe20000000000 */
[----:B------:R-:W-:Y:S01]  /*2990*/  FSEL R59, R17, R59, P6 ;  /* 0x0000003b113b7208 */ /* 0x000fe20003000000 */
[----:B------:R-:W-:Y:S01]  /*29a0*/  DMUL R16, R10, R18 ;  /* 0x000000120a107228 */ /* 0x000fe20000000000 */
        /* <DEDUP_REMOVED lines=11> */
[----:B------:R-:W-:Y:S02]  /*2a60*/  FSEL R65, R13, R65, P2 ;  /* 0x000000410d417208 */ /* 0x000fe40001000000 */
[C---:B------:R-:W-:Y:S01]  /*2a70*/  SEL R48, R71.reuse, R48, P2 ;  /* 0x0000003047307207 */ /* 0x040fe20001000000 */
[----:B------:R-:W-:Y:S01]  /*2a80*/  DSETP.GT.AND P2, PT, R16, R44, PT ;  /* 0x0000002c1000722a */ /* 0x000fe20003f44000 */
[----:B------:R-:W-:Y:S01]  /*2a90*/  SEL R76, R71, R76, P4 ;  /* 0x0000004c474c7207 */ /* 0x000fe20002000000 */
[----:B------:R-:W-:Y:S01]  /*2aa0*/  DMUL R12, R10, R26 ;  /* 0x0000001a0a0c7228 */ /* 0x000fe20000000000 */
[----:B------:R-:W-:Y:S01]  /*2ab0*/  FSEL R47, R25, R47, P0 ;  /* 0x0000002f192f7208 */ /* 0x000fe20000000000 */
[----:B------:R-:W-:Y:S01]  /*2ac0*/  DSETP.GT.AND P4, PT, R74, R42, PT ;  /* 0x0000002a4a00722a */ /* 0x000fe20003f84000 */
[----:B------:R-:W-:Y:S01]  /*2ad0*/  VIADD R25, R4, 0x5 ;  /* 0x0000000504197836 */ /* 0x000fe20000000000 */
[----:B------:R-:W-:Y:S01]  /*2ae0*/  FSEL R50, R66, R50, P5 ;  /* 0x0000003242327208 */ /* 0x000fe20002800000 */
[----:B------:R-:W-:Y:S01]  /*2af0*/  DMUL R88, R10, R30 ;  /* 0x0000001e0a587228 */ /* 0x000fe20000000000 */
[----:B------:R-:W-:Y:S01]  /*2b00*/  FSEL R51, R67, R51, P5 ;  /* 0x0000003343337208 */ /* 0x000fe20002800000 */
[----:B-1----:R-:W-:Y:S01]  /*2b10*/  DMUL R66, R32, R18 ;  /* 0x0000001220427228 */ /* 0x002fe20000000000 */
[----:B------:R-:W-:-:S02]  /*2b20*/  FSEL R52, R68, R52, P1 ;  /* 0x0000003444347208 */ /* 0x000fc40000800000 */
[----:B------:R-:W-:Y:S01]  /*2b30*/  FSEL R53, R69, R53, P1 ;  /* 0x0000003545357208 */ /* 0x000fe20000800000 */
[----:B------:R-:W-:Y:S01]  /*2b40*/  DMUL R68, R34, R18 ;  /* 0x0000001222447228 */ /* 0x000fe20000000000 */
[----:B------:R-:W-:Y:S02]  /*2b50*/  FSEL R54, R8, R54, P6 ;  /* 0x0000003608367208 */ /* 0x000fe40003000000 */
[----:B------:R-:W-:Y:S02]  /*2b60*/  FSEL R55, R9, R55, P6 ;  /* 0x0000003709377208 */ /* 0x000fe40003000000 */
[----:B------:R-:W-:Y:S01]  /*2b70*/  FSEL R44, R16, R44, P2 ;  /* 0x0000002c102c7208 */ /* 0x000fe20001000000 */
[----:B------:R-:W-:Y:S01]  /*2b80*/  LDS.128 R8, [R5+0x600] ;  /* 0x0006000005087984 */ /* 0x000fe20000000c00 */
[----:B------:R-:W-:Y:S02]  /*2b90*/  FSEL R45, R17, R45, P2 ;  /* 0x0000002d112d7208 */ /* 0x000fe40001000000 */
[----:B------:R-:W-:Y:S01]  /*2ba0*/  SEL R82, R71, R82, P3 ;  /* 0x0000005247527207 */ /* 0x000fe20001800000 */
[----:B------:R-:W0:Y:S01]  /*2bb0*/  LDS.128 R16, [R6+0x30] ;  /* 0x0000300006107984 */ /* 0x000e220000000c00 */
[----:B------:R-:W-:Y:S01]  /*2bc0*/  DSETP.GT.AND P3, PT, R72, R40, PT ;  /* 0x000000284800722a */ /* 0x000fe20003f64000 */
[----:B------:R-:W-:-:S02]  /*2bd0*/  FSEL R42, R74, R42, P4 ;  /* 0x0000002a4a2a7208 */ /* 0x000fc40002000000 */
[----:B------:R-:W-:Y:S02]  /*2be0*/  FSEL R43, R75, R43, P4 ;  /* 0x0000002b4b2b7208 */ /* 0x000fe40002000000 */
[----:B------:R-:W-:Y:S01]  /*2bf0*/  SEL R80, R25, R80, P4 ;  /* 0x0000005019507207 */ /* 0x000fe20002000000 */
[----:B------:R-:W-:Y:S01]  /*2c00*/  DSETP.GT.AND P4, PT, R12, R60, PT ;  /* 0x0000003c0c00722a */ /* 0x000fe20003f84000 */
[----:B------:R-:W-:Y:S01]  /*2c10*/  FSEL R40, R72, R40, P3 ;  /* 0x0000002848287208 */ /* 0x000fe20001800000 */
[-C--:B------:R-:W-:Y:S01]  /*2c20*/  DMUL R74, R32, R14.reuse ;  /* 0x0000000e204a7228 */ /* 0x080fe20000000000 */
[----:B------:R-:W-:Y:S01]  /*2c30*/  FSEL R41, R73, R41, P3 ;  /* 0x0000002949297208 */ /* 0x000fe20001800000 */
[----:B------:R-:W-:Y:S02]  /*2c40*/  DMUL R72, R34, R14 ;  /* 0x0000000e22487228 */ /* 0x000fe40000000000 */
[----:B------:R-:W-:Y:S02]  /*2c50*/  FSEL R60, R12, R60, P4 ;  /* 0x0000003c0c3c7208 */ /* 0x000fe40002000000 */
[----:B------:R-:W-:-:S02]  /*2c60*/  FSEL R61, R13, R61, P4 ;  /* 0x0000003d0d3d7208 */ /* 0x000fc40002000000 */
[----:B------:R-:W1:Y:S01]  /*2c70*/  LDS.128 R12, [R6+0xb0] ;  /* 0x0000b000060c7984 */ /* 0x000e620000000c00 */
[C---:B------:R-:W-:Y:S01]  /*2c80*/  SEL R77, R25.reuse, R77, P3 ;  /* 0x0000004d194d7207 */ /* 0x040fe20001800000 */
[----:B------:R-:W-:Y:S02]  /*2c90*/  DSETP.GT.AND P3, PT, R88, R56, PT ;  /* 0x000000385800722a */ /* 0x000fe40003f64000 */
[-C--:B------:R-:W-:Y:S01]  /*2ca0*/  DMUL R92, R32, R30.reuse ;  /* 0x0000001e205c7228 */ /* 0x080fe20000000000 */
[----:B------:R-:W-:Y:S01]  /*2cb0*/  SEL R87, R25, R87, P5 ;  /* 0x0000005719577207 */ /* 0x000fe20002800000 */
[----:B------:R-:W-:Y:S02]  /*2cc0*/  DMUL R30, R34, R30 ;  /* 0x0000001e221e7228 */ /* 0x000fe40000000000 */
[----:B------:R-:W-:Y:S01]  /*2cd0*/  FSEL R56, R88, R56, P3 ;  /* 0x0000003858387208 */ /* 0x000fe20001800000 */
[-C--:B------:R-:W-:Y:S01]  /*2ce0*/  DMUL R90, R32, R26.reuse ;  /* 0x0000001a205a7228 */ /* 0x080fe20000000000 */
[----:B------:R-:W-:Y:S01]  /*2cf0*/  FSEL R57, R89, R57, P3 ;  /* 0x0000003959397208 */ /* 0x000fe20001800000 */
[----:B------:R-:W-:Y:S01]  /*2d00*/  DMUL R88, R34, R26 ;  /* 0x0000001a22587228 */ /* 0x000fe20000000000 */
[----:B------:R-:W2:Y:S01]  /*2d10*/  LDS.128 R32, [R6+0x130] ;  /* 0x0001300006207984 */ /* 0x000ea20000000c00 */
[----:B------:R-:W-:Y:S01]  /*2d20*/  DSETP.GT.AND P5, PT, R66, R22, PT ;  /* 0x000000164200722a */ /* 0x000fe20003fa4000 */
[----:B------:R-:W-:Y:S01]  /*2d30*/  SEL R78, R25, R78, P6 ;  /* 0x0000004e194e7207 */ /* 0x000fe20003000000 */
[----:B------:R-:W-:Y:S01]  /*2d40*/  DSETP.GT.AND P6, PT, R74, R38, PT ;  /* 0x000000264a00722a */ /* 0x000fe20003fc4000 */
[----:B------:R-:W-:-:S03]  /*2d50*/  FSEL R46, R24, R46, P0 ;  /* 0x0000002e182e7208 */ /* 0x000fc60000000000 */
[----:B------:R-:W-:Y:S02]  /*2d60*/  FSEL R26, R66, R22, P5 ;  /* 0x00000016421a7208 */ /* 0x000fe40002800000 */
[----:B------:R-:W-:Y:S02]  /*2d70*/  FSEL R27, R67, R23, P5 ;  /* 0x00000017431b7208 */ /* 0x000fe40002800000 */
[----:B------:R-:W-:Y:S01]  /*2d80*/  SEL R86, R25, R86, P5 ;  /* 0x0000005619567207 */ /* 0x000fe20002800000 */
[----:B------:R-:W-:Y:S01]  /*2d90*/  DSETP.GT.AND P5, PT, R30, R28, PT ;  /* 0x0000001c1e00722a */ /* 0x000fe20003fa4000 */
[----:B------:R-:W-:Y:S01]  /*2da0*/  FSEL R38, R74, R38, P6 ;  /* 0x000000264a267208 */ /* 0x000fe20003000000 */
[----:B0-----:R-:W-:Y:S01]  /*2db0*/  DMUL R22, R8, R16 ;  /* 0x0000001008167228 */ /* 0x001fe20000000000 */
[----:B------:R-:W-:Y:S02]  /*2dc0*/  FSEL R39, R75, R39, P6 ;  /* 0x000000274b277208 */ /* 0x000fe40003000000 */
[----:B------:R-:W-:Y:S01]  /*2dd0*/  SEL R82, R25, R82, P6 ;  /* 0x0000005219527207 */ /* 0x000fe20003000000 */
[----:B------:R-:W-:Y:S01]  /*2de0*/  DSETP.GT.AND P6, PT, R88, R46, PT ;  /* 0x0000002e5800722a */ /* 0x000fe20003fc4000 */
[----:B------:R-:W-:-:S02]  /*2df0*/  FSEL R66, R30, R28, P5 ;  /* 0x0000001c1e427208 */ /* 0x000fc40002800000 */
[----:B------:R-:W-:Y:S02]  /*2e00*/  FSEL R67, R31, R29, P5 ;  /* 0x0000001d1f437208 */ /* 0x000fe40002800000 */
[C---:B------:R-:W-:Y:S01]  /*2e10*/  SEL R81, R25.reuse, R81, P2 ;  /* 0x0000005119517207 */ /* 0x040fe20001000000 */
        /* <DEDUP_REMOVED lines=10> */
[----:B------:R-:W-:Y:S01]  /*2ec0*/  SEL R76, R25, R76, P2 ;  /* 0x0000004c194c7207 */ /* 0x000fe20001000000 */
[----:B------:R-:W-:Y:S01]  /*2ed0*/  DSETP.GT.AND P2, PT, R22, R40, PT ;  /* 0x000000281600722a */ /* 0x000fe20003f44000 */
[----:B------:R-:W-:Y:S02]  /*2ee0*/  FSEL R64, R72, R64, P4 ;  /* 0x0000004048407208 */ /* 0x000fe40002000000 */
[----:B------:R-:W-:Y:S01]  /*2ef0*/  FSEL R65, R73, R65, P4 ;  /* 0x0000004149417208 */ /* 0x000fe20002000000 */
[----:B-1----:R-:W-:Y:S01]  /*2f00*/  DMUL R72, R8, R12 ;  /* 0x0000000c08487228 */ /* 0x002fe20000000000 */
[C---:B------:R-:W-:Y:S02]  /*2f10*/  SEL R0, R25.reuse, R20, P1 ;  /* 0x0000001419007207 */ /* 0x040fe40000800000 */
[----:B------:R-:W-:-:S02]  /*2f20*/  SEL R70, R25, R70, P3 ;  /* 0x0000004619467207 */ /* 0x000fc40001800000 */
[C---:B------:R-:W-:Y:S02]  /*2f30*/  SEL R48, R25.reuse, R48, P4 ;  /* 0x0000003019307207 */ /* 0x040fe40002000000 */
[----:B------:R-:W-:Y:S02]  /*2f40*/  SEL R49, R25, R49, P5 ;  /* 0x0000003119317207 */ /* 0x000fe40002800000 */
[----:B------:R-:W-:Y:S02]  /*2f50*/  @!P6 SEL R25, R71, R21, P0 ;  /* 0x000000154719e207 */ /* 0x000fe40000000000 */
[----:B------:R-:W-:Y:S02]  /*2f60*/  FSEL R40, R22, R40, P2 ;  /* 0x0000002816287208 */ /* 0x000fe40001000000 */
[----:B------:R-:W-:Y:S02]  /*2f70*/  FSEL R41, R23, R41, P2 ;  /* 0x0000002917297208 */ /* 0x000fe40001000000 */
[----:B------:R-:W1:Y:S01]  /*2f80*/  LDS.128 R20, [R5+0x610] ;  /* 0x0006100005147984 */ /* 0x000e620000000c00 */
[----:B------:R-:W-:-:S02]  /*2f90*/  FSEL R36, R90, R36, P1 ;  /* 0x000000245a247208 */ /* 0x000fc40000800000 */
[----:B------:R-:W-:Y:S01]  /*2fa0*/  FSEL R37, R91, R37, P1 ;  /* 0x000000255b257208 */ /* 0x000fe20000800000 */
[----:B------:R-:W-:Y:S01]  /*2fb0*/  DSETP.GT.AND P1, PT, R72, R42, PT ;  /* 0x0000002a4800722a */ /* 0x000fe20003f24000 */
[----:B------:R-:W-:Y:S02]  /*2fc0*/  FSEL R58, R68, R58, P3 ;  /* 0x0000003a443a7208 */ /* 0x000fe40001800000 */
[----:B------:R-:W-:Y:S01]  /*2fd0*/  FSEL R59, R69, R59, P3 ;  /* 0x0000003b453b7208 */ /* 0x000fe20001800000 */
[----:B------:R-:W-:Y:S02]  /*2fe0*/  DMUL R68, R16, R10 ;  /* 0x0000000a10447228 */ /* 0x000fe40000000000 */
[----:B------:R-:W-:Y:S02]  /*2ff0*/  FSEL R42, R72, R42, P1 ;  /* 0x0000002a482a7208 */ /* 0x000fe40000800000 */
[----:B------:R-:W-:Y:S01]  /*3000*/  FSEL R43, R73, R43, P1 ;  /* 0x0000002b492b7208 */ /* 0x000fe20000800000 */
[----:B--2---:R-:W-:-:S03]  /*3010*/  DMUL R72, R8, R32 ;  /* 0x0000002008487228 */ /* 0x004fc60000000000 */
[----:B------:R-:W-:-:S05]  /*3020*/  DSETP.GT.AND P0, PT, R68, R44, PT ;  /* 0x0000002c4400722a */ /* 0x000fca0003f04000 */
[----:B------:R-:W-:Y:S01]  /*3030*/  DSETP.GT.AND P5, PT, R72, R50, PT ;  /* 0x000000324800722a */ /* 0x000fe20003fa4000 */
[----:B------:R-:W-:Y:S01]  /*3040*/  FSEL R44, R68, R44, P0 ;  /* 0x0000002c442c7208 */ /* 0x000fe20000000000 */
[----:B------:R-:W-:Y:S01]  /*3050*/  DMUL R74, R32, R10 ;  /* 0x0000000a204a7228 */ /* 0x000fe20000000000 */
[----:B------:R-:W-:Y:S01]  /*3060*/  FSEL R45, R69, R45, P0 ;  /* 0x0000002d452d7208 */ /* 0x000fe20000000000 */
[----:B0-----:R-:W-:Y:S02]  /*3070*/  DMUL R68, R8, R28 ;  /* 0x0000001c08447228 */ /* 0x001fe40000000000 */
[----:B------:R-:W-:Y:S02]  /*3080*/  FSEL R50, R72, R50, P5 ;  /* 0x0000003248327208 */ /* 0x000fe40002800000 */
[----:B------:R-:W-:Y:S01]  /*3090*/  FSEL R51, R73, R51, P5 ;  /* 0x0000003349337208 */ /* 0x000fe20002800000 */
[----:B------:R-:W-:Y:S01]  /*30a0*/  DMUL R72, R28, R10 ;  /* 0x0000000a1c487228 */ /* 0x000fe20000000000 */
[----:B------:R-:W-:Y:S01]  /*30b0*/  VIADD R71, R4, 0x6 ;  /* 0x0000000604477836 */ /* 0x000fe20000000000 */
[----:B------:R-:W-:-:S02]  /*30c0*/  DSETP.GT.AND P4, PT, R74, R56, PT ;  /* 0x000000384a00722a */ /* 0x000fc40003f84000 */
[----:B------:R-:W-:Y:S02]  /*30d0*/  DSETP.GT.AND P3, PT, R68, R54, PT ;  /* 0x000000364400722a */ /* 0x000fe40003f64000 */
[----:B------:R-:W-:Y:S02]  /*30e0*/  SEL R77, R71, R77, P2 ;  /* 0x0000004d474d7207 */ /* 0x000fe40001000000 */
[----:B------:R-:W-:Y:S01]  /*30f0*/  DSETP.GT.AND P2, PT, R72, R60, PT ;  /* 0x0000003c4800722a */ /* 0x000fe20003f44000 */
[----:B------:R-:W-:Y:S02]  /*3100*/  FSEL R46, R88, R46, P6 ;  /* 0x0000002e582e7208 */ /* 0x000fe40003000000 */
[----:B------:R-:W-:Y:S01]  /*3110*/  FSEL R47, R89, R47, P6 ;  /* 0x0000002f592f7208 */ /* 0x000fe20003000000 */
[----:B------:R-:W-:Y:S01]  /*3120*/  DMUL R88, R12, R10 ;  /* 0x0000000a0c587228 */ /* 0x000fe20000000000 */
[----:B------:R-:W-:Y:S01]  /*3130*/  FSEL R56, R74, R56, P4 ;  /* 0x000000384a387208 */ /* 0x000fe20002000000 */
[----:B------:R-:W0:Y:S01]  /*3140*/  LDS.128 R8, [R5+0x700] ;  /* 0x0007000005087984 */ /* 0x000e220000000c00 */
[----:B------:R-:W-:Y:S01]  /*3150*/  FSEL R57, R75, R57, P4 ;  /* 0x000000394b397208 */ /* 0x000fe20002000000 */
[----:B-1----:R-:W-:Y:S01]  /*3160*/  DMUL R74, R20, R12 ;  /* 0x0000000c144a7228 */ /* 0x002fe20000000000 */
[----:B------:R-:W-:-:S02]  /*3170*/  FSEL R54, R68, R54, P3 ;  /* 0x0000003644367208 */ /* 0x000fc40001800000 */
[----:B------:R-:W-:Y:S01]  /*3180*/  FSEL R55, R69, R55, P3 ;  /* 0x0000003745377208 */ /* 0x000fe20001800000 */
[C---:B------:R-:W-:Y:S01]  /*3190*/  DMUL R68, R20.reuse, R16 ;  /* 0x0000001014447228 */ /* 0x040fe20000000000 */
[----:B------:R-:W-:Y:S02]  /*31a0*/  FSEL R60, R72, R60, P2 ;  /* 0x0000003c483c7208 */ /* 0x000fe40001000000 */
[----:B------:R-:W-:Y:S01]  /*31b0*/  FSEL R61, R73, R61, P2 ;  /* 0x0000003d493d7208 */ /* 0x000fe20001000000 */
[C---:B------:R-:W-:Y:S02]  /*31c0*/  DMUL R72, R20.reuse, R32 ;  /* 0x0000002014487228 */ /* 0x040fe40000000000 */
[----:B------:R-:W-:Y:S01]  /*31d0*/  DMUL R20, R20, R28 ;  /* 0x0000001c14147228 */ /* 0x000fe20000000000 */
[----:B------:R-:W-:Y:S01]  /*31e0*/  SEL R87, R71, R87, P5 ;  /* 0x0000005747577207 */ /* 0x000fe20002800000 */
[----:B------:R-:W-:-:S06]  /*31f0*/  DMUL R16, R16, R22 ;  /* 0x0000001610107228 */ /* 0x000fcc0000000000 */
[----:B------:R-:W-:Y:S02]  /*3200*/  DSETP.GT.AND P5, PT, R20, R36, PT ;  /* 0x000000241400722a */ /* 0x000fe40003fa4000 */
[-C--:B------:R-:W-:Y:S02]  /*3210*/  DMUL R12, R12, R22.reuse ;  /* 0x000000160c0c7228 */ /* 0x080fe40000000000 */
[-C--:B------:R-:W-:Y:S02]  /*3220*/  DMUL R32, R32, R22.reuse ;  /* 0x0000001620207228 */ /* 0x080fe40000000000 */
[----:B------:R-:W-:Y:S01]  /*3230*/  DMUL R28, R28, R22 ;  /* 0x000000161c1c7228 */ /* 0x000fe20000000000 */
[----:B------:R-:W-:Y:S02]  /*3240*/  FSEL R36, R20, R36, P5 ;  /* 0x0000002414247208 */ /* 0x000fe40002800000 */
[----:B------:R-:W-:Y:S02]  /*3250*/  FSEL R37, R21, R37, P5 ;  /* 0x0000002515257208 */ /* 0x000fe40002800000 */
[----:B------:R-:W1:Y:S01]  /*3260*/  LDS.128 R20, [R5+0x710] ;  /* 0x0007100005147984 */ /* 0x000e620000000c00 */
[----:B------:R-:W-:Y:S01]  /*3270*/  DSETP.GT.AND P6, PT, R88, R52, PT ;  /* 0x000000345800722a */ /* 0x000fe20003fc4000 */
[C---:B------:R-:W-:Y:S01]  /*3280*/  SEL R81, R71.reuse, R81, P0 ;  /* 0x0000005147517207 */ /* 0x040fe20000000000 */
[----:B------:R-:W-:Y:S01]  /*3290*/  DSETP.GT.AND P0, PT, R68, R26, PT ;  /* 0x0000001a4400722a */ /* 0x000fe20003f04000 */
[C---:B------:R-:W-:Y:S01]  /*32a0*/  SEL R80, R71.reuse, R80, P1 ;  /* 0x0000005047507207 */ /* 0x040fe20000800000 */
[----:B------:R-:W-:Y:S01]  /*32b0*/  DSETP.GT.AND P1, PT, R74, R38, PT ;  /* 0x000000264a00722a */ /* 0x000fe20003f24000 */
[----:B------:R-:W-:-:S02]  /*32c0*/  SEL R84, R71, R84, P4 ;  /* 0x0000005447547207 */ /* 0x000fc40002000000 */
[----:B------:R-:W-:Y:S02]  /*32d0*/  FSEL R52, R88, R52, P6 ;  /* 0x0000003458347208 */ /* 0x000fe40003000000 */
[----:B------:R-:W-:Y:S02]  /*32e0*/  FSEL R53, R89, R53, P6 ;  /* 0x0000003559357208 */ /* 0x000fe40003000000 */
[----:B------:R-:W-:Y:S01]  /*32f0*/  SEL R83, R71, R83, P6 ;  /* 0x0000005347537207 */ /* 0x000fe20003000000 */
[----:B------:R-:W-:Y:S02]  /*3300*/  DSETP.GT.AND P6, PT, R72, R62, PT ;  /* 0x0000003e4800722a */ /* 0x000fe40003fc4000 */
[----:B------:R-:W-:Y:S01]  /*3310*/  DSETP.GT.AND P4, PT, R16, R58, PT ;  /* 0x0000003a1000722a */ /* 0x000fe20003f84000 */
[----:B------:R-:W-:Y:S02]  /*3320*/  FSEL R26, R68, R26, P0 ;  /* 0x0000001a441a7208 */ /* 0x000fe40000000000 */
[----:B------:R-:W-:Y:S01]  /*3330*/  FSEL R27, R69, R27, P0 ;  /* 0x0000001b451b7208 */ /* 0x000fe20000000000 */
[----:B0-----:R-:W-:Y:S01]  /*3340*/  DMUL R68, R8, R18 ;  /* 0x0000001208447228 */ /* 0x001fe20000000000 */
[----:B------:R-:W-:-:S02]  /*3350*/  FSEL R38, R74, R38, P1 ;  /* 0x000000264a267208 */ /* 0x000fc40000800000 */
[----:B------:R-:W-:Y:S01]  /*3360*/  FSEL R39, R75, R39, P1 ;  /* 0x000000274b277208 */ /* 0x000fe20000800000 */
[C---:B------:R-:W-:Y:S01]  /*3370*/  DMUL R74, R8.reuse, R14 ;  /* 0x0000000e084a7228 */ /* 0x040fe20000000000 */
[----:B------:R-:W-:Y:S02]  /*3380*/  FSEL R62, R72, R62, P6 ;  /* 0x0000003e483e7208 */ /* 0x000fe40003000000 */
[----:B------:R-:W-:Y:S01]  /*3390*/  FSEL R63, R73, R63, P6 ;  /* 0x0000003f493f7208 */ /* 0x000fe20003000000 */
[C---:B------:R-:W-:Y:S01]  /*33a0*/  DMUL R72, R8.reuse, R34 ;  /* 0x0000002208487228 */ /* 0x040fe20000000000 */
        /* <DEDUP_REMOVED lines=24> */
[C---:B------:R-:W-:Y:S01]  /*3530*/  DMUL R88, R10.reuse, R14 ;  /* 0x0000000e0a587228 */ /* 0x040fe20000000000 */
[----:B------:R-:W-:Y:S01]  /*3540*/  FSEL R33, R33, R67, P2 ;  /* 0x0000004321217208 */ /* 0x000fe20001000000 */
[----:B------:R-:W-:Y:S01]  /*3550*/  DMUL R90, R10, R34 ;  /* 0x000000220a5a7228 */ /* 0x000fe20000000000 */
[----:B------:R-:W-:Y:S01]  /*3560*/  FSEL R40, R68, R40, P1 ;  /* 0x0000002844287208 */ /* 0x000fe20000800000 */
[-C--:B-1----:R-:W-:Y:S01]  /*3570*/  DMUL R66, R20, R18.reuse ;  /* 0x0000001214427228 */ /* 0x082fe20000000000 */
[----:B------:R-:W-:Y:S01]  /*3580*/  FSEL R41, R69, R41, P1 ;  /* 0x0000002945297208 */ /* 0x000fe20000800000 */
[----:B------:R-:W-:Y:S01]  /*3590*/  DMUL R68, R22, R18 ;  /* 0x0000001216447228 */ /* 0x000fe20000000000 */
[----:B------:R-:W-:-:S02]  /*35a0*/  FSEL R54, R8, R54, P4 ;  /* 0x0000003608367208 */ /* 0x000fc40002000000 */
[----:B------:R-:W-:Y:S02]  /*35b0*/  FSEL R55, R9, R55, P4 ;  /* 0x0000003709377208 */ /* 0x000fe40002000000 */
[----:B------:R-:W-:Y:S01]  /*35c0*/  FSEL R44, R16, R44, P3 ;  /* 0x0000002c102c7208 */ /* 0x000fe20001800000 */
[----:B------:R-:W-:Y:S01]  /*35d0*/  LDS.128 R8, [R5+0x800] ;  /* 0x0008000005087984 */ /* 0x000fe20000000c00 */
[----:B------:R-:W-:Y:S02]  /*35e0*/  FSEL R45, R17, R45, P3 ;  /* 0x0000002d112d7208 */ /* 0x000fe40001800000 */
[----:B------:R-:W-:Y:S01]  /*35f0*/  SEL R0, R71, R0, P5 ;  /* 0x0000000047007207 */ /* 0x000fe20002800000 */
[----:B------:R-:W0:Y:S01]  /*3600*/  LDS.128 R16, [R6+0x40] ;  /* 0x0000400006107984 */ /* 0x000e220000000c00 */
[----:B------:R-:W-:Y:S01]  /*3610*/  DSETP.GT.AND P5, PT, R72, R50, PT ;  /* 0x000000324800722a */ /* 0x000fe20003fa4000 */
[----:B------:R-:W-:Y:S02]  /*3620*/  FSEL R42, R74, R42, P6 ;  /* 0x0000002a4a2a7208 */ /* 0x000fe40003000000 */
[----:B------:R-:W-:-:S02]  /*3630*/  FSEL R43, R75, R43, P6 ;  /* 0x0000002b4b2b7208 */ /* 0x000fc40003000000 */
[----:B------:R-:W-:Y:S01]  /*3640*/  SEL R80, R29, R80, P6 ;  /* 0x000000501d507207 */ /* 0x000fe20003000000 */
[----:B------:R-:W-:Y:S01]  /*3650*/  DSETP.GT.AND P6, PT, R12, R60, PT ;  /* 0x0000003c0c00722a */ /* 0x000fe20003fc4000 */
[----:B------:R-:W-:Y:S01]  /*3660*/  FSEL R50, R72, R50, P5 ;  /* 0x0000003248327208 */ /* 0x000fe20002800000 */
[-C--:B------:R-:W-:Y:S01]  /*3670*/  DMUL R74, R20, R14.reuse ;  /* 0x0000000e144a7228 */ /* 0x080fe20000000000 */
[----:B------:R-:W-:Y:S01]  /*3680*/  FSEL R51, R73, R51, P5 ;  /* 0x0000003349337208 */ /* 0x000fe20002800000 */
[----:B------:R-:W-:Y:S02]  /*3690*/  DMUL R72, R22, R14 ;  /* 0x0000000e16487228 */ /* 0x000fe40000000000 */
[----:B------:R-:W-:Y:S02]  /*36a0*/  FSEL R60, R12, R60, P6 ;  /* 0x0000003c0c3c7208 */ /* 0x000fe40003000000 */
[----:B------:R-:W-:Y:S02]  /*36b0*/  FSEL R61, R13, R61, P6 ;  /* 0x0000003d0d3d7208 */ /* 0x000fe40003000000 */
[----:B------:R-:W1:Y:S01]  /*36c0*/  LDS.128 R12, [R6+0xc0] ;  /* 0x0000c000060c7984 */ /* 0x000e620000000c00 */
[----:B------:R-:W-:Y:S01]  /*36d0*/  SEL R49, R71, R49, P2 ;  /* 0x0000003147317207 */ /* 0x000fe20001000000 */
[----:B------:R-:W-:Y:S01]  /*36e0*/  DSETP.GT.AND P2, PT, R88, R52, PT ;  /* 0x000000345800722a */ /* 0x000fe20003f44000 */
[----:B------:R-:W-:Y:S01]  /*36f0*/  SEL R77, R29, R77, P1 ;  /* 0x0000004d1d4d7207 */ /* 0x000fe20000800000 */
[----:B------:R-:W-:-:S02]  /*3700*/  DSETP.GT.AND P1, PT, R90, R56, PT ;  /* 0x000000385a00722a */ /* 0x000fc40003f24000 */
[-C--:B------:R-:W-:Y:S02]  /*3710*/  DMUL R92, R20, R34.reuse ;  /* 0x00000022145c7228 */ /* 0x080fe40000000000 */
[----:B------:R-:W-:Y:S01]  /*3720*/  FSEL R52, R88, R52, P2 ;  /* 0x0000003458347208 */ /* 0x000fe20001000000 */
[C---:B------:R-:W-:Y:S01]  /*3730*/  DMUL R34, R22.reuse, R34 ;  /* 0x0000002216227228 */ /* 0x040fe20000000000 */
[----:B------:R-:W-:Y:S01]  /*3740*/  FSEL R53, R89, R53, P2 ;  /* 0x0000003559357208 */ /* 0x000fe20001000000 */
[-C--:B------:R-:W-:Y:S01]  /*3750*/  DMUL R88, R22, R30.reuse ;  /* 0x0000001e16587228 */ /* 0x080fe20000000000 */
[----:B------:R-:W-:Y:S02]  /*3760*/  FSEL R56, R90, R56, P1 ;  /* 0x000000385a387208 */ /* 0x000fe40000800000 */
[----:B------:R-:W-:Y:S01]  /*3770*/  FSEL R57, R91, R57, P1 ;  /* 0x000000395b397208 */ /* 0x000fe20000800000 */
[----:B------:R-:W-:Y:S01]  /*3780*/  DMUL R90, R20, R30 ;  /* 0x0000001e145a7228 */ /* 0x000fe20000000000 */
[C---:B------:R-:W-:Y:S01]  /*3790*/  SEL R87, R29.reuse, R87, P5 ;  /* 0x000000571d577207 */ /* 0x040fe20002800000 */
        /* <DEDUP_REMOVED lines=48> */
[----:B--2---:R-:W-:Y:S01]  /*3aa0*/  DMUL R72, R8, R20 ;  /* 0x0000001408487228 */ /* 0x004fe20000000000 */
[----:B------:R-:W-:-:S02]  /*3ab0*/  FSEL R36, R90, R36, P2 ;  /* 0x000000245a247208 */ /* 0x000fc40001000000 */
[----:B------:R-:W-:Y:S01]  /*3ac0*/  FSEL R37, R91, R37, P2 ;  /* 0x000000255b257208 */ /* 0x000fe20001000000 */
[----:B------:R-:W-:-:S04]  /*3ad0*/  DSETP.GT.AND P6, PT, R68, R44, PT ;  /* 0x0000002c4400722a */ /* 0x000fc80003fc4000 */
[----:B------:R-:W-:Y:S02]  /*3ae0*/  DSETP.GT.AND P2, PT, R72, R50, PT ;  /* 0x000000324800722a */ /* 0x000fe40003f44000 */
[----:B------:R-:W-:Y:S01]  /*3af0*/  FSEL R44, R68, R44, P6 ;  /* 0x0000002c442c7208 */ /* 0x000fe20003000000 */
[----:B------:R-:W-:Y:S01]  /*3b00*/  DMUL R74, R20, R10 ;  /* 0x0000000a144a7228 */ /* 0x000fe20000000000 */
[----:B------:R-:W-:Y:S01]  /*3b10*/  FSEL R45, R69, R45, P6 ;  /* 0x0000002d452d7208 */ /* 0x000fe20003000000 */
[----:B0-----:R-:W-:Y:S01]  /*3b20*/  DMUL R68, R8, R32 ;  /* 0x0000002008447228 */ /* 0x001fe20000000000 */
        /* <DEDUP_REMOVED lines=8> */
[----:B------:R-:W-:Y:S01]  /*3bb0*/  FSEL R56, R74, R56, P0 ;  /* 0x000000384a387208 */ /* 0x000fe20000000000 */
[----:B------:R-:W-:Y:S01]  /*3bc0*/  DMUL R88, R12, R10 ;  /* 0x0000000a0c587228 */ /* 0x000fe20000000000 */
[----:B------:R-:W-:Y:S01]  /*3bd0*/  FSEL R57, R75, R57, P0 ;  /* 0x000000394b397208 */ /* 0x000fe20000000000 */
[C---:B-1----:R-:W-:Y:S01]  /*3be0*/  DMUL R74, R24.reuse, R12 ;  /* 0x0000000c184a7228 */ /* 0x042fe20000000000 */
[----:B------:R-:W-:Y:S01]  /*3bf0*/  FSEL R54, R68, R54, P5 ;  /* 0x0000003644367208 */ /* 0x000fe20002800000 */
[----:B------:R-:W0:Y:S01]  /*3c00*/  LDS.128 R8, [R5+0x900] ;  /* 0x0009000005087984 */ /* 0x000e220000000c00 */
[----:B------:R-:W-:Y:S01]  /*3c10*/  FSEL R55, R69, R55, P5 ;  /* 0x0000003745377208 */ /* 0x000fe20002800000 */
[----:B------:R-:W-:Y:S01]  /*3c20*/  DMUL R68, R24, R16 ;  /* 0x0000001018447228 */ /* 0x000fe20000000000 */
[----:B------:R-:W-:-:S02]  /*3c30*/  FSEL R60, R72, R60, P3 ;  /* 0x0000003c483c7208 */ /* 0x000fc40001800000 */
        /* <DEDUP_REMOVED lines=154> */
[----:B------:R-:W-:Y:S01]  /*45e0*/  FSEL R46, R88, R46, P0 ;  /* 0x0000002e582e7208 */ /* 0x000fe20000000000 */
[----:B------:R-:W-:Y:S01]  /*45f0*/  DSETP.GT.AND P4, PT, R68, R54, PT ;  /* 0x000000364400722a */ /* 0x000fe20003f84000 */
[----:B------:R-:W-:Y:S01]  /*4600*/  FSEL R47, R89, R47, P0 ;  /* 0x0000002f592f7208 */ /* 0x000fe20000000000 */
[----:B------:R-:W-:Y:S01]  /*4610*/  DSETP.GT.AND P0, PT, R74, R56, PT ;  /* 0x000000384a00722a */ /* 0x000fe20003f04000 */
[----:B------:R-:W-:-:S02]  /*4620*/  SEL R77, R71, R77, P5 ;  /* 0x0000004d474d7207 */ /* 0x000fc40002800000 */
[----:B------:R-:W-:Y:S01]  /*4630*/  DSETP.GT.AND P5, PT, R72, R60, PT ;  /* 0x0000003c4800722a */ /* 0x000fe20003fa4000 */
[----:B------:R-:W-:Y:S01]  /*4640*/  FSEL R54, R68, R54, P4 ;  /* 0x0000003644367208 */ /* 0x000fe20002000000 */
[----:B------:R-:W-:Y:S01]  /*4650*/  DMUL R88, R12, R10 ;  /* 0x0000000a0c587228 */ /* 0x000fe20000000000 */
[----:B------:R-:W-:Y:S01]  /*4660*/  FSEL R56, R74, R56, P0 ;  /* 0x000000384a387208 */ /* 0x000fe20000000000 */
[----:B------:R-:W0:Y:S01]  /*4670*/  LDS.128 R8, [R5+0xb00] ;  /* 0x000b000005087984 */ /* 0x000e220000000c00 */
[----:B------:R-:W-:Y:S01]  /*4680*/  FSEL R57, R75, R57, P0 ;  /* 0x000000394b397208 */ /* 0x000fe20000000000 */
[C---:B-1----:R-:W-:Y:S01]  /*4690*/  DMUL R74, R28.reuse, R12 ;  /* 0x0000000c1c4a7228 */ /* 0x042fe20000000000 */
[----:B------:R-:W-:Y:S01]  /*46a0*/  FSEL R55, R69, R55, P4 ;  /* 0x0000003745377208 */ /* 0x000fe20002000000 */
[C---:B------:R-:W-:Y:S01]  /*46b0*/  DMUL R68, R28.reuse, R16 ;  /* 0x000000101c447228 */ /* 0x040fe20000000000 */
[----:B------:R-:W-:Y:S02]  /*46c0*/  FSEL R60, R72, R60, P5 ;  /* 0x0000003c483c7208 */ /* 0x000fe40002800000 */
[----:B------:R-:W-:Y:S01]  /*46d0*/  FSEL R61, R73, R61, P5 ;  /* 0x0000003d493d7208 */ /* 0x000fe20002800000 */
[----:B------:R-:W-:-:S02]  /*46e0*/  DMUL R72, R28, R24 ;  /* 0x000000181c487228 */ /* 0x000fc40000000000 */
        /* <DEDUP_REMOVED lines=50> */
[----:B------:R-:W-:Y:S01]  /*4a10*/  FSEL R64, R12, R64, P4 ;  /* 0x000000400c407208 */ /* 0x000fe20002000000 */
[C---:B------:R-:W-:Y:S01]  /*4a20*/  DMUL R88, R10.reuse, R26 ;  /* 0x0000001a0a587228 */ /* 0x040fe20000000000 */
[----:B------:R-:W-:Y:S01]  /*4a30*/  FSEL R65, R13, R65, P4 ;  /* 0x000000410d417208 */ /* 0x000fe20002000000 */
[C---:B------:R-:W-:Y:S01]  /*4a40*/  DMUL R12, R10.reuse, R18 ;  /* 0x000000120a0c7228 */ /* 0x040fe20000000000 */
[----:B------:R-:W-:Y:S02]  /*4a50*/  FSEL R66, R20, R46, P6 ;  /* 0x0000002e14427208 */ /* 0x000fe40003000000 */
[----:B------:R-:W-:Y:S01]  /*4a60*/  FSEL R67, R21, R47, P6 ;  /* 0x0000002f15437208 */ /* 0x000fe20003000000 */
[----:B------:R-:W-:Y:S01]  /*4a70*/  DMUL R20, R10, R22 ;  /* 0x000000160a147228 */ /* 0x000fe20000000000 */
[----:B------:R-:W-:-:S02]  /*4a80*/  FSEL R40, R68, R40, P3 ;  /* 0x0000002844287208 */ /* 0x000fc40001800000 */
[----:B------:R-:W-:Y:S01]  /*4a90*/  FSEL R41, R69, R41, P3 ;  /* 0x0000002945297208 */ /* 0x000fe20001800000 */
[-C--:B-1----:R-:W-:Y:S01]  /*4aa0*/  DMUL R68, R28, R18.reuse ;  /* 0x000000121c447228 */ /* 0x082fe20000000000 */
[----:B------:R-:W-:Y:S02]  /*4ab0*/  FSEL R50, R72, R50, P2 ;  /* 0x0000003248327208 */ /* 0x000fe40001000000 */
[----:B------:R-:W-:Y:S01]  /*4ac0*/  FSEL R51, R73, R51, P2 ;  /* 0x0000003349337208 */ /* 0x000fe20001000000 */
[----:B------:R-:W-:Y:S01]  /*4ad0*/  DMUL R72, R30, R18 ;  /* 0x000000121e487228 */ /* 0x000fe20000000000 */
[----:B------:R-:W-:Y:S02]  /*4ae0*/  FSEL R54, R8, R54, P0 ;  /* 0x0000003608367208 */ /* 0x000fe40000000000 */
[----:B------:R-:W-:Y:S02]  /*4af0*/  FSEL R55, R9, R55, P0 ;  /* 0x0000003709377208 */ /* 0x000fe40000000000 */
[----:B------:R-:W-:Y:S01]  /*4b00*/  FSEL R52, R16, R52, P5 ;  /* 0x0000003410347208 */ /* 0x000fe20002800000 */
[----:B------:R-:W-:Y:S01]  /*4b10*/  LDS.128 R8, [R5+0xc00] ;  /* 0x000c000005087984 */ /* 0x000fe20000000c00 */
[----:B------:R-:W-:-:S03]  /*4b20*/  FSEL R53, R17, R53, P5 ;  /* 0x0000003511357208 */ /* 0x000fc60002800000 */
[----:B------:R-:W0:Y:S01]  /*4b30*/  LDS.128 R16, [R6+0x60] ;  /* 0x0000600006107984 */ /* 0x000e220000000c00 */
[----:B------:R-:W-:Y:S01]  /*4b40*/  SEL R76, R71, R76, P1 ;  /* 0x0000004c474c7207 */ /* 0x000fe20000800000 */
[----:B------:R-:W-:Y:S01]  /*4b50*/  DSETP.GT.AND P1, PT, R74, R42, PT ;  /* 0x0000002a4a00722a */ /* 0x000fe20003f24000 */
[----:B------:R-:W-:-:S05]  /*4b60*/  VIADD R47, R4, 0xb ;  /* 0x0000000b042f7836 */ /* 0x000fca0000000000 */
[----:B------:R-:W-:Y:S02]  /*4b70*/  FSEL R42, R74, R42, P1 ;  /* 0x0000002a4a2a7208 */ /* 0x000fe40000800000 */
[----:B------:R-:W-:Y:S02]  /*4b80*/  FSEL R43, R75, R43, P1 ;  /* 0x0000002b4b2b7208 */ /* 0x000fe40000800000 */
[C---:B------:R-:W-:Y:S01]  /*4b90*/  SEL R80, R47.reuse, R80, P1 ;  /* 0x000000502f507207 */ /* 0x040fe20000800000 */
[----:B------:R-:W-:Y:S01]  /*4ba0*/  DSETP.GT.AND P1, PT, R20, R60, PT ;  /* 0x0000003c1400722a */ /* 0x000fe20003f24000 */
[----:B------:R-:W-:Y:S01]  /*4bb0*/  SEL R77, R47, R77, P3 ;  /* 0x0000004d2f4d7207 */ /* 0x000fe20001800000 */
[----:B------:R-:W-:Y:S01]  /*4bc0*/  DSETP.GT.AND P3, PT, R88, R56, PT ;  /* 0x000000385800722a */ /* 0x000fe20003f64000 */
[----:B------:R-:W-:Y:S01]  /*4bd0*/  SEL R48, R71, R48, P4 ;  /* 0x0000003047307207 */ /* 0x000fe20002000000 */
[----:B------:R-:W-:Y:S02]  /*4be0*/  DSETP.GT.AND P4, PT, R12, R44, PT ;  /* 0x0000002c0c00722a */ /* 0x000fe40003f84000 */
[----:B------:R-:W-:-:S02]  /*4bf0*/  FSEL R60, R20, R60, P1 ;  /* 0x0000003c143c7208 */ /* 0x000fc40000800000 */
[----:B------:R-:W-:Y:S01]  /*4c00*/  FSEL R61, R21, R61, P1 ;  /* 0x0000003d153d7208 */ /* 0x000fe20000800000 */
[-C--:B------:R-:W-:Y:S01]  /*4c10*/  DMUL R20, R28, R26.reuse ;  /* 0x0000001a1c147228 */ /* 0x080fe20000000000 */
[----:B------:R-:W-:Y:S01]  /*4c20*/  SEL R87, R47, R87, P2 ;  /* 0x000000572f577207 */ /* 0x000fe20001000000 */
[----:B------:R-:W-:Y:S02]  /*4c30*/  DMUL R26, R30, R26 ;  /* 0x0000001a1e1a7228 */ /* 0x000fe40000000000 */
[----:B------:R-:W-:Y:S01]  /*4c40*/  DSETP.GT.AND P2, PT, R68, R34, PT ;  /* 0x000000224400722a */ /* 0x000fe20003f44000 */
[----:B------:R-:W-:Y:S01]  /*4c50*/  FSEL R56, R88, R56, P3 ;  /* 0x0000003858387208 */ /* 0x000fe20001800000 */
[-C--:B------:R-:W-:Y:S01]  /*4c60*/  DMUL R74, R30, R14.reuse ;  /* 0x0000000e1e4a7228 */ /* 0x080fe20000000000 */
[----:B------:R-:W-:Y:S01]  /*4c70*/  FSEL R57, R89, R57, P3 ;  /* 0x0000003959397208 */ /* 0x000fe20001800000 */
[C---:B------:R-:W-:Y:S01]  /*4c80*/  DMUL R88, R28.reuse, R14 ;  /* 0x0000000e1c587228 */ /* 0x040fe20000000000 */
[----:B------:R-:W-:Y:S01]  /*4c90*/  FSEL R44, R12, R44, P4 ;  /* 0x0000002c0c2c7208 */ /* 0x000fe20002000000 */
[----:B------:R-:W-:Y:S01]  /*4ca0*/  DMUL R28, R28, R22 ;  /* 0x000000161c1c7228 */ /* 0x000fe20000000000 */
[----:B------:R-:W-:-:S02]  /*4cb0*/  FSEL R45, R13, R45, P4 ;  /* 0x0000002d0d2d7208 */ /* 0x000fc40002000000 */
[----:B------:R-:W1:Y:S01]  /*4cc0*/  LDS.128 R12, [R6+0xe0] ;  /* 0x0000e000060c7984 */ /* 0x000e620000000c00 */
[----:B------:R-:W-:Y:S01]  /*4cd0*/  SEL R81, R47, R81, P4 ;  /* 0x000000512f517207 */ /* 0x000fe20002000000 */
[----:B------:R-:W-:Y:S01]  /*4ce0*/  DSETP.GT.AND P4, PT, R20, R62, PT ;  /* 0x0000003e1400722a */ /* 0x000fe20003f84000 */
[----:B------:R-:W-:Y:S02]  /*4cf0*/  FSEL R34, R68, R34, P2 ;  /* 0x0000002244227208 */ /* 0x000fe40001000000 */
[----:B------:R-:W-:Y:S02]  /*4d00*/  FSEL R35, R69, R35, P2 ;  /* 0x0000002345237208 */ /* 0x000fe40001000000 */
[C---:B------:R-:W-:Y:S01]  /*4d10*/  SEL R86, R47.reuse, R86, P2 ;  /* 0x000000562f567207 */ /* 0x040fe20001000000 */
[----:B------:R-:W-:Y:S01]  /*4d20*/  DSETP.GT.AND P2, PT, R26, R24, PT ;  /* 0x000000181a00722a */ /* 0x000fe20003f44000 */
[C---:B------:R-:W-:Y:S01]  /*4d30*/  SEL R78, R47.reuse, R78, P0 ;  /* 0x0000004e2f4e7207 */ /* 0x040fe20000000000 */
[----:B------:R-:W-:Y:S01]  /*4d40*/  DMUL R30, R30, R22 ;  /* 0x000000161e1e7228 */ /* 0x000fe20000000000 */
[----:B------:R-:W-:Y:S01]  /*4d50*/  SEL R83, R47, R83, P5 ;  /* 0x000000532f537207 */ /* 0x000fe20002800000 */
[----:B------:R-:W-:Y:S01]  /*4d60*/  DSETP.GT.AND P0, PT, R88, R38, PT ;  /* 0x000000265800722a */ /* 0x000fe20003f04000 */
[----:B------:R-:W-:Y:S01]  /*4d70*/  FSEL R62, R20, R62, P4 ;  /* 0x0000003e143e7208 */ /* 0x000fe20002000000 */
[----:B------:R-:W-:Y:S01]  /*4d80*/  DSETP.GT.AND P5, PT, R28, R36, PT ;  /* 0x000000241c00722a */ /* 0x000fe20003fa4000 */
[----:B------:R-:W-:-:S02]  /*4d90*/  FSEL R63, R21, R63, P4 ;  /* 0x0000003f153f7208 */ /* 0x000fc40002000000 */
[----:B------:R-:W2:Y:S01]  /*4da0*/  LDS.128 R20, [R6+0x160] ;  /* 0x0001600006147984 */ /* 0x000ea20000000c00 */
[----:B------:R-:W-:Y:S02]  /*4db0*/  FSEL R68, R26, R24, P2 ;  /* 0x000000181a447208 */ /* 0x000fe40001000000 */
[----:B------:R-:W-:Y:S02]  /*4dc0*/  FSEL R69, R27, R25, P2 ;  /* 0x000000191b457208 */ /* 0x000fe40001000000 */
[----:B------:R-:W3:Y:S01]  /*4dd0*/  LDS.128 R24, [R6+0x1e0] ;  /* 0x0001e00006187984 */ /* 0x000ee20000000c00 */
[----:B------:R-:W-:Y:S02]  /*4de0*/  FSEL R38, R88, R38, P0 ;  /* 0x0000002658267208 */ /* 0x000fe40000000000 */
[----:B------:R-:W-:Y:S02]  /*4df0*/  FSEL R39, R89, R39, P0 ;  /* 0x0000002759277208 */ /* 0x000fe40000000000 */
[----:B------:R-:W-:Y:S01]  /*4e00*/  SEL R82, R47, R82, P0 ;  /* 0x000000522f527207 */ /* 0x000fe20000000000 */
[----:B------:R-:W-:Y:S01]  /*4e10*/  DSETP.GT.AND P0, PT, R30, R66, PT ;  /* 0x000000421e00722a */ /* 0x000fe20003f04000 */
[----:B------:R-:W-:-:S02]  /*4e20*/  FSEL R36, R28, R36, P5 ;  /* 0x000000241c247208 */ /* 0x000fc40002800000 */
[----:B------:R-:W-:Y:S01]  /*4e30*/  FSEL R37, R29, R37, P5 ;  /* 0x000000251d257208 */ /* 0x000fe20002800000 */
[----:B0-----:R-:W-:Y:S01]  /*4e40*/  DMUL R28, R8, R16 ;  /* 0x00000010081c7228 */ /* 0x001fe20000000000 */
[C---:B------:R-:W-:Y:S01]  /*4e50*/  SEL R84, R47.reuse, R84, P3 ;  /* 0x000000542f547207 */ /* 0x040fe20001800000 */
[----:B------:R-:W-:Y:S01]  /*4e60*/  DSETP.GT.AND P3, PT, R72, R58, PT ;  /* 0x0000003a4800722a */ /* 0x000fe20003f64000 */
[C---:B------:R-:W-:Y:S01]  /*4e70*/  SEL R85, R47.reuse, R85, P1 ;  /* 0x000000552f557207 */ /* 0x040fe20000800000 */
[----:B------:R-:W-:Y:S01]  /*4e80*/  DSETP.GT.AND P1, PT, R74, R64, PT ;  /* 0x000000404a00722a */ /* 0x000fe20003f24000 */
[----:B------:R-:W-:-:S03]  /*4e90*/  SEL R76, R47, R76, P4 ;  /* 0x0000004c2f4c7207 */ /* 0x000fc60002000000 */
[----:B------:R-:W-:Y:S01]  /*4ea0*/  DSETP.GT.AND P4, PT, R28, R40, PT ;  /* 0x000000281c00722a */ /* 0x000fe20003f84000 */
[C---:B------:R-:W-:Y:S02]  /*4eb0*/  SEL R0, R47.reuse, R0, P5 ;  /* 0x000000002f007207 */ /* 0x040fe40002800000 */
[C---:B------:R-:W-:Y:S02]  /*4ec0*/  SEL R70, R47.reuse, R70, P3 ;  /* 0x000000462f467207 */ /* 0x040fe40001800000 */
[C---:B------:R-:W-:Y:S02]  /*4ed0*/  SEL R48, R47.reuse, R48, P1 ;  /* 0x000000302f307207 */ /* 0x040fe40000800000 */
[----:B------:R-:W-:Y:S02]  /*4ee0*/  SEL R49, R47, R49, P2 ;  /* 0x000000312f317207 */ /* 0x000fe40001000000 */
[----:B------:R-:W-:Y:S02]  /*4ef0*/  @!P0 SEL R47, R71, R33, P6 ;  /* 0x00000021472f8207 */ /* 0x000fe40003000000 */
[----:B------:R-:W-:-:S02]  /*4f00*/  FSEL R66, R30, R66, P0 ;  /* 0x000000421e427208 */ /* 0x000fc40000000000 */
[----:B------:R-:W-:Y:S02]  /*4f10*/  FSEL R67, R31, R67, P0 ;  /* 0x000000431f437208 */ /* 0x000fe40000000000 */
[----:B------:R-:W-:Y:S02]  /*4f20*/  FSEL R32, R28, R40, P4 ;  /* 0x000000281c207208 */ /* 0x000fe40002000000 */
[----:B------:R-:W-:Y:S02]  /*4f30*/  FSEL R33, R29, R41, P4 ;  /* 0x000000291d217208 */ /* 0x000fe40002000000 */
[----:B------:R-:W0:Y:S01]  /*4f40*/  LDS.128 R28, [R5+0xc10] ;  /* 0x000c1000051c7984 */ /* 0x000e220000000c00 */
[----:B------:R-:W-:Y:S02]  /*4f50*/  FSEL R58, R72, R58, P3 ;  /* 0x0000003a483a7208 */ /* 0x000fe40001800000 */
[----:B------:R-:W-:Y:S01]  /*4f60*/  FSEL R59, R73, R59, P3 ;  /* 0x0000003b493b7208 */ /* 0x000fe20001800000 */
[----:B------:R-:W-:Y:S01]  /*4f70*/  DMUL R72, R16, R10 ;  /* 0x0000000a10487228 */ /* 0x000fe20000000000 */
[----:B------:R-:W-:-:S02]  /*4f80*/  FSEL R64, R74, R64, P1 ;  /* 0x000000404a407208 */ /* 0x000fc40000800000 */
[----:B------:R-:W-:Y:S01]  /*4f90*/  FSEL R65, R75, R65, P1 ;  /* 0x000000414b417208 */ /* 0x000fe20000800000 */
[C---:B-1----:R-:W-:Y:S02]  /*4fa0*/  DMUL R74, R8.reuse, R12 ;  /* 0x0000000c084a7228 */ /* 0x042fe40000000000 */
[----:B--2---:R-:W-:Y:S02]  /*4fb0*/  DMUL R90, R8, R20 ;  /* 0x00000014085a7228 */ /* 0x004fe40000000000 */
[----:B------:R-:W-:Y:S02]  /*4fc0*/  DSETP.GT.AND P6, PT, R72, R44, PT ;  /* 0x0000002c4800722a */ /* 0x000fe40003fc4000 */
[----:B---3--:R-:W-:Y:S02]  /*4fd0*/  DMUL R8, R8, R24 ;  /* 0x0000001808087228 */ /* 0x008fe40000000000 */
[----:B------:R-:W-:Y:S02]  /*4fe0*/  DSETP.GT.AND P2, PT, R74, R42, PT ;  /* 0x0000002a4a00722a */ /* 0x000fe40003f44000 */
[----:B------:R-:W-:Y:S01]  /*4ff0*/  DMUL R88, R12, R10 ;  /* 0x0000000a0c587228 */ /* 0x000fe20000000000 */
[----:B------:R-:W-:-:S02]  /*5000*/  FSEL R40, R72, R44, P6 ;  /* 0x0000002c48287208 */ /* 0x000fc40003000000 */
[----:B------:R-:W-:Y:S01]  /*5010*/  FSEL R41, R73, R45, P6 ;  /* 0x0000002d49297208 */ /* 0x000fe20003000000 */
[-C--:B------:R-:W-:Y:S01]  /*5020*/  DMUL R72, R20, R10.reuse ;  /* 0x0000000a14487228 */ /* 0x080fe20000000000 */
[----:B------:R-:W-:Y:S02]  /*5030*/  FSEL R42, R74, R42, P2 ;  /* 0x0000002a4a2a7208 */ /* 0x000fe40001000000 */
[----:B------:R-:W-:Y:S01]  /*5040*/  FSEL R43, R75, R43, P2 ;  /* 0x0000002b4b2b7208 */ /* 0x000fe20001000000 */
[----:B------:R-:W-:Y:S01]  /*5050*/  DMUL R74, R24, R10 ;  /* 0x0000000a184a7228 */ /* 0x000fe20000000000 */
[----:B------:R-:W-:Y:S01]  /*5060*/  VIADD R71, R4, 0xc ;  /* 0x0000000c04477836 */ /* 0x000fe20000000000 */
[----:B------:R-:W-:Y:S02]  /*5070*/  DSETP.GT.AND P3, PT, R8, R54, PT ;  /* 0x000000360800722a */ /* 0x000fe40003f64000 */
[----:B------:R-:W-:Y:S02]  /*5080*/  DSETP.GT.AND P0, PT, R88, R52, PT ;  /* 0x000000345800722a */ /* 0x000fe40003f04000 */
[----:B------:R-:W-:Y:S01]  /*5090*/  DSETP.GT.AND P5, PT, R72, R56, PT ;  /* 0x000000384800722a */ /* 0x000fe20003fa4000 */
[----:B------:R-:W-:Y:S01]  /*50a0*/  SEL R77, R71, R77, P4 ;  /* 0x0000004d474d7207 */ /* 0x000fe20002000000 */
[----:B------:R-:W-:Y:S01]  /*50b0*/  DSETP.GT.AND P4, PT, R74, R60, PT ;  /* 0x0000003c4a00722a */ /* 0x000fe20003f84000 */
[----:B------:R-:W-:-:S02]  /*50c0*/  FSEL R54, R8, R54, P3 ;  /* 0x0000003608367208 */ /* 0x000fc40001800000 */
[----:B------:R-:W-:Y:S02]  /*50d0*/  FSEL R55, R9, R55, P3 ;  /* 0x0000003709377208 */ /* 0x000fe40001800000 */
[----:B------:R-:W1:Y:S01]  /*50e0*/  LDS.128 R8, [R5+0xd00] ;  /* 0x000d000005087984 */ /* 0x000e620000000c00 */
[----:B------:R-:W-:Y:S02]  /*50f0*/  FSEL R44, R88, R52, P0 ;  /* 0x00000034582c7208 */ /* 0x000fe40000000000 */
[----:B------:R-:W-:Y:S02]  /*5100*/  FSEL R45, R89, R53, P0 ;  /* 0x00000035592d7208 */ /* 0x000fe40000000000 */
[----:B------:R-:W-:Y:S02]  /*5110*/  FSEL R52, R72, R56, P5 ;  /* 0x0000003848347208 */ /* 0x000fe40002800000 */
[----:B------:R-:W-:Y:S01]  /*5120*/  FSEL R53, R73, R57, P5 ;  /* 0x0000003949357208 */ /* 0x000fe20002800000 */
[----:B0-----:R-:W-:Y:S01]  /*5130*/  DMUL R72, R28, R16 ;  /* 0x000000101c487228 */ /* 0x001fe20000000000 */
[----:B------:R-:W-:-:S02]  /*5140*/  FSEL R56, R74, R60, P4 ;  /* 0x0000003c4a387208 */ /* 0x000fc40002000000 */
[----:B------:R-:W-:Y:S01]  /*5150*/  FSEL R57, R75, R61, P4 ;  /* 0x0000003d4b397208 */ /* 0x000fe20002000000 */
[C---:B------:R-:W-:Y:S02]  /*5160*/  DMUL R74, R28.reuse, R12 ;  /* 0x0000000c1c4a7228 */ /* 0x040fe40000000000 */
        /* <DEDUP_REMOVED lines=13> */
[----:B------:R-:W0:Y:S01]  /*5240*/  LDS.128 R28, [R5+0xd10] ;  /* 0x000d1000051c7984 */ /* 0x000e220000000c00 */
        /* <DEDUP_REMOVED lines=15> */
[----:B------:R-:W-:Y:S02]  /*5340*/  DSETP.GT.AND P6, PT, R24, R66, PT ;  /* 0x000000421800722a */ /* 0x000fe40003fc4000 */
[----:B-1----:R-:W-:Y:S01]  /*5350*/  DMUL R72, R8, R14 ;  /* 0x0000000e08487228 */ /* 0x002fe20000000000 */
[----:B------:R-:W-:Y:S02]  /*5360*/  FSEL R16, R16, R58, P5 ;  /* 0x0000003a10107208 */ /* 0x000fe40002800000 */
[----:B------:R-:W-:Y:S02]  /*5370*/  FSEL R17, R17, R59, P5 ;  /* 0x0000003b11117208 */ /* 0x000fe40002800000 */
[----:B------:R-:W-:-:S02]  /*5380*/  FSEL R58, R12, R64, P3 ;  /* 0x000000400c3a7208 */ /* 0x000fc40001800000 */
[----:B------:R-:W-:Y:S02]  /*5390*/  FSEL R59, R13, R65, P3 ;  /* 0x000000410d3b7208 */ /* 0x000fe40001800000 */
[----:B------:R-:W-:Y:S02]  /*53a0*/  FSEL R64, R20, R68, P4 ;  /* 0x0000004414407208 */ /* 0x000fe40002000000 */
[----:B------:R-:W-:Y:S01]  /*53b0*/  FSEL R65, R21, R69, P4 ;  /* 0x0000004515417208 */ /* 0x000fe20002000000 */
[C---:B------:R-:W-:Y:S01]  /*53c0*/  DMUL R12, R10.reuse, R18 ;  /* 0x000000120a0c7228 */ /* 0x040fe20000000000 */
[----:B------:R-:W-:Y:S01]  /*53d0*/  FSEL R38, R74, R38, P2 ;  /* 0x000000264a267208 */ /* 0x000fe20001000000 */
[----:B------:R-:W-:Y:S01]  /*53e0*/  DMUL R20, R10, R14 ;  /* 0x0000000e0a147228 */ /* 0x000fe20000000000 */
[----:B------:R-:W-:Y:S01]  /*53f0*/  FSEL R39, R75, R39, P2 ;  /* 0x000000274b277208 */ /* 0x000fe20001000000 */
[----:B------:R-:W-:Y:S01]  /*5400*/  DMUL R74, R8, R22 ;  /* 0x00000016084a7228 */ /* 0x000fe20000000000 */
[----:B------:R-:W-:-:S02]  /*5410*/  FSEL R60, R60, R62, P0 ;  /* 0x0000003e3c3c7208 */ /* 0x000fc40000000000 */
[----:B------:R-:W-:Y:S01]  /*5420*/  FSEL R61, R61, R63, P0 ;  /* 0x0000003f3d3d7208 */ /* 0x000fe20000000000 */
[----:B------:R-:W-:Y:S01]  /*5430*/  DMUL R62, R8, R18 ;  /* 0x00000012083e7228 */ /* 0x000fe20000000000 */
[----:B------:R-:W-:Y:S02]  /*5440*/  FSEL R68, R24, R66, P6 ;  /* 0x0000004218447208 */ /* 0x000fe40003000000 */
[----:B------:R-:W-:Y:S01]  /*5450*/  FSEL R69, R25, R67, P6 ;  /* 0x0000004319457208 */ /* 0x000fe20003000000 */
[----:B------:R-:W-:Y:S01]  /*5460*/  DMUL R24, R10, R22 ;  /* 0x000000160a187228 */ /* 0x000fe20000000000 */
[C---:B------:R-:W-:Y:S01]  /*5470*/  SEL R76, R71.reuse, R76, P0 ;  /* 0x0000004c474c7207 */ /* 0x040fe20000000000 */
[-C--:B------:R-:W-:Y:S02]  /*5480*/  DMUL R8, R8, R26.reuse ;  /* 0x0000001a08087228 */ /* 0x080fe40000000000 */
[----:B------:R-:W-:Y:S01]  /*5490*/  DMUL R10, R10, R26 ;  /* 0x0000001a0a0a7228 */ /* 0x000fe20000000000 */
[----:B------:R-:W-:Y:S01]  /*54a0*/  VIADD R67, R4, 0xd ;  /* 0x0000000d04437836 */ /* 0x000fe20000000000 */
        /* <DEDUP_REMOVED lines=11> */
[----:B------:R-:W-:Y:S01]  /*5560*/  SEL R82, R71, R82, P2 ;  /* 0x0000005247527207 */ /* 0x000fe20001000000 */
[----:B------:R-:W-:Y:S01]  /*5570*/  DSETP.GT.AND P2, PT, R62, R32, PT ;  /* 0x000000203e00722a */ /* 0x000fe20003f44000 */
[----:B------:R-:W-:Y:S01]  /*5580*/  FSEL R50, R74, R50, P1 ;  /* 0x000000324a327208 */ /* 0x000fe20000800000 */
[-C--:B0-----:R-:W-:Y:S01]  /*5590*/  DMUL R72, R28, R14.reuse ;  /* 0x0000000e1c487228 */ /* 0x081fe20000000000 */
[----:B------:R-:W-:Y:S01]  /*55a0*/  FSEL R51, R75, R51, P1 ;  /* 0x000000334b337208 */ /* 0x000fe20000800000 */
[----:B------:R-:W-:Y:S01]  /*55b0*/  DMUL R74, R30, R14 ;  /* 0x0000000e1e4a7228 */ /* 0x000fe20000000000 */
[----:B------:R-:W-:-:S02]  /*55c0*/  FSEL R54, R8, R54, P5 ;  /* 0x0000003608367208 */ /* 0x000fc40002800000 */
[----:B------:R-:W-:Y:S02]  /*55d0*/  FSEL R55, R9, R55, P5 ;  /* 0x0000003709377208 */ /* 0x000fe40002800000 */
[----:B------:R-:W-:Y:S02]  /*55e0*/  FSEL R40, R12, R40, P3 ;  /* 0x000000280c287208 */ /* 0x000fe40001800000 */
[----:B------:R-:W-:Y:S02]  /*55f0*/  FSEL R41, R13, R41, P3 ;  /* 0x000000290d297208 */ /* 0x000fe40001800000 */
[----:B------:R-:W-:Y:S01]  /*5600*/  FSEL R56, R10, R56, P0 ;  /* 0x000000380a387208 */ /* 0x000fe20000000000 */
[----:B------:R-:W-:Y:S01]  /*5610*/  LDS.128 R12, [R5+0xe00] ;  /* 0x000e0000050c7984 */ /* 0x000fe20000000c00 */
[----:B------:R-:W-:-:S03]  /*5620*/  FSEL R57, R11, R57, P0 ;  /* 0x000000390b397208 */ /* 0x000fc60000000000 */
[----:B------:R-:W0:Y:S01]  /*5630*/  LDS.128 R8, [R6+0x70] ;  /* 0x0000700006087984 */ /* 0x000e220000000c00 */
[----:B------:R-:W-:Y:S02]  /*5640*/  FSEL R32, R62, R32, P2 ;  /* 0x000000203e207208 */ /* 0x000fe40001000000 */
[----:B------:R-:W-:Y:S02]  /*5650*/  FSEL R33, R63, R33, P2 ;  /* 0x000000213f217208 */ /* 0x000fe40001000000 */
[----:B------:R-:W-:Y:S01]  /*5660*/  SEL R77, R67, R77, P2 ;  /* 0x0000004d434d7207 */ /* 0x000fe20001000000 */
[----:B------:R-:W-:-:S06]  /*5670*/  DSETP.GT.AND P2, PT, R24, R52, PT ;  /* 0x000000341800722a */ /* 0x000fcc0003f44000 */
[----:B------:R-:W-:Y:S02]  /*5680*/  FSEL R52, R24, R52, P2 ;  /* 0x0000003418347208 */ /* 0x000fe40001000000 */
[----:B------:R-:W-:Y:S01]  /*5690*/  FSEL R53, R25, R53, P2 ;  /* 0x0000003519357208 */ /* 0x000fe20001000000 */
[----:B------:R-:W-:Y:S01]  /*56a0*/  DMUL R24, R28, R22 ;  /* 0x000000161c187228 */ /* 0x000fe20000000000 */
[----:B------:R-:W-:Y:S01]  /*56b0*/  SEL R49, R71, R49, P4 ;  /* 0x0000003147317207 */ /* 0x000fe20002000000 */
[----:B------:R-:W-:Y:S01]  /*56c0*/  DSETP.GT.AND P4, PT, R20, R44, PT ;  /* 0x0000002c1400722a */ /* 0x000fe20003f84000 */
[----:B------:R-:W-:Y:S01]  /*56d0*/  SEL R81, R67, R81, P3 ;  /* 0x0000005143517207 */ /* 0x000fe20001800000 */
[----:B------:R-:W-:-:S04]  /*56e0*/  DMUL R62, R28, R18 ;  /* 0x000000121c3e7228 */ /* 0x000fc80000000000 */
[----:B------:R-:W-:Y:S01]  /*56f0*/  DSETP.GT.AND P3, PT, R24, R60, PT ;  /* 0x0000003c1800722a */ /* 0x000fe20003f64000 */
[----:B------:R-:W-:Y:S01]  /*5700*/  FSEL R44, R20, R44, P4 ;  /* 0x0000002c142c7208 */ /* 0x000fe20002000000 */
[C---:B------:R-:W-:Y:S01]  /*5710*/  DMUL R88, R30.reuse, R22 ;  /* 0x000000161e587228 */ /* 0x040fe20000000000 */
[----:B------:R-:W-:Y:S01]  /*5720*/  FSEL R45, R21, R45, P4 ;  /* 0x0000002d152d7208 */ /* 0x000fe20002000000 */
[----:B------:R-:W-:Y:S01]  /*5730*/  DMUL R18, R30, R18 ;  /* 0x000000121e127228 */ /* 0x000fe20000000000 */
[----:B------:R-:W1:Y:S01]  /*5740*/  LDS.128 R20, [R6+0xf0] ;  /* 0x0000f00006147984 */ /* 0x000e620000000c00 */
[-C--:B------:R-:W-:Y:S01]  /*5750*/  DMUL R28, R28, R26.reuse ;  /* 0x0000001a1c1c7228 */ /* 0x080fe20000000000 */
[----:B------:R-:W-:Y:S01]  /*5760*/  FSEL R60, R24, R60, P3 ;  /* 0x0000003c183c7208 */ /* 0x000fe20001800000 */
[----:B------:R-:W-:Y:S01]  /*5770*/  DMUL R30, R30, R26 ;  /* 0x0000001a1e1e7228 */ /* 0x000fe20000000000 */
[----:B------:R-:W-:Y:S02]  /*5780*/  FSEL R61, R25, R61, P3 ;  /* 0x0000003d193d7208 */ /* 0x000fe40001800000 */
[----:B------:R-:W2:Y:S01]  /*5790*/  LDS.128 R24, [R6+0x170] ;  /* 0x0001700006187984 */ /* 0x000ea20000000c00 */
[C---:B------:R-:W-:Y:S01]  /*57a0*/  SEL R87, R67.reuse, R87, P1 ;  /* 0x0000005743577207 */ /* 0x040fe20000800000 */
[----:B------:R-:W-:Y:S01]  /*57b0*/  DSETP.GT.AND P1, PT, R62, R34, PT ;  /* 0x000000223e00722a */ /* 0x000fe20003f24000 */
[C---:B------:R-:W-:Y:S01]  /*57c0*/  SEL R83, R67.reuse, R83, P4 ;  /* 0x0000005343537207 */ /* 0x040fe20002000000 */
[----:B------:R-:W-:Y:S01]  /*57d0*/  DSETP.GT.AND P4, PT, R28, R36, PT ;  /* 0x000000241c00722a */ /* 0x000fe20003f84000 */
[----:B------:R-:W-:Y:S01]  /*57e0*/  SEL R84, R67, R84, P2 ;  /* 0x0000005443547207 */ /* 0x000fe20001000000 */
[----:B------:R-:W-:-:S02]  /*57f0*/  DSETP.GT.AND P2, PT, R18, R16, PT ;  /* 0x000000101200722a */ /* 0x000fc40003f44000 */
[----:B------:R-:W-:Y:S02]  /*5800*/  FSEL R34, R62, R34, P1 ;  /* 0x000000223e227208 */ /* 0x000fe40000800000 */
[----:B------:R-:W-:Y:S02]  /*5810*/  FSEL R35, R63, R35, P1 ;  /* 0x000000233f237208 */ /* 0x000fe40000800000 */
[----:B------:R-:W-:Y:S02]  /*5820*/  FSEL R36, R28, R36, P4 ;  /* 0x000000241c247208 */ /* 0x000fe40002000000 */
[----:B------:R-:W-:Y:S01]  /*5830*/  FSEL R37, R29, R37, P4 ;  /* 0x000000251d257208 */ /* 0x000fe20002000000 */
[----:B0-----:R-:W-:Y:S01]  /*5840*/  DMUL R28, R12, R8 ;  /* 0x000000080c1c7228 */ /* 0x001fe20000000000 */
[----:B------:R-:W-:Y:S02]  /*5850*/  FSEL R62, R18, R16, P2 ;  /* 0x00000010123e7208 */ /* 0x000fe40001000000 */
[----:B------:R-:W-:-:S02]  /*5860*/  FSEL R63, R19, R17, P2 ;  /* 0x00000011133f7208 */ /* 0x000fc40001000000 */
[C---:B------:R-:W-:Y:S01]  /*5870*/  SEL R78, R67.reuse, R78, P5 ;  /* 0x0000004e434e7207 */ /* 0x040fe20002800000 */
[----:B------:R-:W0:Y:S01]  /*5880*/  LDS.128 R16, [R6+0x1f0] ;  /* 0x0001f00006107984 */ /* 0x000e220000000c00 */
[----:B------:R-:W-:Y:S01]  /*5890*/  DSETP.GT.AND P5, PT, R72, R38, PT ;  /* 0x000000264800722a */ /* 0x000fe20003fa4000 */
[----:B------:R-:W-:Y:S01]  /*58a0*/  SEL R70, R67, R70, P2 ;  /* 0x0000004643467207 */ /* 0x000fe20001000000 */
[----:B------:R-:W-:-:S04]  /*58b0*/  DSETP.GT.AND P2, PT, R28, R32, PT ;  /* 0x000000201c00722a */ /* 0x000fc80003f44000 */
[----:B------:R-:W-:Y:S02]  /*58c0*/  FSEL R38, R72, R38, P5 ;  /* 0x0000002648267208 */ /* 0x000fe40002800000 */
[----:B------:R-:W-:Y:S02]  /*58d0*/  FSEL R39, R73, R39, P5 ;  /* 0x0000002749277208 */ /* 0x000fe40002800000 */
[----:B------:R-:W-:Y:S01]  /*58e0*/  SEL R82, R67, R82, P5 ;  /* 0x0000005243527207 */ /* 0x000fe20002800000 */
[----:B------:R-:W-:Y:S01]  /*58f0*/  DSETP.GT.AND P5, PT, R30, R68, PT ;  /* 0x000000441e00722a */ /* 0x000fe20003fa4000 */
[----:B------:R-:W-:Y:S02]  /*5900*/  FSEL R32, R28, R32, P2 ;  /* 0x000000201c207208 */ /* 0x000fe40001000000 */
[----:B------:R-:W-:-:S03]  /*5910*/  FSEL R33, R29, R33, P2 ;  /* 0x000000211d217208 */ /* 0x000fc60001000000 */
[----:B------:R-:W-:Y:S02]  /*5920*/  FSEL R68, R30, R68, P5 ;  /* 0x000000441e447208 */ /* 0x000fe40002800000 */
[----:B------:R-:W-:Y:S02]  /*5930*/  FSEL R69, R31, R69, P5 ;  /* 0x000000451f457208 */ /* 0x000fe40002800000 */
[----:B------:R-:W3:Y:S01]  /*5940*/  LDS.128 R28, [R5+0xe10] ;  /* 0x000e1000051c7984 */ /* 0x000ee20000000c00 */
        /* <DEDUP_REMOVED lines=9> */
[----:B-1----:R-:W-:Y:S01]  /*59e0*/  DMUL R74, R12, R20 ;  /* 0x000000140c4a7228 */ /* 0x002fe20000000000 */
[C---:B------:R-:W-:Y:S02]  /*59f0*/  SEL R48, R67.reuse, R48, P0 ;  /* 0x0000003043307207 */ /* 0x040fe40000000000 */
[----:B------:R-:W-:Y:S02]  /*5a00*/  SEL R49, R67, R49, P1 ;  /* 0x0000003143317207 */ /* 0x000fe40000800000 */
[----:B------:R-:W-:Y:S01]  /*5a10*/  @!P5 SEL R67, R71, R47, P6 ;  /* 0x0000002f4743d207 */ /* 0x000fe20003000000 */
[----:B------:R-:W-:Y:S02]  /*5a20*/  DMUL R46, R20, R14 ;  /* 0x0000000e142e7228 */ /* 0x000fe40000000000 */
[----:B--2---:R-:W-:Y:S01]  /*5a30*/  DMUL R90, R12, R24 ;  /* 0x000000180c5a7228 */ /* 0x004fe20000000000 */
[----:B------:R-:W-:Y:S01]  /*5a40*/  FSEL R64, R88, R64, P1 ;  /* 0x0000004058407208 */ /* 0x000fe20000800000 */
[----:B------:R-:W-:Y:S01]  /*5a50*/  DSETP.GT.AND P0, PT, R72, R40, PT ;  /* 0x000000284800722a */ /* 0x000fe20003f04000 */
[----:B------:R-:W-:Y:S01]  /*5a60*/  FSEL R65, R89, R65, P1 ;  /* 0x0000004159417208 */ /* 0x000fe20000800000 */
[----:B------:R-:W-:-:S02]  /*5a70*/  DSETP.GT.AND P1, PT, R74, R42, PT ;  /* 0x0000002a4a00722a */ /* 0x000fc40003f24000 */
[----:B------:R-:W-:Y:S02]  /*5a80*/  DSETP.GT.AND P4, PT, R46, R44, PT ;  /* 0x0000002c2e00722a */ /* 0x000fe40003f84000 */
[----:B------:R-:W-:Y:S01]  /*5a90*/  DSETP.GT.AND P3, PT, R90, R50, PT ;  /* 0x000000325a00722a */ /* 0x000fe20003f64000 */
[----:B------:R-:W-:Y:S01]  /*5aa0*/  FSEL R40, R72, R40, P0 ;  /* 0x0000002848287208 */ /* 0x000fe20000000000 */
[----:B0-----:R-:W-:Y:S01]  /*5ab0*/  DMUL R88, R12, R16 ;  /* 0x000000100c587228 */ /* 0x001fe20000000000 */
[----:B------:R-:W-:Y:S01]  /*5ac0*/  FSEL R41, R73, R41, P0 ;  /* 0x0000002949297208 */ /* 0x000fe20000000000 */
[-C--:B------:R-:W-:Y:S01]  /*5ad0*/  DMUL R72, R24, R14.reuse ;  /* 0x0000000e18487228 */ /* 0x080fe20000000000 */
[----:B------:R-:W-:Y:S02]  /*5ae0*/  FSEL R42, R74, R42, P1 ;  /* 0x0000002a4a2a7208 */ /* 0x000fe40000800000 */
[----:B------:R-:W-:Y:S01]  /*5af0*/  FSEL R43, R75, R43, P1 ;  /* 0x0000002b4b2b7208 */ /* 0x000fe20000800000 */
[----:B------:R-:W-:Y:S01]  /*5b00*/  DMUL R74, R16, R14 ;  /* 0x0000000e104a7228 */ /* 0x000fe20000000000 */
[----:B------:R-:W-:Y:S01]  /*5b10*/  FSEL R45, R47, R45, P4 ;  /* 0x0000002d2f2d7208 */ /* 0x000fe20002000000 */
[----:B------:R-:W-:Y:S01]  /*5b20*/  DSETP.GT.AND P6, PT, R88, R54, PT ;  /* 0x000000365800722a */ /* 0x000fe20003fc4000 */
[----:B------:R-:W-:Y:S01]  /*5b30*/  FSEL R47, R91, R51, P3 ;  /* 0x000000335b2f7208 */ /* 0x000fe20001800000 */
[----:B------:R-:W-:Y:S01]  /*5b40*/  VIADD R51, R4, 0xe ;  /* 0x0000000e04337836 */ /* 0x000fe20000000000 */
[----:B------:R-:W-:Y:S01]  /*5b50*/  DSETP.GT.AND P5, PT, R72, R52, PT ;  /* 0x000000344800722a */ /* 0x000fe20003fa4000 */
[----:B------:R-:W0:Y:S03]  /*5b60*/  LDS.128 R12, [R5+0xf00] ;  /* 0x000f0000050c7984 */ /* 0x000e260000000c00 */
[----:B------:R-:W-:Y:S01]  /*5b70*/  SEL R6, R51, R77, P2 ;  /* 0x0000004d33067207 */ /* 0x000fe20001000000 */
[----:B------:R-:W-:Y:S01]  /*5b80*/  DSETP.GT.AND P2, PT, R74, R56, PT ;  /* 0x000000384a00722a */ /* 0x000fe20003f44000 */
[----:B------:R-:W-:-:S02]  /*5b90*/  FSEL R52, R72, R52, P5 ;  /* 0x0000003448347208 */ /* 0x000fc40002800000 */
[----:B------:R-:W-:Y:S01]  /*5ba0*/  FSEL R53, R73, R53, P5 ;  /* 0x0000003549357208 */ /* 0x000fe20002800000 */
[C---:B---3--:R-:W-:Y:S01]  /*5bb0*/  DMUL R72, R28.reuse, R8 ;  /* 0x000000081c487228 */ /* 0x048fe20000000000 */
[----:B------:R-:W-:Y:S02]  /*5bc0*/  FSEL R54, R88, R54, P6 ;  /* 0x0000003658367208 */ /* 0x000fe40003000000 */
[----:B------:R-:W-:Y:S01]  /*5bd0*/  FSEL R55, R89, R55, P6 ;  /* 0x0000003759377208 */ /* 0x000fe20003000000 */
[C---:B------:R-:W-:Y:S01]  /*5be0*/  DMUL R88, R28.reuse, R20 ;  /* 0x000000141c587228 */ /* 0x040fe20000000000 */
[----:B------:R-:W-:Y:S02]  /*5bf0*/  FSEL R56, R74, R56, P2 ;  /* 0x000000384a387208 */ /* 0x000fe40001000000 */
[----:B------:R-:W-:Y:S01]  /*5c00*/  FSEL R57, R75, R57, P2 ;  /* 0x000000394b397208 */ /* 0x000fe20001000000 */
[C---:B------:R-:W-:Y:S02]  /*5c10*/  DMUL R74, R28.reuse, R24 ;  /* 0x000000181c4a7228 */ /* 0x040fe40000000000 */
[----:B------:R-:W-:Y:S01]  /*5c20*/  DMUL R28, R28, R16 ;  /* 0x000000101c1c7228 */ /* 0x000fe20000000000 */
[----:B------:R-:W-:-:S02]  /*5c30*/  FSEL R44, R46, R44, P4 ;  /* 0x0000002c2e2c7208 */ /* 0x000fc40002000000 */
[----:B------:R-:W-:Y:S02]  /*5c40*/  FSEL R46, R90, R50, P3 ;  /* 0x000000325a2e7208 */ /* 0x000fe40001800000 */
[----:B------:R-:W-:-:S03]  /*5c50*/  SEL R90, R51, R87, P3 ;  /* 0x00000057335a7207 */ /* 0x000fc60001800000 */
[----:B------:R-:W-:Y:S02]  /*5c60*/  DSETP.GT.AND P3, PT, R28, R36, PT ;  /* 0x000000241c00722a */ /* 0x000fe40003f64000 */
[-C--:B------:R-:W-:Y:S02]  /*5c70*/  DMUL R8, R8, R30.reuse ;  /* 0x0000001e08087228 */ /* 0x080fe40000000000 */
[-C--:B------:R-:W-:Y:S02]  /*5c80*/  DMUL R20, R20, R30.reuse ;  /* 0x0000001e14147228 */ /* 0x080fe40000000000 */
[-C--:B------:R-:W-:Y:S01]  /*5c90*/  DMUL R24, R24, R30.reuse ;  /* 0x0000001e18187228 */ /* 0x080fe20000000000 */
[----:B------:R-:W-:Y:S01]  /*5ca0*/  FSEL R36, R28, R36, P3 ;  /* 0x000000241c247208 */ /* 0x000fe20001800000 */
[----:B------:R-:W-:Y:S01]  /*5cb0*/  DMUL R16, R16, R30 ;  /* 0x0000001e10107228 */ /* 0x000fe20000000000 */
[----:B------:R-:W-:Y:S02]  /*5cc0*/  FSEL R37, R29, R37, P3 ;  /* 0x000000251d257208 */ /* 0x000fe40001800000 */
[----:B------:R-:W1:Y:S01]  /*5cd0*/  LDS.128 R28, [R5+0xf10] ;  /* 0x000f1000051c7984 */ /* 0x000e620000000c00 */
        /* <DEDUP_REMOVED lines=8> */
[----:B------:R-:W-:Y:S01]  /*5d60*/  FSEL R38, R88, R38, P1 ;  /* 0x0000002658267208 */ /* 0x000fe20000800000 */
[C---:B0-----:R-:W-:Y:S01]  /*5d70*/  DMUL R94, R12.reuse, R10 ;  /* 0x0000000a0c5e7228 */ /* 0x041fe20000000000 */
[----:B------:R-:W-:Y:S01]  /*5d80*/  FSEL R39, R89, R39, P1 ;  /* 0x0000002759277208 */ /* 0x000fe20000800000 */
[----:B------:R-:W-:Y:S01]  /*5d90*/  DMUL R88, R12, R26 ;  /* 0x0000001a0c587228 */ /* 0x000fe20000000000 */
[----:B------:R-:W-:Y:S01]  /*5da0*/  SEL R84, R51, R84, P5 ;  /* 0x0000005433547207 */ /* 0x000fe20002800000 */
[----:B------:R-:W-:Y:S01]  /*5db0*/  DSETP.GT.AND P5, PT, R20, R58, PT ;  /* 0x0000003a1400722a */ /* 0x000fe20003fa4000 */
[----:B------:R-:W-:-:S02]  /*5dc0*/  FSEL R74, R74, R60, P4 ;  /* 0x0000003c4a4a7208 */ /* 0x000fc40002000000 */
[----:B------:R-:W-:Y:S01]  /*5dd0*/  FSEL R75, R75, R61, P4 ;  /* 0x0000003d4b4b7208 */ /* 0x000fe20002000000 */
[----:B------:R-:W-:Y:S01]  /*5de0*/  DMUL R60, R12, R22 ;  /* 0x000000160c3c7228 */ /* 0x000fe20000000000 */
[----:B------:R-:W-:Y:S01]  /*5df0*/  SEL R78, R51, R85, P2 ;  /* 0x00000055334e7207 */ /* 0x000fe20001000000 */
[----:B------:R-:W-:Y:S01]  /*5e00*/  DSETP.GT.AND P2, PT, R24, R64, PT ;  /* 0x000000401800722a */ /* 0x000fe20003f44000 */
[----:B------:R-:W-:Y:S02]  /*5e10*/  FSEL R8, R8, R62, P6 ;  /* 0x0000003e08087208 */ /* 0x000fe40003000000 */
[----:B------:R-:W-:Y:S01]  /*5e20*/  FSEL R9, R9, R63, P6 ;  /* 0x0000003f09097208 */ /* 0x000fe20003000000 */
[----:B------:R-:W-:Y:S01]  /*5e30*/  DMUL R62, R12, R18 ;  /* 0x000000120c3e7228 */ /* 0x000fe20000000000 */
[----:B------:R-:W-:Y:S01]  /*5e40*/  FSEL R34, R72, R34, P0 ;  /* 0x0000002248227208 */ /* 0x000fe20000000000 */
[----:B------:R-:W-:Y:S01]  /*5e50*/  DMUL R98, R14, R26 ;  /* 0x0000001a0e627228 */ /* 0x000fe20000000000 */
[----:B------:R-:W-:-:S02]  /*5e60*/  FSEL R35, R73, R35, P0 ;  /* 0x0000002349237208 */ /* 0x000fc40000000000 */
[C---:B------:R-:W-:Y:S01]  /*5e70*/  SEL R86, R51.reuse, R86, P0 ;  /* 0x0000005633567207 */ /* 0x040fe20000000000 */
[----:B------:R-:W-:Y:S01]  /*5e80*/  DSETP.GT.AND P0, PT, R16, R68, PT ;  /* 0x000000441000722a */ /* 0x000fe20003f04000 */
[C---:B------:R-:W-:Y:S01]  /*5e90*/  SEL R82, R51.reuse, R82, P1 ;  /* 0x0000005233527207 */ /* 0x040fe20000800000 */
[----:B------:R-:W-:Y:S01]  /*5ea0*/  DSETP.GT.AND P1, PT, R94, R32, PT ;  /* 0x000000205e00722a */ /* 0x000fe20003f24000 */
[----:B------:R-:W-:Y:S01]  /*5eb0*/  SEL R0, R51, R0, P3 ;  /* 0x0000000033007207 */ /* 0x000fe20001800000 */
[----:B------:R-:W-:Y:S01]  /*5ec0*/  DSETP.GT.AND P3, PT, R88, R46, PT ;  /* 0x0000002e5800722a */ /* 0x000fe20003f64000 */
[----:B------:R-:W-:Y:S01]  /*5ed0*/  VIADD R73, R4, 0xf ;  /* 0x0000000f04497836 */ /* 0x000fe20000000000 */
[----:B------:R-:W-:Y:S02]  /*5ee0*/  FSEL R12, R20, R58, P5 ;  /* 0x0000003a140c7208 */ /* 0x000fe40002800000 */
[----:B------:R-:W-:Y:S01]  /*5ef0*/  FSEL R13, R21, R59, P5 ;  /* 0x0000003b150d7208 */ /* 0x000fe20002800000 */
[----:B------:R-:W-:Y:S01]  /*5f00*/  DMUL R96, R14, R10 ;  /* 0x0000000a0e607228 */ /* 0x000fe20000000000 */
[----:B------:R-:W-:Y:S01]  /*5f10*/  SEL R76, R51, R76, P4 ;  /* 0x0000004c334c7207 */ /* 0x000fe20002000000 */
[----:B------:R-:W-:Y:S01]  /*5f20*/  DSETP.GT.AND P4, PT, R60, R42, PT ;  /* 0x0000002a3c00722a */ /* 0x000fe20003f84000 */
[----:B------:R-:W-:Y:S01]  /*5f30*/  FSEL R20, R24, R64, P2 ;  /* 0x0000004018147208 */ /* 0x000fe20001000000 */
[C---:B------:R-:W-:Y:S01]  /*5f40*/  DMUL R100, R14.reuse, R18 ;  /* 0x000000120e647228 */ /* 0x040fe20000000000 */
[----:B------:R-:W-:Y:S01]  /*5f50*/  FSEL R21, R25, R65, P2 ;  /* 0x0000004119157208 */ /* 0x000fe20001000000 */
[----:B------:R-:W-:Y:S01]  /*5f60*/  DMUL R64, R14, R22 ;  /* 0x000000160e407228 */ /* 0x000fe20000000000 */
[----:B------:R-:W-:Y:S01]  /*5f70*/  SEL R70, R51, R70, P6 ;  /* 0x0000004633467207 */ /* 0x000fe20003000000 */
[----:B------:R-:W-:Y:S01]  /*5f80*/  DSETP.GT.AND P6, PT, R62, R54, PT ;  /* 0x000000363e00722a */ /* 0x000fe20003fc4000 */
[----:B------:R-:W-:-:S02]  /*5f90*/  FSEL R14, R16, R68, P0 ;  /* 0x00000044100e7208 */ /* 0x000fc40000000000 */
[----:B------:R-:W-:Y:S02]  /*5fa0*/  FSEL R15, R17, R69, P0 ;  /* 0x00000045110f7208 */ /* 0x000fe40000000000 */
[----:B------:R-:W-:Y:S02]  /*5fb0*/  FSEL R24, R94, R32, P1 ;  /* 0x000000205e187208 */ /* 0x000fe40000800000 */
[----:B------:R-:W-:Y:S02]  /*5fc0*/  FSEL R25, R95, R33, P1 ;  /* 0x000000215f197208 */ /* 0x000fe40000800000 */
[----:B------:R-:W-:Y:S01]  /*5fd0*/  SEL R59, R73, R6, P1 ;  /* 0x00000006493b7207 */ /* 0x000fe20000800000 */
[----:B------:R-:W-:Y:S01]  /*5fe0*/  DSETP.GT.AND P1, PT, R98, R52, PT ;  /* 0x000000346200722a */ /* 0x000fe20003f24000 */
[----:B------:R-:W-:Y:S02]  /*5ff0*/  FSEL R16, R88, R46, P3 ;  /* 0x0000002e58107208 */ /* 0x000fe40001800000 */
[----:B------:R-:W-:Y:S01]  /*6000*/  FSEL R17, R89, R47, P3 ;  /* 0x0000002f59117208 */ /* 0x000fe20001800000 */
[C---:B-1----:R-:W-:Y:S01]  /*6010*/  DMUL R46, R28.reuse, R22 ;  /* 0x000000161c2e7228 */ /* 0x042fe20000000000 */
[----:B------:R-:W-:Y:S01]  /*6020*/  FSEL R6, R60, R42, P4 ;  /* 0x0000002a3c067208 */ /* 0x000fe20002000000 */
[----:B------:R-:W-:Y:S01]  /*6030*/  DMUL R32, R28, R10 ;  /* 0x0000000a1c207228 */ /* 0x000fe20000000000 */
[----:B------:R-:W-:-:S02]  /*6040*/  FSEL R42, R62, R54, P6 ;  /* 0x000000363e2a7208 */ /* 0x000fc40003000000 */
[----:B------:R-:W-:Y:S01]  /*6050*/  FSEL R55, R63, R55, P6 ;  /* 0x000000373f377208 */ /* 0x000fe20003000000 */
[C---:B------:R-:W-:Y:S01]  /*6060*/  DMUL R62, R28.reuse, R26 ;  /* 0x0000001a1c3e7228 */ /* 0x040fe20000000000 */
[----:B------:R-:W-:Y:S01]  /*6070*/  FSEL R43, R61, R43, P4 ;  /* 0x0000002b3d2b7208 */ /* 0x000fe20002000000 */
[-C--:B------:R-:W-:Y:S01]  /*6080*/  DMUL R28, R28, R18.reuse ;  /* 0x000000121c1c7228 */ /* 0x080fe20000000000 */
[----:B------:R-:W-:Y:S01]  /*6090*/  SEL R95, R73, R80, P4 ;  /* 0x00000050495f7207 */ /* 0x000fe20002000000 */
[----:B------:R-:W-:Y:S01]  /*60a0*/  DSETP.GT.AND P4, PT, R100, R56, PT ;  /* 0x000000386400722a */ /* 0x000fe20003f84000 */
[----:B------:R-:W-:Y:S01]  /*60b0*/  FSEL R53, R99, R53, P1 ;  /* 0x0000003563357208 */ /* 0x000fe20000800000 */
[----:B------:R-:W-:Y:S01]  /*60c0*/  DMUL R18, R30, R18 ;  /* 0x000000121e127228 */ /* 0x000fe20000000000 */
[----:B------:R-:W-:Y:S01]  /*60d0*/  SEL R99, R73, R92, P6 ;  /* 0x0000005c49637207 */ /* 0x000fe20003000000 */
[----:B------:R-:W-:Y:S01]  /*60e0*/  DSETP.GT.AND P6, PT, R46, R38, PT ;  /* 0x000000262e00722a */ /* 0x000fe20003fc4000 */
[----:B------:R-:W-:-:S02]  /*60f0*/  SEL R48, R51, R48, P5 ;  /* 0x0000003033307207 */ /* 0x000fc40002800000 */
[----:B------:R-:W-:Y:S01]  /*6100*/  FSEL R5, R101, R57, P4 ;  /* 0x0000003965057208 */ /* 0x000fe20002000000 */
[----:B------:R-:W-:Y:S01]  /*6110*/  DSETP.GT.AND P5, PT, R96, R40, PT ;  /* 0x000000286000722a */ /* 0x000fe20003fa4000 */
[----:B------:R-:W-:Y:S01]  /*6120*/  SEL R58, R51, R49, P2 ;  /* 0x00000031333a7207 */ /* 0x000fe20001000000 */
[----:B------:R-:W-:Y:S01]  /*6130*/  DSETP.GT.AND P2, PT, R64, R44, PT ;  /* 0x0000002c4000722a */ /* 0x000fe20003f44000 */
[----:B------:R-:W-:Y:S01]  /*6140*/  SEL R101, R73, R90, P3 ;  /* 0x0000005a49657207 */ /* 0x000fe20001800000 */
[C---:B------:R-:W-:Y:S01]  /*6150*/  DMUL R10, R30.reuse, R10 ;  /* 0x0000000a1e0a7228 */ /* 0x040fe20000000000 */
[----:B------:R-:W-:Y:S01]  /*6160*/  FSEL R90, R46, R38, P6 ;  /* 0x000000262e5a7208 */ /* 0x000fe20003000000 */
[C---:B------:R-:W-:Y:S01]  /*6170*/  DMUL R22, R30.reuse, R22 ;  /* 0x000000161e167228 */ /* 0x040fe20000000000 */
[----:B------:R-:W-:Y:S01]  /*6180*/  FSEL R91, R47, R39, P6 ;  /* 0x000000272f5b7208 */ /* 0x000fe20003000000 */
[----:B------:R-:W-:Y:S01]  /*6190*/  DMUL R26, R30, R26 ;  /* 0x0000001a1e1a7228 */ /* 0x000fe20000000000 */
[----:B------:R-:W-:Y:S01]  /*61a0*/  SEL R61, R73, R82, P6 ;  /* 0x00000052493d7207 */ /* 0x000fe20003000000 */
[----:B------:R-:W-:-:S02]  /*61b0*/  DSETP.GT.AND P3, PT, R32, R34, PT ;  /* 0x000000222000722a */ /* 0x000fc40003f64000 */
[----:B------:R-:W-:Y:S01]  /*61c0*/  DSETP.GT.AND P6, PT, R18, R14, PT ;  /* 0x0000000e1200722a */ /* 0x000fe20003fc4000 */
[----:B------:R-:W-:Y:S02]  /*61d0*/  FSEL R40, R96, R40, P5 ;  /* 0x0000002860287208 */ /* 0x000fe40002800000 */
[----:B------:R-:W-:Y:S02]  /*61e0*/  FSEL R41, R97, R41, P5 ;  /* 0x0000002961297208 */ /* 0x000fe40002800000 */
[----:B------:R-:W-:Y:S02]  /*61f0*/  FSEL R45, R65, R45, P2 ;  /* 0x0000002d412d7208 */ /* 0x000fe40001000000 */
[----:B------:R-:W-:Y:S01]  /*6200*/  SEL R87, R73, R50, P5 ;  /* 0x0000003249577207 */ /* 0x000fe20002800000 */
[----:B------:R-:W-:Y:S01]  /*6210*/  DSETP.GT.AND P5, PT, R62, R74, PT ;  /* 0x0000004a3e00722a */ /* 0x000fe20003fa4000 */
[----:B------:R-:W-:Y:S02]  /*6220*/  FSEL R44, R64, R44, P2 ;  /* 0x0000002c402c7208 */ /* 0x000fe40001000000 */
[----:B------:R-:W-:-:S02]  /*6230*/  FSEL R52, R98, R52, P1 ;  /* 0x0000003462347208 */ /* 0x000fc40000800000 */
[----:B------:R-:W-:Y:S02]  /*6240*/  FSEL R54, R100, R56, P4 ;  /* 0x0000003864367208 */ /* 0x000fe40002000000 */
        /* <DEDUP_REMOVED lines=10> */
[----:B------:R-:W-:Y:S01]  /*62f0*/  VIADD R4, R4, 0x10 ;  /* 0x0000001004047836 */ /* 0x000fe20000000000 */
[----:B------:R-:W-:Y:S02]  /*6300*/  FSEL R63, R63, R75, P5 ;  /* 0x0000004b3f3f7208 */ /* 0x000fe40002800000 */
[C---:B------:R-:W-:Y:S02]  /*6310*/  SEL R79, R73.reuse, R76, P5 ;  /* 0x0000004c494f7207 */ /* 0x040fe40002800000 */
[C---:B------:R-:W-:Y:S02]  /*6320*/  SEL R77, R73.reuse, R0, P2 ;  /* 0x00000000494d7207 */ /* 0x040fe40001000000 */
[C---:B------:R-:W-:Y:S02]  /*6330*/  SEL R69, R73.reuse, R70, P1 ;  /* 0x0000004649457207 */ /* 0x040fe40000800000 */
[----:B------:R-:W-:-:S02]  /*6340*/  SEL R39, R73, R48, P4 ;  /* 0x0000003049277207 */ /* 0x000fc40002000000 */
[----:B------:R-:W-:Y:S02]  /*6350*/  SEL R75, R73, R58, P3 ;  /* 0x0000003a494b7207 */ /* 0x000fe40001800000 */
[----:B------:R-:W-:Y:S02]  /*6360*/  @!P6 SEL R73, R51, R67, P0 ;  /* 0x000000433349e207 */ /* 0x000fe40000000000 */
[----:B------:R-:W-:Y:S02]  /*6370*/  ISETP.GE.AND P0, PT, R4, UR13, PT ;  /* 0x0000000d04007c0c */ /* 0x000fe4000bf06270 */
[----:B------:R-:W-:Y:S02]  /*6380*/  FSEL R28, R28, R36, P2 ;  /* 0x000000241c1c7208 */ /* 0x000fe40001000000 */
[----:B------:R-:W-:Y:S02]  /*6390*/  FSEL R9, R11, R9, P1 ;  /* 0x000000090b097208 */ /* 0x000fe40000800000 */
[----:B------:R-:W-:-:S02]  /*63a0*/  FSEL R23, R23, R13, P4 ;  /* 0x0000000d17177208 */ /* 0x000fc40002000000 */
[----:B------:R-:W-:Y:S01]  /*63b0*/  FSEL R49, R29, R37, P2 ;  /* 0x000000251d317208 */ /* 0x000fe20001000000 */
[----:B------:R-:W-:Y:S01]  /*63c0*/  IMAD.MOV.U32 R51, RZ, RZ, R63 ;  /* 0x000000ffff337224 */ /* 0x000fe200078e003f */
[----:B------:R-:W-:Y:S02]  /*63d0*/  FSEL R50, R62, R74, P5 ;  /* 0x0000004a3e327208 */ /* 0x000fe40002800000 */
[----:B------:R-:W-:Y:S01]  /*63e0*/  FSEL R36, R18, R14, P6 ;  /* 0x0000000e12247208 */ /* 0x000fe20003000000 */
[----:B------:R-:W-:Y:S01]  /*63f0*/  IMAD.MOV.U32 R14, RZ, RZ, R40 ;  /* 0x000000ffff0e7224 */ /* 0x000fe200078e0028 */
[----:B------:R-:W-:Y:S01]  /*6400*/  FSEL R37, R19, R15, P6 ;  /* 0x0000000f13257208 */ /* 0x000fe20003000000 */
[----:B------:R-:W-:Y:S01]  /*6410*/  IMAD.MOV.U32 R15, RZ, RZ, R41 ;  /* 0x000000ffff0f7224 */ /* 0x000fe200078e0029 */
[----:B------:R-:W-:Y:S01]  /*6420*/  FSEL R62, R22, R12, P4 ;  /* 0x0000000c163e7208 */ /* 0x000fe20002000000 */
[----:B------:R-:W-:Y:S01]  /*6430*/  IMAD R29, R2, 0x8, R3 ;  /* 0x00000008021d7824 */ /* 0x000fe200078e0203 */
[----:B------:R-:W-:Y:S01]  /*6440*/  FSEL R66, R10, R8, P1 ;  /* 0x000000080a427208 */ /* 0x000fe20000800000 */
[----:B------:R-:W-:Y:S01]  /*6450*/  IMAD.MOV.U32 R12, RZ, RZ, R24 ;  /* 0x000000ffff0c7224 */ /* 0x000fe200078e0018 */
[----:B------:R-:W-:Y:S01]  /*6460*/  FSEL R102, R26, R20, P3 ;  /* 0x000000141a667208 */ /* 0x000fe20001800000 */
[----:B------:R-:W-:Y:S01]  /*6470*/  IMAD.MOV.U32 R13, RZ, RZ, R25 ;  /* 0x000000ffff0d7224 */ /* 0x000fe200078e0019 */
[----:B------:R-:W-:Y:S01]  /*6480*/  FSEL R103, R27, R21, P3 ;  /* 0x000000151b677208 */ /* 0x000fe20001800000 */
[----:B------:R-:W-:-:S02]  /*6490*/  IMAD.MOV.U32 R32, RZ, RZ, R6 ;  /* 0x000000ffff207224 */ /* 0x000fc400078e0006 */
[----:B------:R-:W-:Y:S02]  /*64a0*/  IMAD.MOV.U32 R33, RZ, RZ, R43 ;  /* 0x000000ffff217224 */ /* 0x000fe400078e002b */
[----:B------:R-:W-:Y:S02]  /*64b0*/  IMAD.MOV.U32 R34, RZ, RZ, R16 ;  /* 0x000000ffff227224 */ /* 0x000fe400078e0010 */
[----:B------:R-:W-:Y:S02]  /*64c0*/  IMAD.MOV.U32 R35, RZ, RZ, R17 ;  /* 0x000000ffff237224 */ /* 0x000fe400078e0011 */
[----:B------:R-:W-:Y:S02]  /*64d0*/  IMAD.MOV.U32 R56, RZ, RZ, R42 ;  /* 0x000000ffff387224 */ /* 0x000fe400078e002a */
[----:B------:R-:W-:Y:S02]  /*64e0*/  IMAD.MOV.U32 R57, RZ, RZ, R55 ;  /* 0x000000ffff397224 */ /* 0x000fe400078e0037 */
        /* <DEDUP_REMOVED lines=9> */
[----:B------:R-:W-:Y:S01]  /*6580*/  IMAD.MOV.U32 R63, RZ, RZ, R23 ;  /* 0x000000ffff3f7224 */ /* 0x000fe200078e0017 */
[----:B------:R-:W-:Y:S06]  /*6590*/  BAR.SYNC.DEFER_BLOCKING 0x0 ;  /* 0x0000000000007b1d */ /* 0x000fec0000010000 */
[----:B------:R-:W-:Y:S05]  /*65a0*/  @!P0 BRA `(.L_x_5) ;  /* 0xffffff9c00c48947 */ /* 0x000fea000383ffff */
.L_x_4:
[----:B------:R-:W0:Y:S01]  /*65b0*/  LDCU UR4, c[0x0][0x3a4] ;  /* 0x00007480ff0477ac */ /* 0x000e220008000800 */
[----:B------:R-:W-:Y:S01]  /*65c0*/  IMAD.U32 R5, RZ, RZ, UR5 ;  /* 0x00000005ff057e24 */ /* 0x000fe2000f8e00ff */
[----:B------:R-:W1:Y:S01]  /*65d0*/  LDC.64 R18, c[0x0][0x390] ;  /* 0x0000e400ff127b82 */ /* 0x000e620000000a00 */
[----:B------:R-:W-:Y:S01]  /*65e0*/  IMAD.U32 R4, RZ, RZ, UR7 ;  /* 0x00000007ff047e24 */ /* 0x000fe2000f8e00ff */
[----:B------:R-:W-:Y:S01]  /*65f0*/  BSSY.RECONVERGENT B0, `(.L_x_6) ;  /* 0x000003a000007945 */ /* 0x000fe20003800200 */
[----:B------:R-:W-:Y:S02]  /*6600*/  IMAD R0, R5, 0x8, R2 ;  /* 0x0000000805007824 */ /* 0x000fe400078e0202 */
[----:B------:R-:W-:Y:S02]  /*6610*/  IMAD R21, R4, 0x8, R3 ;  /* 0x0000000804157824 */ /* 0x000fe400078e0203 */
[----:B------:R-:W-:Y:S01]  /*6620*/  IMAD.SHL.U32 R0, R0, 0x4, RZ ;  /* 0x0000000400007824 */ /* 0x000fe200078e00ff */
[----:B------:R-:W2:Y:S01]  /*6630*/  LDC.64 R26, c[0x0][0x398] ;  /* 0x0000e600ff1a7b82 */ /* 0x000ea20000000a00 */
[----:B------:R-:W-:-:S02]  /*6640*/  IMAD.SHL.U32 R21, R21, 0x4, RZ ;  /* 0x0000000415157824 */ /* 0x000fc400078e00ff */
[C---:B------:R-:W-:Y:S02]  /*6650*/  VIADD R20, R0.reuse, 0x1 ;  /* 0x0000000100147836 */ /* 0x040fe40000000000 */
[C---:B------:R-:W-:Y:S02]  /*6660*/  VIADD R22, R0.reuse, 0x2 ;  /* 0x0000000200167836 */ /* 0x040fe40000000000 */
[C---:B------:R-:W-:Y:S01]  /*6670*/  VIADD R24, R0.reuse, 0x3 ;  /* 0x0000000300187836 */ /* 0x040fe20000000000 */
[----:B------:R-:W3:Y:S01]  /*6680*/  LDC.64 R16, c[0x0][0x390] ;  /* 0x0000e400ff107b82 */ /* 0x000ee20000000a00 */
[----:B0-----:R-:W-:Y:S01]  /*6690*/  ISETP.GE.AND P3, PT, R0, UR4, PT ;  /* 0x0000000400007c0c */ /* 0x001fe2000bf66270 */
[C---:B------:R-:W-:Y:S01]  /*66a0*/  VIADD R28, R21.reuse, 0x1 ;  /* 0x00000001151c7836 */ /* 0x040fe20000000000 */
[----:B------:R-:W-:Y:S02]  /*66b0*/  ISETP.GE.AND P2, PT, R20, UR4, PT ;  /* 0x0000000414007c0c */ /* 0x000fe4000bf46270 */
[----:B------:R-:W-:-:S02]  /*66c0*/  ISETP.LT.AND P3, PT, R21, UR6, !P3 ;  /* 0x0000000615007c0c */ /* 0x000fc4000df61270 */
[----:B------:R-:W-:Y:S01]  /*66d0*/  ISETP.GE.AND P1, PT, R22, UR4, PT ;  /* 0x0000000416007c0c */ /* 0x000fe2000bf26270 */
[----:B------:R-:W0:Y:S01]  /*66e0*/  LDC.64 R10, c[0x0][0x398] ;  /* 0x0000e600ff0a7b82 */ /* 0x000e220000000a00 */
[C---:B------:R-:W-:Y:S02]  /*66f0*/  ISETP.GE.OR P4, PT, R21.reuse, UR6, P2 ;  /* 0x0000000615007c0c */ /* 0x040fe40009786670 */
[----:B------:R-:W-:Y:S02]  /*6700*/  ISETP.GE.AND P0, PT, R24, UR4, PT ;  /* 0x0000000418007c0c */ /* 0x000fe4000bf06270 */
[C---:B------:R-:W-:Y:S02]  /*6710*/  ISETP.GE.OR P5, PT, R21.reuse, UR6, P1 ;  /* 0x0000000615007c0c */ /* 0x040fe40008fa6670 */
[----:B------:R-:W-:Y:S01]  /*6720*/  ISETP.GE.OR P6, PT, R21, UR6, P0 ;  /* 0x0000000615007c0c */ /* 0x000fe200087c6670 */
[----:B------:R-:W4:Y:S02]  /*6730*/  LDC.64 R8, c[0x0][0x390] ;  /* 0x0000e400ff087b82 */ /* 0x000f240000000a00 */
[----:B------:R-:W-:-:S04]  /*6740*/  @P3 IMAD R23, R0, UR6, R21 ;  /* 0x0000000600173c24 */ /* 0x000fc8000f8e0215 */
[----:B------:R-:W-:Y:S02]  /*6750*/  @!P4 IMAD R25, R20, UR6, R21 ;  /* 0x000000061419cc24 */ /* 0x000fe4000f8e0215 */
[----:B------:R-:W5:Y:S01]  /*6760*/  LDC.64 R2, c[0x0][0x398] ;  /* 0x0000e600ff027b82 */ /* 0x000f620000000a00 */
[----:B-1----:R-:W-:-:S04]  /*6770*/  @P3 IMAD.WIDE R18, R23, 0x8, R18 ;  /* 0x0000000817123825 */ /* 0x002fc800078e0212 */
[----:B--2---:R-:W-:Y:S01]  /*6780*/  @P3 IMAD.WIDE R26, R23, 0x4, R26 ;  /* 0x00000004171a3825 */ /* 0x004fe200078e021a */
[----:B------:R1:W-:Y:S02]  /*6790*/  @P3 STG.E.64 desc[UR10][R18.64], R12 ;  /* 0x0000000c12003986 */ /* 0x0003e4000c101b0a */
[----:B------:R-:W2:Y:S01]  /*67a0*/  LDC.64 R6, c[0x0][0x390] ;  /* 0x0000e400ff067b82 */ /* 0x000ea20000000a00 */
[----:B------:R-:W-:Y:S01]  /*67b0*/  @!P5 IMAD R23, R22, UR6, R21 ;  /* 0x000000061617dc24 */ /* 0x000fe2000f8e0215 */
[----:B------:R1:W-:Y:S01]  /*67c0*/  @P3 STG.E desc[UR10][R26.64], R59 ;  /* 0x0000003b1a003986 */ /* 0x0003e2000c10190a */
[----:B---3--:R-:W-:Y:S01]  /*67d0*/  @!P4 IMAD.WIDE R16, R25, 0x8, R16 ;  /* 0x000000081910c825 */ /* 0x008fe200078e0210 */
[----:B------:R-:W-:-:S03]  /*67e0*/  ISETP.GE.AND P3, PT, R0, UR4, PT ;  /* 0x0000000400007c0c */ /* 0x000fc6000bf66270 */
[----:B0-----:R-:W-:Y:S01]  /*67f0*/  @!P4 IMAD.WIDE R10, R25, 0x4, R10 ;  /* 0x00000004190ac825 */ /* 0x001fe200078e020a */
[----:B------:R-:W0:Y:S01]  /*6800*/  LDC.64 R4, c[0x0][0x398] ;  /* 0x0000e600ff047b82 */ /* 0x000e220000000a00 */
[----:B------:R1:W-:Y:S02]  /*6810*/  @!P4 STG.E.64 desc[UR10][R16.64], R32 ;  /* 0x000000201000c986 */ /* 0x0003e4000c101b0a */
[----:B------:R-:W-:Y:S02]  /*6820*/  @!P6 IMAD R25, R24, UR6, R21 ;  /* 0x000000061819ec24 */ /* 0x000fe4000f8e0215 */
[C---:B----4-:R-:W-:Y:S01]  /*6830*/  @!P5 IMAD.WIDE R8, R23.reuse, 0x8, R8 ;  /* 0x000000081708d825 */ /* 0x050fe200078e0208 */
[----:B------:R1:W-:Y:S01]  /*6840*/  @!P4 STG.E desc[UR10][R10.64], R95 ;  /* 0x0000005f0a00c986 */ /* 0x0003e2000c10190a */
[----:B------:R-:W-:Y:S02]  /*6850*/  ISETP.GE.OR P4, PT, R28, UR6, P3 ;  /* 0x000000061c007c0c */ /* 0x000fe40009f86670 */
[----:B-----5:R-:W-:Y:S01]  /*6860*/  @!P5 IMAD.WIDE R2, R23, 0x4, R2 ;  /* 0x000000041702d825 */ /* 0x020fe200078e0202 */
[----:B------:R1:W-:Y:S04]  /*6870*/  @!P5 STG.E.64 desc[UR10][R8.64], R34 ;  /* 0x000000220800d986 */ /* 0x0003e8000c101b0a */
[----:B------:R1:W-:Y:S01]  /*6880*/  @!P5 STG.E desc[UR10][R2.64], R101 ;  /* 0x000000650200d986 */ /* 0x0003e2000c10190a */
[----:B--2---:R-:W-:-:S05]  /*6890*/  @!P6 IMAD.WIDE R6, R25, 0x8, R6 ;  /* 0x000000081906e825 */ /* 0x004fca00078e0206 */
[----:B------:R1:W-:Y:S01]  /*68a0*/  @!P6 STG.E.64 desc[UR10][R6.64], R56 ;  /* 0x000000380600e986 */ /* 0x0003e2000c101b0a */
[----:B0-----:R-:W-:-:S05]  /*68b0*/  @!P6 IMAD.WIDE R4, R25, 0x4, R4 ;  /* 0x000000041904e825 */ /* 0x001fca00078e0204 */
[----:B------:R1:W-:Y:S01]  /*68c0*/  @!P6 STG.E desc[UR10][R4.64], R99 ;  /* 0x000000630400e986 */ /* 0x0003e2000c10190a */
[----:B------:R-:W-:Y:S05]  /*68d0*/  @P4 BRA `(.L_x_7) ;  /* 0x00000000002c4947 */ /* 0x000fea0003800000 */
[----:B------:R-:W0:Y:S01]  /*68e0*/  LDCU.128 UR12, c[0x0][0x390] ;  /* 0x00007200ff0c77ac */ /* 0x000e220008000c00 */
[----:B-1----:R-:W-:Y:S01]  /*68f0*/  IMAD R2, R0, UR6, RZ ;  /* 0x0000000600027c24 */ /* 0x002fe2000f8e02ff */
[----:B------:R-:W-:-:S04]  /*6900*/  SHF.R.S32.HI R3, RZ, 0x1f, R21 ;  /* 0x0000001fff037819 */ /* 0x000fc80000011415 */
[----:B------:R-:W-:-:S04]  /*6910*/  IADD3 R5, P4, PT, R21, R2, RZ ;  /* 0x0000000215057210 */ /* 0x000fc80007f9e0ff */
[----:B------:R-:W-:Y:S02]  /*6920*/  LEA.HI.X.SX32 R6, R2, R3, 0x1, P4 ;  /* 0x0000000302067211 */ /* 0x000fe400020f0eff */
[C---:B0-----:R-:W-:Y:S02]  /*6930*/  LEA R2, P4, R5.reuse, UR12, 0x3 ;  /* 0x0000000c05027c11 */ /* 0x041fe4000f8818ff */
[C---:B------:R-:W-:Y:S02]  /*6940*/  LEA R4, P5, R5.reuse, UR14, 0x2 ;  /* 0x0000000e05047c11 */ /* 0x040fe4000f8a10ff */
[C-C-:B------:R-:W-:Y:S02]  /*6950*/  LEA.HI.X R3, R5.reuse, UR13, R6.reuse, 0x3, P4 ;  /* 0x0000000d05037c11 */ /* 0x140fe4000a0f1c06 */
[----:B------:R-:W-:-:S03]  /*6960*/  LEA.HI.X R5, R5, UR15, R6, 0x2, P5 ;  /* 0x0000000f05057c11 */ /* 0x000fc6000a8f1406 */
[----:B------:R0:W-:Y:S04]  /*6970*/  STG.E.64 desc[UR10][R2.64+0x8], R14 ;  /* 0x0000080e02007986 */ /* 0x0001e8000c101b0a */
[----:B------:R0:W-:Y:S02]  /*6980*/  STG.E desc[UR10][R4.64+0x4], R87 ;  /* 0x0000045704007986 */ /* 0x0001e4000c10190a */
.L_x_7:
[----:B------:R-:W-:Y:S05]  /*6990*/  BSYNC.RECONVERGENT B0 ;  /* 0x0000000000007941 */ /* 0x000fea0003800200 */
.L_x_6:
[----:B------:R-:W-:Y:S01]  /*69a0*/  ISETP.GE.OR P4, PT, R28, UR6, P2 ;  /* 0x000000061c007c0c */ /* 0x000fe20009786670 */
[----:B------:R-:W-:-:S12]  /*69b0*/  BSSY.RECONVERGENT B0, `(.L_x_8) ;  /* 0x000000d000007945 */ /* 0x000fd80003800200 */
[----:B------:R-:W-:Y:S05]  /*69c0*/  @P4 BRA `(.L_x_9) ;  /* 0x00000000002c4947 */ /* 0x000fea0003800000 */
[----:B------:R-:W2:Y:S01]  /*69d0*/  LDCU.128 UR12, c[0x0][0x390] ;  /* 0x00007200ff0c77ac */ /* 0x000ea20008000c00 */
[----:B01----:R-:W-:-:S05]  /*69e0*/  IMAD R2, R20, UR6, RZ ;  /* 0x0000000614027c24 */ /* 0x003fca000f8e02ff */
[----:B------:R-:W-:Y:S02]  /*69f0*/  IADD3 R5, P4, PT, R21, R2, RZ ;  /* 0x0000000215057210 */ /* 0x000fe40007f9e0ff */
[----:B------:R-:W-:-:S04]  /*6a00*/  SHF.R.S32.HI R4, RZ, 0x1f, R2 ;  /* 0x0000001fff047819 */ /* 0x000fc80000011402 */
[----:B------:R-:W-:Y:S02]  /*6a10*/  LEA.HI.X.SX32 R6, R21, R4, 0x1, P4 ;  /* 0x0000000415067211 */ /* 0x000fe400020f0eff */
[C---:B--2---:R-:W-:Y:S02]  /*6a20*/  LEA R2, P5, R5.reuse, UR12, 0x3 ;  /* 0x0000000c05027c11 */ /* 0x044fe4000f8a18ff */
[C---:B------:R-:W-:Y:S02]  /*6a30*/  LEA R4, P4, R5.reuse, UR14, 0x2 ;  /* 0x0000000e05047c11 */ /* 0x040fe4000f8810ff */
[C-C-:B------:R-:W-:Y:S02]  /*6a40*/  LEA.HI.X R3, R5.reuse, UR13, R6.reuse, 0x3, P5 ;  /* 0x0000000d05037c11 */ /* 0x140fe4000a8f1c06 */
[----:B------:R-:W-:-:S03]  /*6a50*/  LEA.HI.X R5, R5, UR15, R6, 0x2, P4 ;  /* 0x0000000f05057c11 */ /* 0x000fc6000a0f1406 */
[----:B------:R2:W-:Y:S04]  /*6a60*/  STG.E.64 desc[UR10][R2.64+0x8], R40 ;  /* 0x0000082802007986 */ /* 0x0005e8000c101b0a */
[----:B------:R2:W-:Y:S02]  /*6a70*/  STG.E desc[UR10][R4.64+0x4], R85 ;  /* 0x0000045504007986 */ /* 0x0005e4000c10190a */
.L_x_9:
[----:B------:R-:W-:Y:S05]  /*6a80*/  BSYNC.RECONVERGENT B0 ;  /* 0x0000000000007941 */ /* 0x000fea0003800200 */
.L_x_8:
[----:B------:R-:W-:Y:S01]  /*6a90*/  ISETP.GE.OR P4, PT, R28, UR6, P1 ;  /* 0x000000061c007c0c */ /* 0x000fe20008f86670 */
[----:B------:R-:W-:-:S12]  /*6aa0*/  BSSY.RECONVERGENT B0, `(.L_x_10) ;  /* 0x000000d000007945 */ /* 0x000fd80003800200 */
[----:B------:R-:W-:Y:S05]  /*6ab0*/  @P4 BRA `(.L_x_11) ;  /* 0x00000000002c4947 */ /* 0x000fea0003800000 */
[----:B------:R-:W3:Y:S01]  /*6ac0*/  LDCU.128 UR12, c[0x0][0x390] ;  /* 0x00007200ff0c77ac */ /* 0x000ee20008000c00 */
[----:B012---:R-:W-:-:S05]  /*6ad0*/  IMAD R2, R22, UR6, RZ ;  /* 0x0000000616027c24 */ /* 0x007fca000f8e02ff */
[----:B------:R-:W-:Y:S02]  /*6ae0*/  IADD3 R5, P4, PT, R21, R2, RZ ;  /* 0x0000000215057210 */ /* 0x000fe40007f9e0ff */
[----:B------:R-:W-:-:S04]  /*6af0*/  SHF.R.S32.HI R4, RZ, 0x1f, R2 ;  /* 0x0000001fff047819 */ /* 0x000fc80000011402 */
[----:B------:R-:W-:Y:S02]  /*6b00*/  LEA.HI.X.SX32 R6, R21, R4, 0x1, P4 ;  /* 0x0000000415067211 */ /* 0x000fe400020f0eff */
[C---:B---3--:R-:W-:Y:S02]  /*6b10*/  LEA R2, P5, R5.reuse, UR12, 0x3 ;  /* 0x0000000c05027c11 */ /* 0x048fe4000f8a18ff */
[C---:B------:R-:W-:Y:S02]  /*6b20*/  LEA R4, P4, R5.reuse, UR14, 0x2 ;  /* 0x0000000e05047c11 */ /* 0x040fe4000f8810ff */
[C-C-:B------:R-:W-:Y:S02]  /*6b30*/  LEA.HI.X R3, R5.reuse, UR13, R6.reuse, 0x3, P5 ;  /* 0x0000000d05037c11 */ /* 0x140fe4000a8f1c06 */
[----:B------:R-:W-:-:S03]  /*6b40*/  LEA.HI.X R5, R5, UR15, R6, 0x2, P4 ;  /* 0x0000000f05057c11 */ /* 0x000fc6000a0f1406 */
[----:B------:R3:W-:Y:S04]  /*6b50*/  STG.E.64 desc[UR10][R2.64+0x8], R92 ;  /* 0x0000085c02007986 */ /* 0x0007e8000c101b0a */
[----:B------:R3:W-:Y:S02]  /*6b60*/  STG.E desc[UR10][R4.64+0x4], R81 ;  /* 0x0000045104007986 */ /* 0x0007e4000c10190a */
.L_x_11:
[----:B------:R-:W-:Y:S05]  /*6b70*/  BSYNC.RECONVERGENT B0 ;  /* 0x0000000000007941 */ /* 0x000fea0003800200 */
.L_x_10:
[----:B------:R-:W-:Y:S01]  /*6b80*/  ISETP.GE.OR P4, PT, R28, UR6, P0 ;  /* 0x000000061c007c0c */ /* 0x000fe20008786670 */
[----:B------:R-:W-:Y:S01]  /*6b90*/  BSSY.RECONVERGENT B0, `(.L_x_12) ;  /* 0x000000e000007945 */ /* 0x000fe20003800200 */
[----:B-1----:R-:W-:-:S11]  /*6ba0*/  VIADD R7, R21, 0x2 ;  /* 0x0000000215077836 */ /* 0x002fd60000000000 */
[----:B------:R-:W-:Y:S05]  /*6bb0*/  @P4 BRA `(.L_x_13) ;  /* 0x00000000002c4947 */ /* 0x000fea0003800000 */
[----:B------:R-:W1:Y:S01]  /*6bc0*/  LDCU.128 UR12, c[0x0][0x390] ;  /* 0x00007200ff0c77ac */ /* 0x000e620008000c00 */
[----:B0-23--:R-:W-:-:S05]  /*6bd0*/  IMAD R2, R24, UR6, RZ ;  /* 0x0000000618027c24 */ /* 0x00dfca000f8e02ff */
[----:B------:R-:W-:Y:S02]  /*6be0*/  IADD3 R5, P4, PT, R21, R2, RZ ;  /* 0x0000000215057210 */ /* 0x000fe40007f9e0ff */
[----:B------:R-:W-:-:S04]  /*6bf0*/  SHF.R.S32.HI R4, RZ, 0x1f, R2 ;  /* 0x0000001fff047819 */ /* 0x000fc80000011402 */
[----:B------:R-:W-:Y:S02]  /*6c00*/  LEA.HI.X.SX32 R6, R21, R4, 0x1, P4 ;  /* 0x0000000415067211 */ /* 0x000fe400020f0eff */
[C---:B-1----:R-:W-:Y:S02]  /*6c10*/  LEA R2, P5, R5.reuse, UR12, 0x3 ;  /* 0x0000000c05027c11 */ /* 0x042fe4000f8a18ff */
[C---:B------:R-:W-:Y:S02]  /*6c20*/  LEA R4, P4, R5.reuse, UR14, 0x2 ;  /* 0x0000000e05047c11 */ /* 0x040fe4000f8810ff */
[C-C-:B------:R-:W-:Y:S02]  /*6c30*/  LEA.HI.X R3, R5.reuse, UR13, R6.reuse, 0x3, P5 ;  /* 0x0000000d05037c11 */ /* 0x140fe4000a8f1c06 */
[----:B------:R-:W-:-:S03]  /*6c40*/  LEA.HI.X R5, R5, UR15, R6, 0x2, P4 ;  /* 0x0000000f05057c11 */ /* 0x000fc6000a0f1406 */
[----:B------:R1:W-:Y:S04]  /*6c50*/  STG.E.64 desc[UR10][R2.64+0x8], R70 ;  /* 0x0000084602007986 */ /* 0x0003e8000c101b0a */
[----:B------:R1:W-:Y:S02]  /*6c60*/  STG.E desc[UR10][R4.64+0x4], R89 ;  /* 0x0000045904007986 */ /* 0x0003e4000c10190a */
.L_x_13:
[----:B------:R-:W-:Y:S05]  /*6c70*/  BSYNC.RECONVERGENT B0 ;  /* 0x0000000000007941 */ /* 0x000fea0003800200 */
.L_x_12:
[----:B------:R-:W-:Y:S01]  /*6c80*/  ISETP.GE.OR P4, PT, R7, UR6, P3 ;  /* 0x0000000607007c0c */ /* 0x000fe20009f86670 */
[----:B------:R-:W-:-:S12]  /*6c90*/  BSSY.RECONVERGENT B0, `(.L_x_14) ;  /* 0x000000d000007945 */ /* 0x000fd80003800200 */
[----:B------:R-:W-:Y:S05]  /*6ca0*/  @P4 BRA `(.L_x_15) ;  /* 0x00000000002c4947 */ /* 0x000fea0003800000 */
[----:B------:R-:W4:Y:S01]  /*6cb0*/  LDCU.128 UR12, c[0x0][0x390] ;  /* 0x00007200ff0c77ac */ /* 0x000f220008000c00 */
[----:B0123--:R-:W-:Y:S01]  /*6cc0*/  IMAD R2, R0, UR6, RZ ;  /* 0x0000000600027c24 */ /* 0x00ffe2000f8e02ff */
[----:B------:R-:W-:-:S04]  /*6cd0*/  SHF.R.S32.HI R3, RZ, 0x1f, R21 ;  /* 0x0000001fff037819 */ /* 0x000fc80000011415 */
[----:B------:R-:W-:-:S04]  /*6ce0*/  IADD3 R5, P4, PT, R21, R2, RZ ;  /* 0x0000000215057210 */ /* 0x000fc80007f9e0ff */
[----:B------:R-:W-:Y:S02]  /*6cf0*/  LEA.HI.X.SX32 R6, R2, R3, 0x1, P4 ;  /* 0x0000000302067211 */ /* 0x000fe400020f0eff */
[C---:B----4-:R-:W-:Y:S02]  /*6d00*/  LEA R2, P4, R5.reuse, UR12, 0x3 ;  /* 0x0000000c05027c11 */ /* 0x050fe4000f8818ff */
[C---:B------:R-:W-:Y:S02]  /*6d10*/  LEA R4, P5, R5.reuse, UR14, 0x2 ;  /* 0x0000000e05047c11 */ /* 0x040fe4000f8a10ff */
[C-C-:B------:R-:W-:Y:S02]  /*6d20*/  LEA.HI.X R3, R5.reuse, UR13, R6.reuse, 0x3, P4 ;  /* 0x0000000d05037c11 */ /* 0x140fe4000a0f1c06 */
[----:B------:R-:W-:-:S03]  /*6d30*/  LEA.HI.X R5, R5, UR15, R6, 0x2, P5 ;  /* 0x0000000f05057c11 */ /* 0x000fc6000a8f1406 */
[----:B------:R4:W-:Y:S04]  /*6d40*/  STG.E.64 desc[UR10][R2.64+0x10], R82 ;  /* 0x0000105202007986 */ /* 0x0009e8000c101b0a */
[----:B------:R4:W-:Y:S02]  /*6d50*/  STG.E desc[UR10][R4.64+0x8], R65 ;  /* 0x0000084104007986 */ /* 0x0009e4000c10190a */
.L_x_15:
[----:B------:R-:W-:Y:S05]  /*6d60*/  BSYNC.RECONVERGENT B0 ;  /* 0x0000000000007941 */ /* 0x000fea0003800200 */
.L_x_14:
[----:B------:R-:W-:Y:S01]  /*6d70*/  ISETP.GE.OR P4, PT, R7, UR6, P2 ;  /* 0x0000000607007c0c */ /* 0x000fe20009786670 */
[----:B------:R-:W-:-:S12]  /*6d80*/  BSSY.RECONVERGENT B0, `(.L_x_16) ;  /* 0x000000d000007945 */ /* 0x000fd80003800200 */
[----:B------:R-:W-:Y:S05]  /*6d90*/  @P4 BRA `(.L_x_17) ;  /* 0x00000000002c4947 */ /* 0x000fea0003800000 */
[----:B------:R-:W5:Y:S01]  /*6da0*/  LDCU.128 UR12, c[0x0][0x390] ;  /* 0x00007200ff0c77ac */ /* 0x000f620008000c00 */
[----:B01234-:R-:W-:-:S05]  /*6db0*/  IMAD R2, R20, UR6, RZ ;  /* 0x0000000614027c24 */ /* 0x01ffca000f8e02ff */
[----:B------:R-:W-:Y:S02]  /*6dc0*/  IADD3 R5, P4, PT, R21, R2, RZ ;  /* 0x0000000215057210 */ /* 0x000fe40007f9e0ff */
[----:B------:R-:W-:-:S04]  /*6dd0*/  SHF.R.S32.HI R4, RZ, 0x1f, R2 ;  /* 0x0000001fff047819 */ /* 0x000fc80000011402 */
[----:B------:R-:W-:Y:S02]  /*6de0*/  LEA.HI.X.SX32 R6, R21, R4, 0x1, P4 ;  /* 0x0000000415067211 */ /* 0x000fe400020f0eff */
[C---:B-----5:R-:W-:Y:S02]  /*6df0*/  LEA R2, P5, R5.reuse, UR12, 0x3 ;  /* 0x0000000c05027c11 */ /* 0x060fe4000f8a18ff */
[C---:B------:R-:W-:Y:S02]  /*6e00*/  LEA R4, P4, R5.reuse, UR14, 0x2 ;  /* 0x0000000e05047c11 */ /* 0x040fe4000f8810ff */
[C-C-:B------:R-:W-:Y:S02]  /*6e10*/  LEA.HI.X R3, R5.reuse, UR13, R6.reuse, 0x3, P5 ;  /* 0x0000000d05037c11 */ /* 0x140fe4000a8f1c06 */
[----:B------:R-:W-:-:S03]  /*6e20*/  LEA.HI.X R5, R5, UR15, R6, 0x2, P4 ;  /* 0x0000000f05057c11 */ /* 0x000fc6000a0f1406 */
[----:B------:R0:W-:Y:S04]  /*6e30*/  STG.E.64 desc[UR10][R2.64+0x10], R90 ;  /* 0x0000105a02007986 */ /* 0x0001e8000c101b0a */
[----:B------:R0:W-:Y:S02]  /*6e40*/  STG.E desc[UR10][R4.64+0x8], R61 ;  /* 0x0000083d04007986 */ /* 0x0001e4000c10190a */
.L_x_17:
[----:B------:R-:W-:Y:S05]  /*6e50*/  BSYNC.RECONVERGENT B0 ;  /* 0x0000000000007941 */ /* 0x000fea0003800200 */
.L_x_16:
        /* <DEDUP_REMOVED lines=14> */
.L_x_19:
[----:B------:R-:W-:Y:S05]  /*6f40*/  BSYNC.RECONVERGENT B0 ;  /* 0x0000000000007941 */ /* 0x000fea0003800200 */
.L_x_18:
[----:B------:R-:W-:Y:S01]  /*6f50*/  ISETP.GE.OR P4, PT, R7, UR6, P0 ;  /* 0x0000000607007c0c */ /* 0x000fe20008786670 */
[----:B------:R-:W-:Y:S01]  /*6f60*/  BSSY.RECONVERGENT B0, `(.L_x_20) ;  /* 0x000000e000007945 */ /* 0x000fe20003800200 */
[----:B------:R-:W-:-:S11]  /*6f70*/  VIADD R7, R21, 0x3 ;  /* 0x0000000315077836 */ /* 0x000fd60000000000 */
        /* <DEDUP_REMOVED lines=12> */
.L_x_21:
[----:B------:R-:W-:Y:S05]  /*7040*/  BSYNC.RECONVERGENT B0 ;  /* 0x0000000000007941 */ /* 0x000fea0003800200 */
.L_x_20:
[----:B------:R-:W-:Y:S01]  /*7050*/  ISETP.GE.OR P3, PT, R7, UR6, P3 ;  /* 0x0000000607007c0c */ /* 0x000fe20009f66670 */
[----:B------:R-:W-:-:S12]  /*7060*/  BSSY.RECONVERGENT B0, `(.L_x_22) ;  /* 0x000000d000007945 */ /* 0x000fd80003800200 */
[----:B------:R-:W-:Y:S05]  /*7070*/  @P3 BRA `(.L_x_23) ;  /* 0x00000000002c3947 */ /* 0x000fea0003800000 */
[----:B------:R-:W5:Y:S01]  /*7080*/  LDCU.128 UR12, c[0x0][0x390] ;  /* 0x00007200ff0c77ac */ /* 0x000f620008000c00 */
[----:B------:R-:W-:Y:S01]  /*7090*/  IMAD R0, R0, UR6, RZ ;  /* 0x0000000600007c24 */ /* 0x000fe2000f8e02ff */
[----:B01234-:R-:W-:-:S04]  /*70a0*/  SHF.R.S32.HI R3, RZ, 0x1f, R21 ;  /* 0x0000001fff037819 */ /* 0x01ffc80000011415 */
[----:B------:R-:W-:-:S04]  /*70b0*/  IADD3 R5, P3, PT, R21, R0, RZ ;  /* 0x0000000015057210 */ /* 0x000fc80007f7e0ff */
[----:B------:R-:W-:Y:S02]  /*70c0*/  LEA.HI.X.SX32 R0, R0, R3, 0x1, P3 ;  /* 0x0000000300007211 */ /* 0x000fe400018f0eff */
[C---:B-----5:R-:W-:Y:S02]  /*70d0*/  LEA R2, P3, R5.reuse, UR12, 0x3 ;  /* 0x0000000c05027c11 */ /* 0x060fe4000f8618ff */
[C---:B------:R-:W-:Y:S02]  /*70e0*/  LEA R4, P4, R5.reuse, UR14, 0x2 ;  /* 0x0000000e05047c11 */ /* 0x040fe4000f8810ff */
[C-C-:B------:R-:W-:Y:S02]  /*70f0*/  LEA.HI.X R3, R5.reuse, UR13, R0.reuse, 0x3, P3 ;  /* 0x0000000d05037c11 */ /* 0x140fe400098f1c00 */
[----:B------:R-:W-:-:S03]  /*7100*/  LEA.HI.X R5, R5, UR15, R0, 0x2, P4 ;  /* 0x0000000f05057c11 */ /* 0x000fc6000a0f1400 */
[----:B------:R0:W-:Y:S04]  /*7110*/  STG.E.64 desc[UR10][R2.64+0x18], R66 ;  /* 0x0000184202007986 */ /* 0x0001e8000c101b0a */
[----:B------:R0:W-:Y:S02]  /*7120*/  STG.E desc[UR10][R4.64+0xc], R69 ;  /* 0x00000c4504007986 */ /* 0x0001e4000c10190a */
.L_x_23:
[----:B------:R-:W-:Y:S05]  /*7130*/  BSYNC.RECONVERGENT B0 ;  /* 0x0000000000007941 */ /* 0x000fea0003800200 */
.L_x_22:
[----:B------:R-:W-:Y:S01]  /*7140*/  ISETP.GE.OR P2, PT, R7, UR6, P2 ;  /* 0x0000000607007c0c */ /* 0x000fe20009746670 */
[----:B------:R-:W-:-:S12]  /*7150*/  BSSY.RECONVERGENT B0, `(.L_x_24) ;  /* 0x000000d000007945 */ /* 0x000fd80003800200 */
[----:B------:R-:W-:Y:S05]  /*7160*/  @P2 BRA `(.L_x_25) ;  /* 0x00000000002c2947 */ /* 0x000fea0003800000 */
[----:B------:R-:W5:Y:S01]  /*7170*/  LDCU.128 UR12, c[0x0][0x390] ;  /* 0x00007200ff0c77ac */ /* 0x000f620008000c00 */
[----:B------:R-:W-:-:S05]  /*7180*/  IMAD R20, R20, UR6, RZ ;  /* 0x0000000614147c24 */ /* 0x000fca000f8e02ff */
[----:B------:R-:W-:Y:S02]  /*7190*/  IADD3 R0, P2, PT, R21, R20, RZ ;  /* 0x0000001415007210 */ /* 0x000fe40007f5e0ff */
[----:B------:R-:W-:-:S04]  /*71a0*/  SHF.R.S32.HI R20, RZ, 0x1f, R20 ;  /* 0x0000001fff147819 */ /* 0x000fc80000011414 */
[----:B01234-:R-:W-:Y:S02]  /*71b0*/  LEA.HI.X.SX32 R5, R21, R20, 0x1, P2 ;  /* 0x0000001415057211 */ /* 0x01ffe400010f0eff */
[C---:B-----5:R-:W-:Y:S02]  /*71c0*/  LEA R2, P3, R0.reuse, UR12, 0x3 ;  /* 0x0000000c00027c11 */ /* 0x060fe4000f8618ff */
[C---:B------:R-:W-:Y:S02]  /*71d0*/  LEA R4, P2, R0.reuse, UR14, 0x2 ;  /* 0x0000000e00047c11 */ /* 0x040fe4000f8410ff */
[C-C-:B------:R-:W-:Y:S02]  /*71e0*/  LEA.HI.X R3, R0.reuse, UR13, R5.reuse, 0x3, P3 ;  /* 0x0000000d00037c11 */ /* 0x140fe400098f1c05 */
[----:B------:R-:W-:-:S03]  /*71f0*/  LEA.HI.X R5, R0, UR15, R5, 0x2, P2 ;  /* 0x0000000f00057c11 */ /* 0x000fc600090f1405 */
[----:B------:R0:W-:Y:S04]  /*7200*/  STG.E.64 desc[UR10][R2.64+0x18], R62 ;  /* 0x0000183e02007986 */ /* 0x0001e8000c101b0a */
[----:B------:R0:W-:Y:S02]  /*7210*/  STG.E desc[UR10][R4.64+0xc], R39 ;  /* 0x00000c2704007986 */ /* 0x0001e4000c10190a */
.L_x_25:
[----:B------:R-:W-:Y:S05]  /*7220*/  BSYNC.RECONVERGENT B0 ;  /* 0x0000000000007941 */ /* 0x000fea0003800200 */
.L_x_24:
        /* <DEDUP_REMOVED lines=14> */
.L_x_27:
[----:B------:R-:W-:Y:S05]  /*7310*/  BSYNC.RECONVERGENT B0 ;  /* 0x0000000000007941 */ /* 0x000fea0003800200 */
.L_x_26:
[----:B------:R-:W-:-:S13]  /*7320*/  ISETP.GE.OR P0, PT, R7, UR6, P0 ;  /* 0x0000000607007c0c */ /* 0x000fda0008706670 */
[----:B------:R-:W-:Y:S05]  /*7330*/  @P0 EXIT ;  /* 0x000000000000094d */ /* 0x000fea0003800000 */
[----:B------:R-:W0:Y:S01]  /*7340*/  LDCU.128 UR12, c[0x0][0x390] ;  /* 0x00007200ff0c77ac */ /* 0x000e220008000c00 */
[----:B------:R-:W-:-:S05]  /*7350*/  IMAD R24, R24, UR6, RZ ;  /* 0x0000000618187c24 */ /* 0x000fca000f8e02ff */
[----:B------:R-:W-:Y:S02]  /*7360*/  SHF.R.S32.HI R0, RZ, 0x1f, R24 ;  /* 0x0000001fff007819 */ /* 0x000fe40000011418 */
[----:B------:R-:W-:-:S04]  /*7370*/  IADD3 R24, P0, PT, R21, R24, RZ ;  /* 0x0000001815187210 */ /* 0x000fc80007f1e0ff */
[----:B------:R-:W-:Y:S02]  /*7380*/  LEA.HI.X.SX32 R21, R21, R0, 0x1, P0 ;  /* 0x0000000015157211 */ /* 0x000fe400000f0eff */
[C---:B01234-:R-:W-:Y:S02]  /*7390*/  LEA R2, P0, R24.reuse, UR12, 0x3 ;  /* 0x0000000c18027c11 */ /* 0x05ffe4000f8018ff */
[C---:B------:R-:W-:Y:S02]  /*73a0*/  LEA R4, P1, R24.reuse, UR14, 0x2 ;  /* 0x0000000e18047c11 */ /* 0x040fe4000f8210ff */
[C-C-:B------:R-:W-:Y:S02]  /*73b0*/  LEA.HI.X R3, R24.reuse, UR13, R21.reuse, 0x3, P0 ;  /* 0x0000000d18037c11 */ /* 0x140fe400080f1c15 */
[----:B------:R-:W-:-:S03]  /*73c0*/  LEA.HI.X R5, R24, UR15, R21, 0x2, P1 ;  /* 0x0000000f18057c11 */ /* 0x000fc600088f1415 */
[----:B------:R-:W-:Y:S04]  /*73d0*/  STG.E.64 desc[UR10][R2.64+0x18], R36 ;  /* 0x0000182402007986 */ /* 0x000fe8000c101b0a */
[----:B------:R-:W-:Y:S01]  /*73e0*/  STG.E desc[UR10][R4.64+0xc], R73 ;  /* 0x00000c4904007986 */ /* 0x000fe2000c10190a */
[----:B------:R-:W-:Y:S05]  /*73f0*/  EXIT ;  /* 0x000000000000794d */ /* 0x000fea0003800000 */
.L_x_28:
        /* <DEDUP_REMOVED lines=16> */
.L_x_176:


//--------------------- .text.tropical_minplus_f64_nn_with_argmax --------------------------
	.section	.text.tropical_minplus_f64_nn_with_argmax,"ax",@progbits
	.align	128
        .global         tropical_minplus_f64_nn_with_argmax
        .type           tropical_minplus_f64_nn_with_argmax,@function
        .size           tropical_minplus_f64_nn_with_argmax,(.L_x_177 - tropical_minplus_f64_nn_with_argmax)
        .other          tropical_minplus_f64_nn_with_argmax,@"STO_CUDA_ENTRY STV_DEFAULT"
tropical_minplus_f64_nn_with_argmax:
.text.tropical_minplus_f64_nn_with_argmax:
[----:B------:R-:W-:Y:S01]  /*0000*/  LDC R1, c[0x0][0x37c] ;  /* 0x0000df00ff017b82 */ /* 0x000fe20000000800 */
[----:B------:R-:W0:Y:S07]  /*0010*/  LDCU UR6, c[0x0][0x3a0] ;  /* 0x00007400ff0677ac */ /* 0x000e2e0008000800 */
[----:B------:R-:W1:Y:S01]  /*0020*/  S2UR UR8, SR_CTAID.X ;  /* 0x00000000000879c3 */ /* 0x000e620000002500 */
[----:B------:R-:W2:Y:S01]  /*0030*/  S2R R3, SR_TID.X ;  /* 0x0000000000037919 */ /* 0x000ea20000002100 */
[----:B------:R-:W-:Y:S01]  /*0040*/  IMAD.MOV.U32 R73, RZ, RZ, RZ ;  /* 0x000000ffff497224 */ /* 0x000fe200078e00ff */
[----:B------:R-:W3:Y:S01]  /*0050*/  LDCU.64 UR10, c[0x0][0x358] ;  /* 0x00006b00ff0a77ac */ /* 0x000ee20008000a00 */
[----:B------:R-:W-:-:S02]  /*0060*/  IMAD.MOV.U32 R77, RZ, RZ, RZ ;  /* 0x000000ffff4d7224 */ /* 0x000fc400078e00ff */
[----:B------:R-:W-:Y:S02]  /*0070*/  IMAD.MOV.U32 R89, RZ, RZ, RZ ;  /* 0x000000ffff597224 */ /* 0x000fe400078e00ff */
[----:B------:R-:W-:Y:S02]  /*0080*/  IMAD.MOV.U32 R99, RZ, RZ, RZ ;  /* 0x000000ffff637224 */ /* 0x000fe400078e00ff */
[----:B------:R-:W-:Y:S02]  /*0090*/  IMAD.MOV.U32 R75, RZ, RZ, RZ ;  /* 0x000000ffff4b7224 */ /* 0x000fe400078e00ff */
[----:B------:R-:W-:Y:S02]  /*00a0*/  IMAD.MOV.U32 R79, RZ, RZ, RZ ;  /* 0x000000ffff4f7224 */ /* 0x000fe400078e00ff */
[----:B------:R-:W-:Y:S02]  /*00b0*/  IMAD.MOV.U32 R81, RZ, RZ, RZ ;  /* 0x000000ffff517224 */ /* 0x000fe400078e00ff */
[----:B------:R-:W-:Y:S01]  /*00c0*/  IMAD.MOV.U32 R101, RZ, RZ, RZ ;  /* 0x000000ffff657224 */ /* 0x000fe200078e00ff */
[----:B0-----:R-:W-:Y:S01]  /*00d0*/  UIADD3 UR4, UPT, UPT, UR6, 0x1f, URZ ;  /* 0x0000001f06047890 */ /* 0x001fe2000fffe0ff */
[----:B------:R-:W-:-:S02]  /*00e0*/  IMAD.MOV.U32 R39, RZ, RZ, RZ ;  /* 0x000000ffff277224 */ /* 0x000fc400078e00ff */
[----:B------:R-:W-:Y:S01]  /*00f0*/  IMAD.MOV.U32 R61, RZ, RZ, RZ ;  /* 0x000000ffff3d7224 */ /* 0x000fe200078e00ff */
[----:B------:R-:W-:Y:S01]  /*0100*/  USHF.R.S32.HI UR5, URZ, 0x1f, UR4 ;  /* 0x0000001fff057899 */ /* 0x000fe20008011404 */
[----:B------:R-:W-:Y:S02]  /*0110*/  IMAD.MOV.U32 R85, RZ, RZ, RZ ;  /* 0x000000ffff557224 */ /* 0x000fe400078e00ff */
[----:B------:R-:W-:Y:S01]  /*0120*/  IMAD.MOV.U32 R95, RZ, RZ, RZ ;  /* 0x000000ffff5f7224 */ /* 0x000fe200078e00ff */
[----:B------:R-:W-:Y:S01]  /*0130*/  ULEA.HI UR5, UR5, UR4, URZ, 0x5 ;  /* 0x0000000405057291 */ /* 0x000fe2000f8f28ff */
[----:B------:R-:W-:Y:S02]  /*0140*/  IMAD.MOV.U32 R69, RZ, RZ, RZ ;  /* 0x000000ffff457224 */ /* 0x000fe400078e00ff */
[----:B------:R-:W-:Y:S01]  /*0150*/  UMOV UR4, URZ ;  /* 0x000000ff00047c82 */ /* 0x000fe20008000000 */
[----:B------:R-:W-:Y:S01]  /*0160*/  USHF.R.S32.HI UR7, URZ, 0x5, UR5 ;  /* 0x00000005ff077899 */ /* 0x000fe20008011405 */
[----:B------:R-:W-:-:S02]  /*0170*/  IMAD.MOV.U32 R65, RZ, RZ, RZ ;  /* 0x000000ffff417224 */ /* 0x000fc400078e00ff */
[----:B------:R-:W-:Y:S01]  /*0180*/  IMAD.MOV.U32 R87, RZ, RZ, RZ ;  /* 0x000000ffff577224 */ /* 0x000fe200078e00ff */
[----:B------:R-:W-:Y:S01]  /*0190*/  UIADD3 UR9, UPT, UPT, URZ, -UR7, URZ ;  /* 0x80000007ff097290 */ /* 0x000fe2000fffe0ff */
[----:B------:R-:W-:Y:S01]  /*01a0*/  IMAD.MOV.U32 R59, RZ, RZ, RZ ;  /* 0x000000ffff3b7224 */ /* 0x000fe200078e00ff */
[----:B------:R-:W-:Y:S01]  /*01b0*/  UISETP.NE.U32.AND UP2, UPT, UR7, URZ, UPT ;  /* 0x000000ff0700728c */ /* 0x000fe2000bf45070 */
[----:B------:R-:W-:Y:S02]  /*01c0*/  IMAD.MOV.U32 R36, RZ, RZ, 0x0 ;  /* 0x00000000ff247424 */ /* 0x000fe400078e00ff */
[----:B------:R-:W0:Y:S01]  /*01d0*/  I2F.U32.RP R0, UR7 ;  /* 0x0000000700007d06 */ /* 0x000e220008209000 */
[----:B------:R-:W-:Y:S02]  /*01e0*/  IMAD.MOV.U32 R37, RZ, RZ, 0x7ff00000 ;  /* 0x7ff00000ff257424 */ /* 0x000fe400078e00ff */
[----:B------:R-:W-:Y:S02]  /*01f0*/  IMAD.MOV.U32 R48, RZ, RZ, 0x0 ;  /* 0x00000000ff307424 */ /* 0x000fe400078e00ff */
[----:B------:R-:W-:-:S02]  /*0200*/  IMAD.MOV.U32 R49, RZ, RZ, 0x7ff00000 ;  /* 0x7ff00000ff317424 */ /* 0x000fc400078e00ff */
[----:B------:R-:W-:Y:S02]  /*0210*/  IMAD.MOV.U32 R70, RZ, RZ, 0x0 ;  /* 0x00000000ff467424 */ /* 0x000fe400078e00ff */
[----:B------:R-:W-:Y:S02]  /*0220*/  IMAD.MOV.U32 R71, RZ, RZ, 0x7ff00000 ;  /* 0x7ff00000ff477424 */ /* 0x000fe400078e00ff */
[----:B------:R-:W-:Y:S02]  /*0230*/  IMAD.MOV.U32 R56, RZ, RZ, 0x0 ;  /* 0x00000000ff387424 */ /* 0x000fe400078e00ff */
[----:B------:R-:W-:Y:S01]  /*0240*/  IMAD.MOV.U32 R57, RZ, RZ, 0x7ff00000 ;  /* 0x7ff00000ff397424 */ /* 0x000fe200078e00ff */
[----:B0-----:R-:W0:Y:S01]  /*0250*/  MUFU.RCP R0, R0 ;  /* 0x0000000000007308 */ /* 0x001e220000001000 */
[----:B------:R-:W-:Y:S02]  /*0260*/  IMAD.MOV.U32 R102, RZ, RZ, 0x0 ;  /* 0x00000000ff667424 */ /* 0x000fe400078e00ff */
[----:B------:R-:W-:-:S02]  /*0270*/  IMAD.MOV.U32 R103, RZ, RZ, 0x7ff00000 ;  /* 0x7ff00000ff677424 */ /* 0x000fc400078e00ff */
[----:B------:R-:W-:Y:S02]  /*0280*/  IMAD.MOV.U32 R50, RZ, RZ, 0x0 ;  /* 0x00000000ff327424 */ /* 0x000fe400078e00ff */
[----:B------:R-:W-:Y:S02]  /*0290*/  IMAD.MOV.U32 R51, RZ, RZ, 0x7ff00000 ;  /* 0x7ff00000ff337424 */ /* 0x000fe400078e00ff */
[----:B------:R-:W-:Y:S02]  /*02a0*/  IMAD.MOV.U32 R92, RZ, RZ, 0x0 ;  /* 0x00000000ff5c7424 */ /* 0x000fe400078e00ff */
[----:B------:R-:W-:Y:S02]  /*02b0*/  IMAD.MOV.U32 R93, RZ, RZ, 0x7ff00000 ;  /* 0x7ff00000ff5d7424 */ /* 0x000fe400078e00ff */
[----:B------:R-:W-:Y:S02]  /*02c0*/  IMAD.MOV.U32 R34, RZ, RZ, 0x0 ;  /* 0x00000000ff227424 */ /* 0x000fe400078e00ff */
[----:B------:R-:W-:-:S02]  /*02d0*/  IMAD.MOV.U32 R35, RZ, RZ, 0x7ff00000 ;  /* 0x7ff00000ff237424 */ /* 0x000fc400078e00ff */
[----:B0-----:R-:W-:Y:S02]  /*02e0*/  VIADD R2, R0, 0xffffffe ;  /* 0x0ffffffe00027836 */ /* 0x001fe40000000000 */
[----:B------:R-:W-:Y:S02]  /*02f0*/  IMAD.MOV.U32 R62, RZ, RZ, 0x0 ;  /* 0x00000000ff3e7424 */ /* 0x000fe400078e00ff */
[----:B------:R-:W-:Y:S02]  /*0300*/  IMAD.MOV.U32 R63, RZ, RZ, 0x7ff00000 ;  /* 0x7ff00000ff3f7424 */ /* 0x000fe400078e00ff */
[----:B------:R-:W0:Y:S01]  /*0310*/  F2I.FTZ.U32.TRUNC.NTZ R2, R2 ;  /* 0x0000000200027305 */ /* 0x000e22000021f000 */
[----:B------:R-:W-:Y:S02]  /*0320*/  IMAD.MOV.U32 R90, RZ, RZ, 0x0 ;  /* 0x00000000ff5a7424 */ /* 0x000fe400078e00ff */
[----:B------:R-:W-:Y:S02]  /*0330*/  IMAD.MOV.U32 R91, RZ, RZ, 0x7ff00000 ;  /* 0x7ff00000ff5b7424 */ /* 0x000fe400078e00ff */
[----:B------:R-:W-:-:S02]  /*0340*/  IMAD.MOV.U32 R40, RZ, RZ, 0x0 ;  /* 0x00000000ff287424 */ /* 0x000fc400078e00ff */
[----:B------:R-:W-:Y:S02]  /*0350*/  IMAD.MOV.U32 R41, RZ, RZ, 0x7ff00000 ;  /* 0x7ff00000ff297424 */ /* 0x000fe400078e00ff */
[----:B------:R-:W-:Y:S02]  /*0360*/  IMAD.MOV.U32 R32, RZ, RZ, 0x0 ;  /* 0x00000000ff207424 */ /* 0x000fe400078e00ff */
[----:B------:R-:W-:Y:S02]  /*0370*/  IMAD.MOV.U32 R33, RZ, RZ, 0x7ff00000 ;  /* 0x7ff00000ff217424 */ /* 0x000fe400078e00ff */
[----:B------:R-:W-:Y:S01]  /*0380*/  IMAD.MOV.U32 R66, RZ, RZ, 0x0 ;  /* 0x00000000ff427424 */ /* 0x000fe200078e00ff */
[----:B0-----:R-:W-:Y:S01]  /*0390*/  R2UR UR5, R2 ;  /* 0x00000000020572ca */ /* 0x001fe200000e0000 */
[----:B------:R-:W-:Y:S01]  /*03a0*/  IMAD.MOV.U32 R67, RZ, RZ, 0x7ff00000 ;  /* 0x7ff00000ff437424 */ /* 0x000fe200078e00ff */
[----:B------:R-:W2:Y:S01]  /*03b0*/  S2R R2, SR_TID.Y ;  /* 0x0000000000027919 */ /* 0x000ea20000002200 */
[----:B------:R-:W-:-:S02]  /*03c0*/  IMAD.MOV.U32 R82, RZ, RZ, 0x0 ;  /* 0x00000000ff527424 */ /* 0x000fc400078e00ff */
[----:B------:R-:W-:Y:S02]  /*03d0*/  IMAD.MOV.U32 R83, RZ, RZ, 0x7ff00000 ;  /* 0x7ff00000ff537424 */ /* 0x000fe400078e00ff */
[----:B------:R-:W-:Y:S02]  /*03e0*/  IMAD.MOV.U32 R14, RZ, RZ, 0x0 ;  /* 0x00000000ff0e7424 */ /* 0x000fe400078e00ff */
[----:B------:R-:W-:Y:S02]  /*03f0*/  IMAD.MOV.U32 R15, RZ, RZ, 0x7ff00000 ;  /* 0x7ff00000ff0f7424 */ /* 0x000fe400078e00ff */
[----:B------:R-:W-:Y:S02]  /*0400*/  IMAD.MOV.U32 R12, RZ, RZ, 0x0 ;  /* 0x00000000ff0c7424 */ /* 0x000fe400078e00ff */
[----:B------:R-:W-:Y:S01]  /*0410*/  UIMAD UR9, UR9, UR5, URZ ;  /* 0x00000005090972a4 */ /* 0x000fe2000f8e02ff */
[----:B------:R-:W-:-:S03]  /*0420*/  IMAD.MOV.U32 R13, RZ, RZ, 0x7ff00000 ;  /* 0x7ff00000ff0d7424 */ /* 0x000fc600078e00ff */
        /* <DEDUP_REMOVED lines=18> */
[----:B------:R-:W0:Y:S01]  /*0550*/  LDCU UR13, c[0x0][0x3a8] ;  /* 0x00007500ff0d77ac */ /* 0x000e220008000800 */
[----:B------:R-:W-:Y:S02]  /*0560*/  IMAD.MOV.U32 R73, RZ, RZ, RZ ;  /* 0x000000ffff497224 */ /* 0x000fe400078e00ff */
[----:B------:R-:W-:Y:S01]  /*0570*/  IMAD R7, R0, 0x20, R7 ;  /* 0x0000002000077824 */ /* 0x000fe200078e0207 */
[----:B------:R-:W1:Y:S01]  /*0580*/  LDCU UR6, c[0x0][0x3a0] ;  /* 0x00007400ff0677ac */ /* 0x000e620008000800 */
[----:B------:R-:W-:Y:S02]  /*0590*/  IMAD.MOV.U32 R4, RZ, RZ, RZ ;  /* 0x000000ffff047224 */ /* 0x000fe400078e00ff */
[----:B------:R-:W-:Y:S01]  /*05a0*/  IMAD.MOV.U32 R36, RZ, RZ, 0x0 ;  /* 0x00000000ff247424 */ /* 0x000fe200078e00ff */
[----:B------:R-:W2:Y:S01]  /*05b0*/  LDCU UR12, c[0x0][0x3a4] ;  /* 0x00007480ff0c77ac */ /* 0x000ea20008000800 */
[----:B------:R-:W-:-:S07]  /*05c0*/  IMAD.MOV.U32 R37, RZ, RZ, 0x7ff00000 ;  /* 0x7ff00000ff257424 */ /* 0x000fce00078e00ff */
.L_x_30:
[----:B------:R-:W-:Y:S01]  /*05d0*/  LEA.HI R24, R29, R4, RZ, 0x1b ;  /* 0x000000041d187211 */ /* 0x000fe200078fd8ff */
[----:B------:R-:W-:Y:S01]  /*05e0*/  IMAD.MOV.U32 R104, RZ, RZ, 0x0 ;  /* 0x00000000ff687424 */ /* 0x000fe200078e00ff */
[C---:B-1----:R-:W-:Y:S01]  /*05f0*/  ISETP.GE.AND P0, PT, R7.reuse, UR6, PT ;  /* 0x0000000607007c0c */ /* 0x042fe2000bf06270 */
[----:B------:R-:W-:Y:S01]  /*0600*/  IMAD.MOV.U32 R105, RZ, RZ, 0x7ff00000 ;  /* 0x7ff00000ff697424 */ /* 0x000fe200078e00ff */
        /* <DEDUP_REMOVED lines=30> */
[----:B------:R-:W3:Y:S01]  /*07f0*/  @!P3 LDC.64 R10, c[0x0][0x380] ;  /* 0x0000e000ff0abb82 */ /* 0x000ee20000000a00 */
[----:B------:R-:W-:Y:S01]  /*0800*/  ISETP.GE.OR P0, PT, R24, UR13, P0 ;  /* 0x0000000d18007c0c */ /* 0x000fe20008706670 */
[----:B------:R-:W-:-:S02]  /*0810*/  IMAD.MOV.U32 R96, RZ, RZ, 0x0 ;  /* 0x00000000ff607424 */ /* 0x000fc400078e00ff */
[----:B------:R-:W-:-:S04]  /*0820*/  IMAD.MOV.U32 R97, RZ, RZ, 0x7ff00000 ;  /* 0x7ff00000ff617424 */ /* 0x000fc800078e00ff */
[----:B----4-:R-:W4:Y:S01]  /*0830*/  @!P5 LDC.64 R16, c[0x0][0x380] ;  /* 0x0000e000ff10db82 */ /* 0x010f220000000a00 */
[----:B------:R-:W-:Y:S01]  /*0840*/  IMAD.MOV.U32 R46, RZ, RZ, 0x0 ;  /* 0x00000000ff2e7424 */ /* 0x000fe200078e00ff */
[----:B------:R2:W5:Y:S01]  /*0850*/  @!P1 LDG.E.64.CONSTANT R96, desc[UR10][R2.64] ;  /* 0x0000000a02609981 */ /* 0x000562000c1e9b00 */
[----:B------:R-:W-:Y:S02]  /*0860*/  IMAD.MOV.U32 R47, RZ, RZ, 0x7ff00000 ;  /* 0x7ff00000ff2f7424 */ /* 0x000fe400078e00ff */
[----:B------:R-:W-:Y:S02]  /*0870*/  IMAD R5, R0, 0x20, R5 ;  /* 0x0000002000057824 */ /* 0x000fe400078e0205 */
[----:B------:R-:W-:Y:S02]  /*0880*/  @!P2 IMAD R23, R26, UR6, R7 ;  /* 0x000000061a17ac24 */ /* 0x000fe4000f8e0207 */
[----:B------:R-:W-:Y:S01]  /*0890*/  IMAD.IADD R0, R27, 0x1, R4 ;  /* 0x000000011b007824 */ /* 0x000fe200078e0204 */
[----:B------:R0:W5:Y:S01]  /*08a0*/  @!P6 LDG.E.64.CONSTANT R46, desc[UR10][R20.64] ;  /* 0x0000000a142ee981 */ /* 0x000162000c1e9b00 */
[----:B------:R-:W-:Y:S01]  /*08b0*/  IMAD.MOV.U32 R44, RZ, RZ, 0x0 ;  /* 0x00000000ff2c7424 */ /* 0x000fe200078e00ff */
[----:B--2---:R-:W2:Y:S01]  /*08c0*/  @!P0 LDC.64 R2, c[0x0][0x380] ;  /* 0x0000e000ff028b82 */ /* 0x004ea20000000a00 */
[----:B------:R-:W-:-:S02]  /*08d0*/  IMAD.MOV.U32 R45, RZ, RZ, 0x7ff00000 ;  /* 0x7ff00000ff2d7424 */ /* 0x000fc400078e00ff */
[----:B0-----:R-:W-:Y:S01]  /*08e0*/  @!P2 IMAD.WIDE R18, R23, 0x8, R18 ;  /* 0x000000081712a825 */ /* 0x001fe200078e0212 */
[----:B------:R-:W-:-:S03]  /*08f0*/  ISETP.GE.AND P1, PT, R0, UR13, PT ;  /* 0x0000000d00007c0c */ /* 0x000fc6000bf26270 */
[C---:B------:R-:W-:Y:S01]  /*0900*/  VIADD R23, R5.reuse, 0x8 ;  /* 0x0000000805177836 */ /* 0x040fe20000000000 */
[----:B------:R0:W5:Y:S01]  /*0910*/  @!P2 LDG.E.64.CONSTANT R44, desc[UR10][R18.64] ;  /* 0x0000000a122ca981 */ /* 0x000162000c1e9b00 */
[----:B------:R-:W-:Y:S02]  /*0920*/  VIADD R20, R5, 0x4 ;  /* 0x0000000405147836 */ /* 0x000fe40000000000 */
[----:B------:R-:W-:Y:S01]  /*0930*/  @!P4 IMAD R21, R6, UR6, R7 ;  /* 0x000000060615cc24 */ /* 0x000fe2000f8e0207 */
[----:B------:R-:W-:Y:S02]  /*0940*/  ISETP.GE.OR P2, PT, R23, UR12, P1 ;  /* 0x0000000c17007c0c */ /* 0x000fe40008f46670 */
[----:B------:R-:W-:Y:S01]  /*0950*/  ISETP.GE.OR P6, PT, R20, UR12, P1 ;  /* 0x0000000c14007c0c */ /* 0x000fe20008fc6670 */
[----:B-1----:R-:W-:-:S04]  /*0960*/  @!P4 IMAD.WIDE R20, R21, 0x8, R8 ;  /* 0x000000081514c825 */ /* 0x002fc800078e0208 */
[----:B------:R-:W-:Y:S02]  /*0970*/  IMAD.MOV.U32 R26, RZ, RZ, 0x0 ;  /* 0x00000000ff1a7424 */ /* 0x000fe400078e00ff */
[----:B------:R-:W-:Y:S02]  /*0980*/  IMAD.MOV.U32 R27, RZ, RZ, 0x7ff00000 ;  /* 0x7ff00000ff1b7424 */ /* 0x000fe400078e00ff */
[----:B------:R-:W-:Y:S02]  /*0990*/  @!P5 IMAD R9, R22, UR6, R7 ;  /* 0x000000061609dc24 */ /* 0x000fe4000f8e0207 */
[----:B------:R-:W-:Y:S01]  /*09a0*/  VIADD R6, R5, 0xc ;  /* 0x0000000c05067836 */ /* 0x000fe20000000000 */
[----:B------:R-:W1:Y:S01]  /*09b0*/  @!P2 LDC.64 R52, c[0x0][0x388] ;  /* 0x0000e200ff34ab82 */ /* 0x000e620000000a00 */
[----:B----4-:R-:W-:Y:S01]  /*09c0*/  @!P5 IMAD.WIDE R16, R9, 0x8, R16 ;  /* 0x000000080910d825 */ /* 0x010fe200078e0210 */
[----:B------:R-:W4:Y:S02]  /*09d0*/  @!P4 LDG.E.64.CONSTANT R26, desc[UR10][R20.64] ;  /* 0x0000000a141ac981 */ /* 0x000f24000c1e9b00 */
[----:B------:R-:W-:Y:S01]  /*09e0*/  ISETP.GE.OR P4, PT, R6, UR12, P1 ;  /* 0x0000000c06007c0c */ /* 0x000fe20008f86670 */
[----:B------:R-:W-:-:S02]  /*09f0*/  @!P3 IMAD R25, R28, UR6, R7 ;  /* 0x000000061c19bc24 */ /* 0x000fc4000f8e0207 */
[----:B------:R-:W-:Y:S01]  /*0a00*/  IMAD.MOV.U32 R8, RZ, RZ, 0x0 ;  /* 0x00000000ff087424 */ /* 0x000fe200078e00ff */
[----:B------:R-:W1:Y:S01]  /*0a10*/  @!P6 LDC.64 R54, c[0x0][0x388] ;  /* 0x0000e200ff36eb82 */ /* 0x000e620000000a00 */
[----:B------:R-:W-:Y:S02]  /*0a20*/  IMAD.MOV.U32 R9, RZ, RZ, 0x7ff00000 ;  /* 0x7ff00000ff097424 */ /* 0x000fe400078e00ff */
[----:B------:R-:W-:Y:S02]  /*0a30*/  VIADD R6, R5, 0x10 ;  /* 0x0000001005067836 */ /* 0x000fe40000000000 */
[----:B------:R-:W-:Y:S02]  /*0a40*/  IMAD.MOV.U32 R30, RZ, RZ, 0x0 ;  /* 0x00000000ff1e7424 */ /* 0x000fe400078e00ff */
[----:B------:R-:W-:Y:S01]  /*0a50*/  IMAD.MOV.U32 R31, RZ, RZ, 0x7ff00000 ;  /* 0x7ff00000ff1f7424 */ /* 0x000fe200078e00ff */
[----:B------:R-:W4:Y:S01]  /*0a60*/  @!P5 LDG.E.64.CONSTANT R8, desc[UR10][R16.64] ;  /* 0x0000000a1008d981 */ /* 0x000f22000c1e9b00 */
[----:B---3--:R-:W-:Y:S01]  /*0a70*/  @!P3 IMAD.WIDE R10, R25, 0x8, R10 ;  /* 0x00000008190ab825 */ /* 0x008fe200078e020a */
[----:B------:R-:W-:Y:S01]  /*0a80*/  ISETP.GE.OR P5, PT, R6, UR12, P1 ;  /* 0x0000000c06007c0c */ /* 0x000fe20008fa6670 */
[----:B------:R-:W-:Y:S01]  /*0a90*/  USHF.L.U32 UR4, UR13, 0x3, URZ ;  /* 0x000000030d047899 */ /* 0x000fe200080006ff */
[----:B------:R-:W3:Y:S01]  /*0aa0*/  @!P4 LDC.64 R42, c[0x0][0x388] ;  /* 0x0000e200ff2acb82 */ /* 0x000ee20000000a00 */
[----:B------:R-:W-:Y:S01]  /*0ab0*/  IMAD.U32 R6, RZ, RZ, UR13 ;  /* 0x0000000dff067e24 */ /* 0x000fe2000f8e00ff */
[----:B------:R2:W4:Y:S01]  /*0ac0*/  @!P3 LDG.E.64.CONSTANT R30, desc[UR10][R10.64] ;  /* 0x0000000a0a1eb981 */ /* 0x000522000c1e9b00 */
[----:B------:R-:W-:-:S02]  /*0ad0*/  ISETP.GE.OR P3, PT, R5, UR12, P1 ;  /* 0x0000000c05007c0c */ /* 0x000fc40008f66670 */
[----:B------:R-:W-:Y:S02]  /*0ae0*/  @!P6 IMAD.SHL.U32 R6, R6, 0x4, RZ ;  /* 0x000000040606e824 */ /* 0x000fe400078e00ff */
[----:B0-----:R-:W-:Y:S02]  /*0af0*/  IMAD.U32 R18, RZ, RZ, UR13 ;  /* 0x0000000dff127e24 */ /* 0x001fe4000f8e00ff */
[----:B--2---:R-:W-:Y:S02]  /*0b00*/  @!P0 IMAD R11, R24, UR6, R7 ;  /* 0x00000006180b8c24 */ /* 0x004fe4000f8e0207 */
[----:B------:R-:W-:Y:S02]  /*0b10*/  IMAD.MOV.U32 R10, RZ, RZ, 0x0 ;  /* 0x00000000ff0a7424 */ /* 0x000fe400078e00ff */
[----:B------:R-:W-:-:S03]  /*0b20*/  @!P0 IMAD.WIDE R2, R11, 0x8, R2 ;  /* 0x000000080b028825 */ /* 0x000fc600078e0202 */
[----:B------:R-:W0:Y:S01]  /*0b30*/  @!P3 LDC.64 R106, c[0x0][0x388] ;  /* 0x0000e200ff6abb82 */ /* 0x000e220000000a00 */
[----:B------:R-:W-:Y:S02]  /*0b40*/  IMAD.MOV.U32 R11, RZ, RZ, 0x7ff00000 ;  /* 0x7ff00000ff0b7424 */ /* 0x000fe400078e00ff */
[C---:B------:R-:W-:Y:S02]  /*0b50*/  @!P6 IMAD R19, R5.reuse, UR13, R6 ;  /* 0x0000000d0513ec24 */ /* 0x040fe4000f8e0206 */
[C---:B------:R-:W-:Y:S02]  /*0b60*/  VIADD R6, R5.reuse, 0x14 ;  /* 0x0000001405067836 */ /* 0x040fe40000000000 */
[----:B------:R-:W-:Y:S01]  /*0b70*/  @!P2 IMAD R21, R5, R18, UR4 ;  /* 0x000000040515ae24 */ /* 0x000fe2000f8e0212 */
[----:B------:R2:W4:Y:S01]  /*0b80*/  @!P0 LDG.E.64.CONSTANT R10, desc[UR10][R2.64] ;  /* 0x0000000a020a8981 */ /* 0x000522000c1e9b00 */
[----:B------:R-:W-:Y:S01]  /*0b90*/  IMAD.U32 R20, RZ, RZ, UR13 ;  /* 0x0000000dff147e24 */ /* 0x000fe2000f8e00ff */
[----:B------:R-:W-:Y:S01]  /*0ba0*/  ISETP.GE.OR P0, PT, R6, UR12, P1 ;  /* 0x0000000c06007c0c */ /* 0x000fe20008f06670 */
[----:B------:R-:W-:-:S02]  /*0bb0*/  @!P2 IMAD.IADD R21, R0, 0x1, R21 ;  /* 0x000000010015a824 */ /* 0x000fc400078e0215 */
[----:B------:R-:W-:Y:S02]  /*0bc0*/  IMAD.U32 R23, RZ, RZ, UR13 ;  /* 0x0000000dff177e24 */ /* 0x000fe4000f8e00ff */
[----:B------:R-:W-:Y:S02]  /*0bd0*/  @!P4 IMAD R16, R5, R20, UR4 ;  /* 0x000000040510ce24 */ /* 0x000fe4000f8e0214 */
[----:B------:R-:W-:Y:S02]  /*0be0*/  @!P6 IMAD.IADD R19, R0, 0x1, R19 ;  /* 0x000000010013e824 */ /* 0x000fe400078e0213 */
[----:B-1----:R-:W-:Y:S01]  /*0bf0*/  @!P2 IMAD.WIDE R52, R21, 0x8, R52 ;  /* 0x000000081534a825 */ /* 0x002fe200078e0234 */
[----:B------:R-:W-:-:S03]  /*0c00*/  USHF.L.U32 UR4, UR13, 0x4, URZ ;  /* 0x000000040d047899 */ /* 0x000fc600080006ff */
[----:B------:R-:W-:Y:S02]  /*0c10*/  IMAD.MOV.U32 R20, RZ, RZ, 0x0 ;  /* 0x00000000ff147424 */ /* 0x000fe400078e00ff */
[----:B------:R-:W-:Y:S02]  /*0c20*/  IMAD.MOV.U32 R21, RZ, RZ, 0x7ff00000 ;  /* 0x7ff00000ff157424 */ /* 0x000fe400078e00ff */
[----:B--2---:R-:W-:Y:S02]  /*0c30*/  @!P4 IMAD R3, R23, 0x4, R16 ;  /* 0x000000041703c824 */ /* 0x004fe400078e0210 */
[----:B------:R-:W-:Y:S02]  /*0c40*/  @!P6 IMAD.WIDE R54, R19, 0x8, R54 ;  /* 0x000000081336e825 */ /* 0x000fe400078e0236 */
[----:B------:R-:W1:Y:S02]  /*0c50*/  @!P5 LDC.64 R18, c[0x0][0x388] ;  /* 0x0000e200ff12db82 */ /* 0x000e640000000a00 */
[----:B------:R-:W-:Y:S01]  /*0c60*/  IMAD.U32 R6, RZ, RZ, UR13 ;  /* 0x0000000dff067e24 */ /* 0x000fe2000f8e00ff */
[----:B------:R2:W4:Y:S01]  /*0c70*/  @!P6 LDG.E.64.CONSTANT R20, desc[UR10][R54.64] ;  /* 0x0000000a3614e981 */ /* 0x000522000c1e9b00 */
[----:B------:R-:W-:-:S02]  /*0c80*/  IMAD.MOV.U32 R22, RZ, RZ, 0x0 ;  /* 0x00000000ff167424 */ /* 0x000fc400078e00ff */
[----:B------:R-:W-:Y:S02]  /*0c90*/  IMAD.MOV.U32 R23, RZ, RZ, 0x7ff00000 ;  /* 0x7ff00000ff177424 */ /* 0x000fe400078e00ff */
[----:B------:R-:W-:Y:S02]  /*0ca0*/  @!P4 IMAD.IADD R3, R0, 0x1, R3 ;  /* 0x000000010003c824 */ /* 0x000fe400078e0203 */
[----:B------:R-:W-:Y:S02]  /*0cb0*/  @!P0 IMAD R6, R5, R6, UR4 ;  /* 0x0000000405068e24 */ /* 0x000fe4000f8e0206 */
[----:B------:R-:W-:Y:S01]  /*0cc0*/  IMAD.U32 R28, RZ, RZ, UR13 ;  /* 0x0000000dff1c7e24 */ /* 0x000fe2000f8e00ff */
[----:B------:R0:W4:Y:S01]  /*0cd0*/  @!P2 LDG.E.64.CONSTANT R22, desc[UR10][R52.64] ;  /* 0x0000000a3416a981 */ /* 0x000122000c1e9b00 */
[----:B--2---:R-:W-:Y:S02]  /*0ce0*/  IMAD.U32 R55, RZ, RZ, UR13 ;  /* 0x0000000dff377e24 */ /* 0x004fe4000f8e00ff */
[----:B---3--:R-:W-:-:S02]  /*0cf0*/  @!P4 IMAD.WIDE R42, R3, 0x8, R42 ;  /* 0x00000008032ac825 */ /* 0x008fc400078e022a */
[----:B------:R-:W2:Y:S02]  /*0d00*/  @!P0 LDC.64 R2, c[0x0][0x388] ;  /* 0x0000e200ff028b82 */ /* 0x000ea40000000a00 */
[----:B------:R-:W-:Y:S02]  /*0d10*/  @!P0 IMAD R55, R55, 0x4, R6 ;  /* 0x0000000437378824 */ /* 0x000fe400078e0206 */
[C---:B------:R-:W-:Y:S02]  /*0d20*/  VIADD R6, R5.reuse, 0x18 ;  /* 0x0000001805067836 */ /* 0x040fe40000000000 */
[C---:B0-----:R-:W-:Y:S02]  /*0d30*/  @!P5 IMAD R53, R5.reuse, R28, UR4 ;  /* 0x000000040535de24 */ /* 0x041fe4000f8e021c */
[C---:B------:R-:W-:Y:S01]  /*0d40*/  VIADD R28, R5.reuse, 0x1c ;  /* 0x0000001c051c7836 */ /* 0x040fe20000000000 */
[----:B------:R-:W-:Y:S01]  /*0d50*/  ISETP.GE.OR P2, PT, R6, UR12, P1 ;  /* 0x0000000c06007c0c */ /* 0x000fe20008f46670 */
[----:B------:R-:W-:-:S03]  /*0d60*/  @!P3 IMAD R17, R5, UR13, R0 ;  /* 0x0000000d0511bc24 */ /* 0x000fc6000f8e0200 */
[----:B------:R-:W-:Y:S01]  /*0d70*/  ISETP.GE.OR P1, PT, R28, UR12, P1 ;  /* 0x0000000c1c007c0c */ /* 0x000fe20008f26670 */
[----:B------:R-:W-:-:S04]  /*0d80*/  @!P3 IMAD.WIDE.U32 R106, R17, 0x8, R106 ;  /* 0x00000008116ab825 */ /* 0x000fc800078e006a */
[----:B------:R-:W-:Y:S02]  /*0d90*/  IMAD.MOV.U32 R16, RZ, RZ, 0x0 ;  /* 0x00000000ff107424 */ /* 0x000fe400078e00ff */
[----:B------:R-:W-:Y:S02]  /*0da0*/  IMAD.MOV.U32 R17, RZ, RZ, 0x7ff00000 ;  /* 0x7ff00000ff117424 */ /* 0x000fe400078e00ff */
[----:B------:R-:W-:Y:S01]  /*0db0*/  @!P0 IMAD.IADD R55, R0, 0x1, R55 ;  /* 0x0000000100378824 */ /* 0x000fe200078e0237 */
[----:B------:R-:W0:Y:S01]  /*0dc0*/  @!P2 LDC.64 R108, c[0x0][0x388] ;  /* 0x0000e200ff6cab82 */ /* 0x000e220000000a00 */
[----:B------:R-:W-:Y:S02]  /*0dd0*/  IMAD.MOV.U32 R24, RZ, RZ, 0x0 ;  /* 0x00000000ff187424 */ /* 0x000fe400078e00ff */
[----:B------:R3:W4:Y:S01]  /*0de0*/  @!P3 LDG.E.64.CONSTANT R16, desc[UR10][R106.64] ;  /* 0x0000000a6a10b981 */ /* 0x000722000c1e9b00 */
[----:B------:R-:W-:Y:S02]  /*0df0*/  IMAD.MOV.U32 R25, RZ, RZ, 0x7ff00000 ;  /* 0x7ff00000ff197424 */ /* 0x000fe400078e00ff */
[----:B--2---:R-:W-:-:S02]  /*0e00*/  @!P0 IMAD.WIDE R2, R55, 0x8, R2 ;  /* 0x0000000837028825 */ /* 0x004fc400078e0202 */
[----:B---3--:R-:W2:Y:S02]  /*0e10*/  @!P1 LDC.64 R106, c[0x0][0x388] ;  /* 0x0000e200ff6a9b82 */ /* 0x008ea40000000a00 */
[----:B------:R-:W-:Y:S01]  /*0e20*/  IMAD.U32 R28, RZ, RZ, UR13 ;  /* 0x0000000dff1c7e24 */ /* 0x000fe2000f8e00ff */
[----:B------:R3:W4:Y:S01]  /*0e30*/  @!P4 LDG.E.64.CONSTANT R24, desc[UR10][R42.64] ;  /* 0x0000000a2a18c981 */ /* 0x000722000c1e9b00 */
[----:B------:R-:W-:Y:S02]  /*0e40*/  IMAD.MOV.U32 R54, RZ, RZ, 0x0 ;  /* 0x00000000ff367424 */ /* 0x000fe400078e00ff */
[----:B------:R-:W-:Y:S02]  /*0e50*/  IMAD.MOV.U32 R55, RZ, RZ, 0x7ff00000 ;  /* 0x7ff00000ff377424 */ /* 0x000fe400078e00ff */
[----:B------:R-:W-:Y:S02]  /*0e60*/  IMAD.U32 R6, RZ, RZ, UR13 ;  /* 0x0000000dff067e24 */ /* 0x000fe4000f8e00ff */
[----:B------:R-:W-:-:S02]  /*0e70*/  @!P1 IMAD R28, R5, R28, UR4 ;  /* 0x00000004051c9e24 */ /* 0x000fc4000f8e021c */
[----:B------:R-:W-:Y:S01]  /*0e80*/  @!P5 IMAD.IADD R53, R0, 0x1, R53 ;  /* 0x000000010035d824 */ /* 0x000fe200078e0235 */
[----:B------:R1:W4:Y:S01]  /*0e90*/  @!P0 LDG.E.64.CONSTANT R54, desc[UR10][R2.64] ;  /* 0x0000000a02368981 */ /* 0x000322000c1e9b00 */
[----:B---3--:R-:W-:Y:S02]  /*0ea0*/  IMAD.U32 R43, RZ, RZ, UR13 ;  /* 0x0000000dff2b7e24 */ /* 0x008fe4000f8e00ff */
[----:B------:R-:W-:Y:S02]  /*0eb0*/  @!P2 IMAD R6, R5, R6, UR4 ;  /* 0x000000040506ae24 */ /* 0x000fe4000f8e0206 */
[----:B------:R-:W-:Y:S02]  /*0ec0*/  IMAD.U32 R5, RZ, RZ, UR13 ;  /* 0x0000000dff057e24 */ /* 0x000fe4000f8e00ff */
[----:B------:R-:W-:Y:S02]  /*0ed0*/  @!P1 IMAD R28, R43, 0x8, R28 ;  /* 0x000000082b1c9824 */ /* 0x000fe400078e021c */
[----:B-1----:R-:W-:-:S02]  /*0ee0*/  IMAD.U32 R3, RZ, RZ, UR13 ;  /* 0x0000000dff037e24 */ /* 0x002fc4000f8e00ff */
[----:B------:R-:W-:-:S04]  /*0ef0*/  @!P5 IMAD.WIDE R18, R53, 0x8, R18 ;  /* 0x000000083512d825 */ /* 0x000fc800078e0212 */
[----:B------:R-:W-:Y:S02]  /*0f00*/  IMAD.MOV.U32 R52, RZ, RZ, 0x0 ;  /* 0x00000000ff347424 */ /* 0x000fe400078e00ff */
[----:B------:R-:W-:Y:S02]  /*0f10*/  IMAD.MOV.U32 R53, RZ, RZ, 0x7ff00000 ;  /* 0x7ff00000ff357424 */ /* 0x000fe400078e00ff */
[----:B------:R-:W-:Y:S02]  /*0f20*/  @!P2 IMAD R5, R5, 0x8, R6 ;  /* 0x000000080505a824 */ /* 0x000fe400078e0206 */
[----:B------:R-:W-:Y:S02]  /*0f30*/  @!P1 IMAD R3, R3, 0x4, R28 ;  /* 0x0000000403039824 */ /* 0x000fe400078e021c */
[C---:B------:R-:W-:Y:S01]  /*0f40*/  @!P2 IMAD.IADD R5, R0.reuse, 0x1, R5 ;  /* 0x000000010005a824 */ /* 0x040fe200078e0205 */
[----:B------:R1:W3:Y:S01]  /*0f50*/  @!P5 LDG.E.64.CONSTANT R52, desc[UR10][R18.64] ;  /* 0x0000000a1234d981 */ /* 0x0002e2000c1e9b00 */
[----:B------:R-:W-:-:S02]  /*0f60*/  @!P1 IMAD.IADD R3, R0, 0x1, R3 ;  /* 0x0000000100039824 */ /* 0x000fc400078e0203 */
[----:B------:R-:W-:Y:S02]  /*0f70*/  IMAD.MOV.U32 R42, RZ, RZ, 0x0 ;  /* 0x00000000ff2a7424 */ /* 0x000fe400078e00ff */
[----:B------:R-:W-:Y:S02]  /*0f80*/  IMAD.MOV.U32 R43, RZ, RZ, 0x7ff00000 ;  /* 0x7ff00000ff2b7424 */ /* 0x000fe400078e00ff */
[----:B0-----:R-:W-:-:S04]  /*0f90*/  @!P2 IMAD.WIDE R108, R5, 0x8, R108 ;  /* 0x00000008056ca825 */ /* 0x001fc800078e026c */
[----:B-1----:R-:W-:Y:S02]  /*0fa0*/  IMAD.MOV.U32 R18, RZ, RZ, 0x0 ;  /* 0x00000000ff127424 */ /* 0x002fe400078e00ff */
[----:B------:R-:W-:Y:S02]  /*0fb0*/  IMAD.MOV.U32 R19, RZ, RZ, 0x7ff00000 ;  /* 0x7ff00000ff137424 */ /* 0x000fe400078e00ff */
[----:B--2---:R-:W-:-:S04]  /*0fc0*/  @!P1 IMAD.WIDE R106, R3, 0x8, R106 ;  /* 0x00000008036a9825 */ /* 0x004fc800078e026a */
[----:B------:R-:W2:Y:S04]  /*0fd0*/  @!P2 LDG.E.64.CONSTANT R18, desc[UR10][R108.64] ;  /* 0x0000000a6c12a981 */ /* 0x000ea8000c1e9b00 */
[----:B------:R0:W2:Y:S01]  /*0fe0*/  @!P1 LDG.E.64.CONSTANT R42, desc[UR10][R106.64] ;  /* 0x0000000a6a2a9981 */ /* 0x0000a2000c1e9b00 */
[----:B------:R-:W1:Y:S01]  /*0ff0*/  S2UR UR8, SR_CgaCtaId ;  /* 0x00000000000879c3 */ /* 0x000e620000008800 */
[----:B------:R-:W-:Y:S01]  /*1000*/  UMOV UR4, 0x400 ;  /* 0x0000040000047882 */ /* 0x000fe20000000000 */
[----:B------:R-:W5:Y:S01]  /*1010*/  S2R R3, SR_TID.X ;  /* 0x0000000000037919 */ /* 0x000f620000002100 */
[----:B------:R-:W4:Y:S01]  /*1020*/  S2R R2, SR_TID.Y ;  /* 0x0000000000027919 */ /* 0x000f220000002200 */
[----:B-1----:R-:W-:Y:S02]  /*1030*/  ULEA UR9, UR8, UR4, 0x18 ;  /* 0x0000000408097291 */ /* 0x002fe4000f8ec0ff */
[----:B------:R-:W-:-:S04]  /*1040*/  UIADD3 UR4, UPT, UPT, UR4, 0x1000, URZ ;  /* 0x0000100004047890 */ /* 0x000fc8000fffe0ff */
[----:B------:R-:W-:Y:S01]  /*1050*/  ULEA UR4, UR8, UR4, 0x18 ;  /* 0x0000000408047291 */ /* 0x000fe2000f8ec0ff */
[----:B------:R-:W-:-:S05]  /*1060*/  LEA R111, R29, UR9, 0x3 ;  /* 0x000000091d6f7c11 */ /* 0x000fca000f8e18ff */
[----:B0-----:R-:W-:Y:S01]  /*1070*/  LEA R107, R29, UR4, 0x3 ;  /* 0x000000041d6b7c11 */ /* 0x001fe2000f8e18ff */
[----:B-----5:R-:W-:Y:S01]  /*1080*/  STS.64 [R111], R104 ;  /* 0x000000686f007388 */ /* 0x020fe20000000a00 */
[----:B------:R-:W-:-:S03]  /*1090*/  LEA R5, R3, UR9, 0x5 ;  /* 0x0000000903057c11 */ /* 0x000fc6000f8e28ff */
[----:B------:R-:W-:Y:S04]  /*10a0*/  STS.64 [R111+0x200], R96 ;  /* 0x000200606f007388 */ /* 0x000fe80000000a00 */
[----:B------:R-:W-:Y:S04]  /*10b0*/  STS.64 [R111+0x400], R46 ;  /* 0x0004002e6f007388 */ /* 0x000fe80000000a00 */
[----:B------:R-:W-:Y:S04]  /*10c0*/  STS.64 [R111+0x600], R44 ;  /* 0x0006002c6f007388 */ /* 0x000fe80000000a00 */
[----:B----4-:R-:W-:Y:S04]  /*10d0*/  STS.64 [R111+0xa00], R26 ;  /* 0x000a001a6f007388 */ /* 0x010fe80000000a00 */
[----:B------:R-:W-:Y:S04]  /*10e0*/  STS.64 [R111+0xc00], R8 ;  /* 0x000c00086f007388 */ /* 0x000fe80000000a00 */
[----:B------:R-:W-:Y:S01]  /*10f0*/  STS.64 [R111+0x800], R30 ;  /* 0x0008001e6f007388 */ /* 0x000fe20000000a00 */
[----:B------:R-:W-:-:S03]  /*1100*/  LEA R6, R2, UR4, 0x9 ;  /* 0x0000000402067c11 */ /* 0x000fc6000f8e48ff */
[----:B------:R-:W-:Y:S04]  /*1110*/  STS.64 [R111+0xe00], R10 ;  /* 0x000e000a6f007388 */ /* 0x000fe80000000a00 */
[----:B------:R-:W-:Y:S04]  /*1120*/  STS.64 [R107+0x200], R20 ;  /* 0x000200146b007388 */ /* 0x000fe80000000a00 */
[----:B------:R-:W-:Y:S04]  /*1130*/  STS.64 [R107+0x400], R22 ;  /* 0x000400166b007388 */ /* 0x000fe80000000a00 */
[----:B------:R-:W-:Y:S04]  /*1140*/  STS.64 [R107], R16 ;  /* 0x000000106b007388 */ /* 0x000fe80000000a00 */
[----:B------:R-:W-:Y:S04]  /*1150*/  STS.64 [R107+0x600], R24 ;  /* 0x000600186b007388 */ /* 0x000fe80000000a00 */
[----:B------:R-:W-:Y:S04]  /*1160*/  STS.64 [R107+0xa00], R54 ;  /* 0x000a00366b007388 */ /* 0x000fe80000000a00 */
[----:B---3--:R-:W-:Y:S04]  /*1170*/  STS.64 [R107+0x800], R52 ;  /* 0x000800346b007388 */ /* 0x008fe80000000a00 */
[----:B--2---:R-:W-:Y:S04]  /*1180*/  STS.64 [R107+0xc00], R18 ;  /* 0x000c00126b007388 */ /* 0x004fe80000000a00 */
[----:B------:R-:W-:Y:S01]  /*1190*/  STS.64 [R107+0xe00], R42 ;  /* 0x000e002a6b007388 */ /* 0x000fe20000000a00 */
[----:B------:R-:W-:Y:S06]  /*11a0*/  BAR.SYNC.DEFER_BLOCKING 0x0 ;  /* 0x0000000000007b1d */ /* 0x000fec0000010000 */
[----:B------:R-:W-:Y:S04]  /*11b0*/  LDS.128 R44, [R5] ;  /* 0x00000000052c7984 */ /* 0x000fe80000000c00 */
[----:B------:R-:W0:Y:S04]  /*11c0*/  LDS.128 R8, [R6] ;  /* 0x0000000006087984 */ /* 0x000e280000000c00 */
[----:B------:R-:W1:Y:S04]  /*11d0*/  LDS.128 R28, [R6+0x80] ;  /* 0x00008000061c7984 */ /* 0x000e680000000c00 */
[----:B------:R-:W2:Y:S04]  /*11e0*/  LDS.128 R24, [R6+0x100] ;  /* 0x0001000006187984 */ /* 0x000ea80000000c00 */
[----:B------:R-:W3:Y:S01]  /*11f0*/  LDS.128 R20, [R6+0x180] ;  /* 0x0001800006147984 */ /* 0x000ee20000000c00 */
[----:B0-----:R-:W-:-:S02]  /*1200*/  DADD R96, R44, R8 ;  /* 0x000000002c607229 */ /* 0x001fc40000000008 */
[----:B------:R-:W-:-:S06]  /*1210*/  DADD R52, R8, R46 ;  /* 0x0000000008347229 */ /* 0x000fcc000000002e */
[----:B------:R-:W-:Y:S02]  /*1220*/  DSETP.GEU.AND P4, PT, R96, R12, PT ;  /* 0x0000000c6000722a */ /* 0x000fe40003f8e000 */
[----:B------:R-:W-:-:S04]  /*1230*/  DSETP.GEU.AND P6, PT, R52, R14, PT ;  /* 0x0000000e3400722a */ /* 0x000fc80003fce000 */
[----:B------:R-:W-:Y:S02]  /*1240*/  FSEL R18, R96, R12, !P4 ;  /* 0x0000000c60127208 */ /* 0x000fe40006000000 */
[----:B------:R-:W-:Y:S02]  /*1250*/  FSEL R19, R97, R13, !P4 ;  /* 0x0000000d61137208 */ /* 0x000fe40006000000 */
[----:B------:R-:W-:Y:S02]  /*1260*/  FSEL R52, R52, R14, !P6 ;  /* 0x0000000e34347208 */ /* 0x000fe40007000000 */
[----:B------:R-:W-:Y:S02]  /*1270*/  FSEL R53, R53, R15, !P6 ;  /* 0x0000000f35357208 */ /* 0x000fe40007000000 */
[----:B------:R-:W0:Y:S01]  /*1280*/  LDS.128 R12, [R5+0x10] ;  /* 0x00001000050c7984 */ /* 0x000e220000000c00 */
[----:B-1----:R-:W-:Y:S02]  /*1290*/  DADD R16, R44, R28 ;  /* 0x000000002c107229 */ /* 0x002fe4000000001c */
[----:B------:R-:W-:-:S06]  /*12a0*/  DADD R42, R28, R46 ;  /* 0x000000001c2a7229 */ /* 0x000fcc000000002e */
[----:B------:R-:W-:Y:S02]  /*12b0*/  DSETP.GEU.AND P5, PT, R16, R32, PT ;  /* 0x000000201000722a */ /* 0x000fe40003fae000 */
[----:B--2---:R-:W-:-:S04]  /*12c0*/  DADD R54, R44, R24 ;  /* 0x000000002c367229 */ /* 0x004fc80000000018 */
[----:B------:R-:W-:Y:S02]  /*12d0*/  FSEL R16, R16, R32, !P5 ;  /* 0x0000002010107208 */ /* 0x000fe40006800000 */
[----:B------:R-:W-:Y:S01]  /*12e0*/  FSEL R17, R17, R33, !P5 ;  /* 0x0000002111117208 */ /* 0x000fe20006800000 */
[----:B------:R-:W-:Y:S02]  /*12f0*/  DADD R32, R24, R46 ;  /* 0x0000000018207229 */ /* 0x000fe4000000002e */
[----:B------:R-:W-:Y:S02]  /*1300*/  DSETP.GEU.AND P2, PT, R42, R40, PT ;  /* 0x000000282a00722a */ /* 0x000fe40003f4e000 */
[----:B------:R-:W-:-:S04]  /*1310*/  DSETP.GEU.AND P0, PT, R54, R34, PT ;  /* 0x000000223600722a */ /* 0x000fc80003f0e000 */
[----:B------:R-:W-:Y:S01]  /*1320*/  DSETP.GEU.AND P1, PT, R32, R92, PT ;  /* 0x0000005c2000722a */ /* 0x000fe20003f2e000 */
[----:B------:R-:W-:Y:S02]  /*1330*/  FSEL R42, R42, R40, !P2 ;  /* 0x000000282a2a7208 */ /* 0x000fe40005000000 */
[----:B------:R-:W-:Y:S02]  /*1340*/  FSEL R43, R43, R41, !P2 ;  /* 0x000000292b2b7208 */ /* 0x000fe40005000000 */
[----:B------:R-:W-:Y:S02]  /*1350*/  FSEL R54, R54, R34, !P0 ;  /* 0x0000002236367208 */ /* 0x000fe40004000000 */
[----:B------:R-:W-:Y:S02]  /*1360*/  FSEL R55, R55, R35, !P0 ;  /* 0x0000002337377208 */ /* 0x000fe40004000000 */
[----:B------:R-:W-:Y:S02]  /*1370*/  FSEL R40, R32, R92, !P1 ;  /* 0x0000005c20287208 */ /* 0x000fe40004800000 */
[----:B------:R-:W-:-:S02]  /*1380*/  FSEL R41, R33, R93, !P1 ;  /* 0x0000005d21297208 */ /* 0x000fc40004800000 */
[----:B------:R-:W1:Y:S01]  /*1390*/  LDS.128 R32, [R5+0x100] ;  /* 0x0001000005207984 */ /* 0x000e620000000c00 */
[----:B---3--:R-:W-:Y:S02]  /*13a0*/  DADD R92, R44, R20 ;  /* 0x000000002c5c7229 */ /* 0x008fe40000000014 */
[----:B------:R-:W-:Y:S02]  /*13b0*/  DADD R44, R20, R46 ;  /* 0x00000000142c7229 */ /* 0x000fe4000000002e */
[----:B0-----:R-:W-:Y:S02]  /*13c0*/  DADD R104, R12, R8 ;  /* 0x000000000c687229 */ /* 0x001fe40000000008 */
[----:B------:R-:W-:Y:S02]  /*13d0*/  DADD R46, R8, R14 ;  /* 0x00000000082e7229 */ /* 0x000fe4000000000e */
[C---:B------:R-:W-:Y:S02]  /*13e0*/  DADD R96, R12.reuse, R28 ;  /* 0x000000000c607229 */ /* 0x040fe4000000001c */
[----:B------:R-:W-:-:S02]  /*13f0*/  DADD R8, R12, R24 ;  /* 0x000000000c087229 */ /* 0x000fc40000000018 */
[----:B------:R-:W-:Y:S01]  /*1400*/  DADD R12, R12, R20 ;  /* 0x000000000c0c7229 */ /* 0x000fe20000000014 */
[C---:B------:R-:W-:Y:S01]  /*1410*/  SEL R59, R4.reuse, R59, !P4 ;  /* 0x0000003b043b7207 */ /* 0x040fe20006000000 */
[----:B------:R-:W-:Y:S01]  /*1420*/  DSETP.GEU.AND P4, PT, R44, R70, PT ;  /* 0x000000462c00722a */ /* 0x000fe20003f8e000 */
[----:B------:R-:W-:Y:S01]  /*1430*/  SEL R87, R4, R87, !P6 ;  /* 0x0000005704577207 */ /* 0x000fe20007000000 */
[----:B------:R-:W-:-:S04]  /*1440*/  DSETP.GEU.AND P3, PT, R92, R56, PT ;  /* 0x000000385c00722a */ /* 0x000fc80003f6e000 */
[----:B------:R-:W-:Y:S01]  /*1450*/  DSETP.GEU.AND P6, PT, R12, R48, PT ;  /* 0x000000300c00722a */ /* 0x000fe20003fce000 */
[----:B------:R-:W-:Y:S02]  /*1460*/  FSEL R70, R44, R70, !P4 ;  /* 0x000000462c467208 */ /* 0x000fe40006000000 */
[----:B------:R-:W-:Y:S01]  /*1470*/  FSEL R71, R45, R71, !P4 ;  /* 0x000000472d477208 */ /* 0x000fe20006000000 */
[--C-:B------:R-:W-:Y:S01]  /*1480*/  DADD R44, R28, R14.reuse ;  /* 0x000000001c2c7229 */ /* 0x100fe2000000000e */
[----:B------:R-:W-:Y:S01]  /*1490*/  FSEL R56, R92, R56, !P3 ;  /* 0x000000385c387208 */ /* 0x000fe20005800000 */
[--C-:B------:R-:W-:Y:S01]  /*14a0*/  DADD R28, R24, R14.reuse ;  /* 0x00000000181c7229 */ /* 0x100fe2000000000e */
[----:B------:R-:W-:Y:S01]  /*14b0*/  FSEL R57, R93, R57, !P3 ;  /* 0x000000395d397208 */ /* 0x000fe20005800000 */
[----:B------:R-:W-:Y:S01]  /*14c0*/  DADD R92, R20, R14 ;  /* 0x00000000145c7229 */ /* 0x000fe2000000000e */
[----:B------:R-:W-:Y:S02]  /*14d0*/  FSEL R48, R12, R48, !P6 ;  /* 0x000000300c307208 */ /* 0x000fe40007000000 */
[----:B------:R-:W-:-:S02]  /*14e0*/  FSEL R49, R13, R49, !P6 ;  /* 0x000000310d317208 */ /* 0x000fc40007000000 */
[----:B------:R-:W0:Y:S01]  /*14f0*/  LDS.128 R12, [R5+0x110] ;  /* 0x00011000050c7984 */ /* 0x000e220000000c00 */
[C---:B------:R-:W-:Y:S01]  /*1500*/  SEL R99, R4.reuse, R99, !P3 ;  /* 0x0000006304637207 */ /* 0x040fe20005800000 */
[----:B------:R-:W-:Y:S01]  /*1510*/  DSETP.GEU.AND P3, PT, R8, R50, PT ;  /* 0x000000320800722a */ /* 0x000fe20003f6e000 */
[C---:B------:R-:W-:Y:S01]  /*1520*/  SEL R101, R4.reuse, R101, !P0 ;  /* 0x0000006504657207 */ /* 0x040fe20004000000 */
[----:B------:R-:W-:Y:S01]  /*1530*/  DSETP.GEU.AND P0, PT, R96, R90, PT ;  /* 0x0000005a6000722a */ /* 0x000fe20003f0e000 */
[----:B------:R-:W-:Y:S01]  /*1540*/  SEL R85, R4, R85, !P2 ;  /* 0x0000005504557207 */ /* 0x000fe20005000000 */
[----:B------:R-:W-:Y:S02]  /*1550*/  DSETP.GEU.AND P2, PT, R46, R66, PT ;  /* 0x000000422e00722a */ /* 0x000fe40003f4e000 */
[----:B------:R-:W-:Y:S02]  /*1560*/  FSEL R50, R8, R50, !P3 ;  /* 0x0000003208327208 */ /* 0x000fe40005800000 */
[----:B------:R-:W-:Y:S01]  /*1570*/  FSEL R51, R9, R51, !P3 ;  /* 0x0000003309337208 */ /* 0x000fe20005800000 */
[----:B-1----:R-:W-:Y:S01]  /*1580*/  DADD R8, R32, R10 ;  /* 0x0000000020087229 */ /* 0x002fe2000000000a */
[----:B------:R-:W-:-:S02]  /*1590*/  FSEL R24, R96, R90, !P0 ;  /* 0x0000005a60187208 */ /* 0x000fc40004000000 */
[----:B------:R-:W-:Y:S02]  /*15a0*/  FSEL R25, R97, R91, !P0 ;  /* 0x0000005b61197208 */ /* 0x000fe40004000000 */
[C---:B------:R-:W-:Y:S01]  /*15b0*/  SEL R61, R4.reuse, R61, !P0 ;  /* 0x0000003d043d7207 */ /* 0x040fe20004000000 */
[----:B------:R-:W-:Y:S01]  /*15c0*/  DSETP.GEU.AND P0, PT, R44, R62, PT ;  /* 0x0000003e2c00722a */ /* 0x000fe20003f0e000 */
[C---:B------:R-:W-:Y:S01]  /*15d0*/  SEL R79, R4.reuse, R79, !P3 ;  /* 0x0000004f044f7207 */ /* 0x040fe20005800000 */
[----:B------:R-:W-:Y:S01]  /*15e0*/  DSETP.GEU.AND P3, PT, R28, R102, PT ;  /* 0x000000661c00722a */ /* 0x000fe20003f6e000 */
[----:B------:R-:W-:Y:S01]  /*15f0*/  FSEL R47, R47, R67, !P2 ;  /* 0x000000432f2f7208 */ /* 0x000fe20005000000 */
[----:B------:R-:W-:Y:S01]  /*1600*/  DADD R96, R32, R30 ;  /* 0x0000000020607229 */ /* 0x000fe2000000001e */
[C---:B------:R-:W-:Y:S01]  /*1610*/  SEL R81, R4.reuse, R81, !P1 ;  /* 0x0000005104517207 */ /* 0x040fe20004800000 */
[----:B------:R-:W-:Y:S01]  /*1620*/  DSETP.GEU.AND P1, PT, R8, R18, PT ;  /* 0x000000120800722a */ /* 0x000fe20003f2e000 */
[----:B------:R-:W-:Y:S01]  /*1630*/  SEL R67, R4, R89, !P4 ;  /* 0x0000005904437207 */ /* 0x000fe20006000000 */
[C---:B------:R-:W-:Y:S01]  /*1640*/  DADD R90, R32.reuse, R26 ;  /* 0x00000000205a7229 */ /* 0x040fe2000000001a */
[----:B------:R-:W-:Y:S01]  /*1650*/  FSEL R44, R44, R62, !P0 ;  /* 0x0000003e2c2c7208 */ /* 0x000fe20004000000 */
[----:B------:R-:W-:Y:S01]  /*1660*/  DADD R88, R32, R22 ;  /* 0x0000000020587229 */ /* 0x000fe20000000016 */
[----:B------:R-:W-:Y:S01]  /*1670*/  FSEL R45, R45, R63, !P0 ;  /* 0x0000003f2d2d7208 */ /* 0x000fe20004000000 */
[C---:B------:R-:W-:Y:S01]  /*1680*/  DADD R62, R34.reuse, R10 ;  /* 0x00000000223e7229 */ /* 0x040fe2000000000a */
[----:B------:R-:W-:Y:S01]  /*1690*/  FSEL R20, R28, R102, !P3 ;  /* 0x000000661c147208 */ /* 0x000fe20005800000 */
[C---:B------:R-:W-:Y:S01]  /*16a0*/  DADD R32, R34.reuse, R30 ;  /* 0x0000000022207229 */ /* 0x040fe2000000001e */
[----:B------:R-:W-:Y:S01]  /*16b0*/  FSEL R21, R29, R103, !P3 ;  /* 0x000000671d157208 */ /* 0x000fe20005800000 */
[----:B------:R-:W-:Y:S01]  /*16c0*/  DADD R28, R34, R26 ;  /* 0x00000000221c7229 */ /* 0x000fe2000000001a */
[----:B------:R-:W-:Y:S01]  /*16d0*/  VIADD R0, R4, 0x1 ;  /* 0x0000000104007836 */ /* 0x000fe20000000000 */
[----:B------:R-:W-:Y:S01]  /*16e0*/  FSEL R19, R9, R19, !P1 ;  /* 0x0000001309137208 */ /* 0x000fe20004800000 */
[----:B------:R-:W-:Y:S01]  /*16f0*/  DSETP.GEU.AND P4, PT, R96, R16, PT ;  /* 0x000000106000722a */ /* 0x000fe20003f8e000 */
[----:B------:R-:W-:-:S02]  /*1700*/  FSEL R46, R46, R66, !P2 ;  /* 0x000000422e2e7208 */ /* 0x000fc40005000000 */
[----:B------:R-:W-:Y:S02]  /*1710*/  FSEL R18, R8, R18, !P1 ;  /* 0x0000001208127208 */ /* 0x000fe40004800000 */
[----:B------:R-:W-:Y:S01]  /*1720*/  SEL R9, R4, R69, !P2 ;  /* 0x0000004504097207 */ /* 0x000fe20005000000 */
[----:B------:R-:W-:Y:S01]  /*1730*/  DSETP.GEU.AND P2, PT, R62, R52, PT ;  /* 0x000000343e00722a */ /* 0x000fe20003f4e000 */
[----:B------:R-:W-:Y:S01]  /*1740*/  SEL R72, R0, R59, !P1 ;  /* 0x0000003b00487207 */ /* 0x000fe20004800000 */
[----:B------:R-:W-:Y:S01]  /*1750*/  DSETP.GEU.AND P1, PT, R92, R36, PT ;  /* 0x000000245c00722a */ /* 0x000fe20003f2e000 */
[C---:B------:R-:W-:Y:S01]  /*1760*/  SEL R39, R4.reuse, R39, !P0 ;  /* 0x0000002704277207 */ /* 0x040fe20004000000 */
[----:B------:R-:W-:Y:S01]  /*1770*/  DSETP.GEU.AND P0, PT, R32, R42, PT ;  /* 0x0000002a2000722a */ /* 0x000fe20003f0e000 */
[----:B------:R-:W-:Y:S01]  /*1780*/  SEL R75, R4, R75, !P3 ;  /* 0x0000004b044b7207 */ /* 0x000fe20005800000 */
[----:B------:R-:W-:Y:S01]  /*1790*/  DSETP.GEU.AND P3, PT, R28, R40, PT ;  /* 0x000000281c00722a */ /* 0x000fe20003f6e000 */
[----:B------:R-:W-:Y:S01]  /*17a0*/  FSEL R16, R96, R16, !P4 ;  /* 0x0000001060107208 */ /* 0x000fe20006000000 */
[--C-:B0-----:R-:W-:Y:S01]  /*17b0*/  DADD R102, R12, R10.reuse ;  /* 0x000000000c667229 */ /* 0x101fe2000000000a */
[----:B------:R-:W-:Y:S01]  /*17c0*/  FSEL R17, R97, R17, !P4 ;  /* 0x0000001161117208 */ /* 0x000fe20006000000 */
[----:B------:R-:W-:Y:S01]  /*17d0*/  DADD R58, R14, R10 ;  /* 0x000000000e3a7229 */ /* 0x000fe2000000000a */
[----:B------:R-:W-:Y:S01]  /*17e0*/  FSEL R36, R92, R36, !P1 ;  /* 0x000000245c247208 */ /* 0x000fe20004800000 */
[--C-:B------:R-:W-:Y:S01]  /*17f0*/  DADD R96, R12, R30.reuse ;  /* 0x000000000c607229 */ /* 0x100fe2000000001e */
[----:B------:R-:W-:Y:S01]  /*1800*/  FSEL R37, R93, R37, !P1 ;  /* 0x000000255d257208 */ /* 0x000fe20004800000 */
[----:B------:R-:W-:Y:S01]  /*1810*/  DADD R92, R14, R30 ;  /* 0x000000000e5c7229 */ /* 0x000fe2000000001e */
[----:B------:R-:W-:-:S02]  /*1820*/  FSEL R10, R62, R52, !P2 ;  /* 0x000000343e0a7208 */ /* 0x000fc40005000000 */
[----:B------:R-:W-:Y:S02]  /*1830*/  FSEL R11, R63, R53, !P2 ;  /* 0x000000353f0b7208 */ /* 0x000fe40005000000 */
[----:B------:R-:W-:Y:S02]  /*1840*/  FSEL R52, R32, R42, !P0 ;  /* 0x0000002a20347208 */ /* 0x000fe40004000000 */
[----:B------:R-:W-:Y:S02]  /*1850*/  FSEL R53, R33, R43, !P0 ;  /* 0x0000002b21357208 */ /* 0x000fe40004000000 */
[----:B------:R-:W-:Y:S02]  /*1860*/  FSEL R68, R28, R40, !P3 ;  /* 0x000000281c447208 */ /* 0x000fe40005800000 */
[----:B------:R-:W-:Y:S01]  /*1870*/  FSEL R69, R29, R41, !P3 ;  /* 0x000000291d457208 */ /* 0x000fe20005800000 */
[----:B------:R-:W-:Y:S01]  /*1880*/  DADD R34, R34, R22 ;  /* 0x0000000022227229 */ /* 0x000fe20000000016 */
[----:B------:R-:W-:Y:S01]  /*1890*/  LDS.128 R40, [R5+0x200] ;  /* 0x0002000005287984 */ /* 0x000fe20000000c00 */
[----:B------:R-:W-:Y:S01]  /*18a0*/  SEL R95, R4, R95, !P5 ;  /* 0x0000005f045f7207 */ /* 0x000fe20006800000 */
[----:B------:R-:W-:-:S02]  /*18b0*/  DSETP.GEU.AND P5, PT, R104, R82, PT ;  /* 0x000000526800722a */ /* 0x000fc40003fae000 */
[----:B------:R-:W0:Y:S01]  /*18c0*/  LDS.128 R28, [R6+0x10] ;  /* 0x00001000061c7984 */ /* 0x000e220000000c00 */
[----:B------:R-:W-:Y:S02]  /*18d0*/  SEL R80, R0, R95, !P4 ;  /* 0x0000005f00507207 */ /* 0x000fe40006000000 */
[----:B------:R-:W-:Y:S01]  /*18e0*/  DSETP.GEU.AND P4, PT, R34, R70, PT ;  /* 0x000000462200722a */ /* 0x000fe20003f8e000 */
[----:B------:R-:W-:Y:S02]  /*18f0*/  FSEL R82, R104, R82, !P5 ;  /* 0x0000005268527208 */ /* 0x000fe40006800000 */
[----:B------:R-:W-:Y:S02]  /*1900*/  FSEL R83, R105, R83, !P5 ;  /* 0x0000005369537208 */ /* 0x000fe40006800000 */
[C---:B------:R-:W-:Y:S01]  /*1910*/  SEL R65, R4.reuse, R65, !P5 ;  /* 0x0000004104417207 */ /* 0x040fe20006800000 */
[----:B------:R-:W-:Y:S01]  /*1920*/  DSETP.GEU.AND P5, PT, R90, R54, PT ;  /* 0x000000365a00722a */ /* 0x000fe20003fae000 */
[----:B------:R-:W-:Y:S01]  /*1930*/  SEL R77, R4, R77, !P6 ;  /* 0x0000004d044d7207 */ /* 0x000fe20007000000 */
[----:B------:R-:W-:Y:S01]  /*1940*/  DSETP.GEU.AND P6, PT, R88, R56, PT ;  /* 0x000000385800722a */ /* 0x000fe20003fce000 */
[----:B------:R-:W-:Y:S01]  /*1950*/  FSEL R70, R34, R70, !P4 ;  /* 0x0000004622467208 */ /* 0x000fe20006000000 */
[C---:B------:R-:W-:Y:S01]  /*1960*/  DADD R62, R12.reuse, R26 ;  /* 0x000000000c3e7229 */ /* 0x040fe2000000001a */
[----:B------:R-:W-:Y:S01]  /*1970*/  FSEL R71, R35, R71, !P4 ;  /* 0x0000004723477208 */ /* 0x000fe20006000000 */
[----:B------:R-:W-:Y:S01]  /*1980*/  DADD R94, R12, R22 ;  /* 0x000000000c5e7229 */ /* 0x000fe20000000016 */
[----:B------:R-:W-:Y:S01]  /*1990*/  FSEL R54, R90, R54, !P5 ;  /* 0x000000365a367208 */ /* 0x000fe20006800000 */
[----:B------:R-:W1:Y:S01]  /*19a0*/  LDS.128 R32, [R6+0x90] ;  /* 0x0000900006207984 */ /* 0x000e620000000c00 */
[----:B------:R-:W-:Y:S01]  /*19b0*/  FSEL R55, R91, R55, !P5 ;  /* 0x000000375b377208 */ /* 0x000fe20006800000 */
[----:B------:R-:W-:Y:S01]  /*19c0*/  DADD R90, R14, R26 ;  /* 0x000000000e5a7229 */ /* 0x000fe2000000001a */
[----:B------:R-:W-:Y:S01]  /*19d0*/  SEL R13, R0, R101, !P5 ;  /* 0x00000065000d7207 */ /* 0x000fe20006800000 */
[----:B------:R-:W-:Y:S01]  /*19e0*/  DSETP.GEU.AND P5, PT, R102, R82, PT ;  /* 0x000000526600722a */ /* 0x000fe20003fae000 */
[----:B------:R-:W-:-:S02]  /*19f0*/  FSEL R56, R88, R56, !P6 ;  /* 0x0000003858387208 */ /* 0x000fc40007000000 */
[----:B------:R-:W-:Y:S01]  /*1a00*/  FSEL R57, R89, R57, !P6 ;  /* 0x0000003959397208 */ /* 0x000fe20007000000 */
[----:B------:R-:W-:Y:S01]  /*1a10*/  DADD R88, R14, R22 ;  /* 0x000000000e587229 */ /* 0x000fe20000000016 */
[C---:B------:R-:W-:Y:S01]  /*1a20*/  SEL R78, R0.reuse, R99, !P6 ;  /* 0x00000063004e7207 */ /* 0x040fe20007000000 */
[----:B------:R-:W-:Y:S01]  /*1a30*/  DSETP.GEU.AND P6, PT, R96, R24, PT ;  /* 0x000000186000722a */ /* 0x000fe20003fce000 */
[C---:B------:R-:W-:Y:S01]  /*1a40*/  SEL R15, R0.reuse, R85, !P0 ;  /* 0x00000055000f7207 */ /* 0x040fe20004000000 */
[----:B------:R-:W-:Y:S01]  /*1a50*/  DSETP.GEU.AND P0, PT, R94, R48, PT ;  /* 0x000000305e00722a */ /* 0x000fe20003f0e000 */
[----:B------:R-:W-:Y:S02]  /*1a60*/  SEL R14, R0, R67, !P4 ;  /* 0x00000043000e7207 */ /* 0x000fe40006000000 */
[----:B------:R-:W-:Y:S02]  /*1a70*/  FSEL R66, R102, R82, !P5 ;  /* 0x0000005266427208 */ /* 0x000fe40006800000 */
[----:B------:R-:W-:-:S02]  /*1a80*/  FSEL R67, R103, R83, !P5 ;  /* 0x0000005367437208 */ /* 0x000fc40006800000 */
[C---:B------:R-:W-:Y:S01]  /*1a90*/  SEL R86, R0.reuse, R65, !P5 ;  /* 0x0000004100567207 */ /* 0x040fe20006800000 */
[----:B------:R-:W-:Y:S01]  /*1aa0*/  DSETP.GEU.AND P5, PT, R90, R20, PT ;  /* 0x000000145a00722a */ /* 0x000fe20003fae000 */
[----:B------:R-:W-:Y:S02]  /*1ab0*/  SEL R82, R0, R61, !P6 ;  /* 0x0000003d00527207 */ /* 0x000fe40007000000 */
[----:B------:R-:W-:Y:S02]  /*1ac0*/  FSEL R60, R94, R48, !P0 ;  /* 0x000000305e3c7208 */ /* 0x000fe40004000000 */
[----:B------:R-:W-:Y:S02]  /*1ad0*/  FSEL R61, R95, R49, !P0 ;  /* 0x000000315f3d7208 */ /* 0x000fe40004000000 */
[----:B------:R-:W-:Y:S02]  /*1ae0*/  FSEL R64, R96, R24, !P6 ;  /* 0x0000001860407208 */ /* 0x000fe40007000000 */
[----:B------:R-:W-:-:S02]  /*1af0*/  FSEL R65, R97, R25, !P6 ;  /* 0x0000001961417208 */ /* 0x000fc40007000000 */
[----:B------:R-:W-:Y:S01]  /*1b00*/  FSEL R48, R90, R20, !P5 ;  /* 0x000000145a307208 */ /* 0x000fe20006800000 */
[----:B------:R-:W2:Y:S01]  /*1b10*/  LDS.128 R24, [R6+0x110] ;  /* 0x0001100006187984 */ /* 0x000ea20000000c00 */
[----:B------:R-:W-:Y:S02]  /*1b20*/  FSEL R49, R91, R21, !P5 ;  /* 0x000000155b317208 */ /* 0x000fe40006800000 */
[----:B------:R-:W-:Y:S01]  /*1b30*/  SEL R12, R0, R87, !P2 ;  /* 0x00000057000c7207 */ /* 0x000fe20005000000 */
[----:B------:R-:W3:Y:S01]  /*1b40*/  LDS.128 R20, [R6+0x190] ;  /* 0x0001900006147984 */ /* 0x000ee20000000c00 */
[----:B------:R-:W-:Y:S02]  /*1b50*/  DSETP.GEU.AND P2, PT, R62, R50, PT ;  /* 0x000000323e00722a */ /* 0x000fe40003f4e000 */
[----:B------:R-:W-:Y:S02]  /*1b60*/  DSETP.GEU.AND P4, PT, R92, R44, PT ;  /* 0x0000002c5c00722a */ /* 0x000fe40003f8e000 */
[----:B0-----:R-:W-:-:S02]  /*1b70*/  DADD R94, R40, R28 ;  /* 0x00000000285e7229 */ /* 0x001fc4000000001c */
[----:B------:R-:W-:Y:S02]  /*1b80*/  FSEL R62, R62, R50, !P2 ;  /* 0x000000323e3e7208 */ /* 0x000fe40005000000 */
[----:B------:R-:W-:Y:S02]  /*1b90*/  FSEL R63, R63, R51, !P2 ;  /* 0x000000333f3f7208 */ /* 0x000fe40005000000 */
[----:B------:R-:W-:Y:S02]  /*1ba0*/  FSEL R50, R92, R44, !P4 ;  /* 0x0000002c5c327208 */ /* 0x000fe40006000000 */
[----:B------:R-:W-:Y:S01]  /*1bb0*/  FSEL R51, R93, R45, !P4 ;  /* 0x0000002d5d337208 */ /* 0x000fe20006000000 */
[----:B------:R-:W-:Y:S01]  /*1bc0*/  DADD R92, R28, R42 ;  /* 0x000000001c5c7229 */ /* 0x000fe2000000002a */
[C---:B------:R-:W-:Y:S01]  /*1bd0*/  SEL R84, R0.reuse, R81, !P3 ;  /* 0x0000005100547207 */ /* 0x040fe20005800000 */
[----:B------:R-:W-:Y:S01]  /*1be0*/  DSETP.GEU.AND P3, PT, R58, R46, PT ;  /* 0x0000002e3a00722a */ /* 0x000fe20003f6e000 */
[C---:B------:R-:W-:Y:S01]  /*1bf0*/  SEL R76, R0.reuse, R79, !P2 ;  /* 0x0000004f004c7207 */ /* 0x040fe20005000000 */
[----:B------:R-:W-:Y:S01]  /*1c00*/  DSETP.GEU.AND P2, PT, R94, R18, PT ;  /* 0x000000125e00722a */ /* 0x000fe20003f4e000 */
[----:B------:R-:W-:Y:S01]  /*1c10*/  SEL R8, R0, R77, !P0 ;  /* 0x0000004d00087207 */ /* 0x000fe20004000000 */
[----:B------:R-:W-:-:S02]  /*1c20*/  DSETP.GEU.AND P6, PT, R88, R36, PT ;  /* 0x000000245800722a */ /* 0x000fc40003fce000 */
[----:B------:R-:W-:Y:S01]  /*1c30*/  DSETP.GEU.AND P0, PT, R92, R10, PT ;  /* 0x0000000a5c00722a */ /* 0x000fe20003f0e000 */
[----:B------:R-:W-:Y:S02]  /*1c40*/  FSEL R58, R58, R46, !P3 ;  /* 0x0000002e3a3a7208 */ /* 0x000fe40005800000 */
[----:B------:R-:W-:Y:S02]  /*1c50*/  FSEL R59, R59, R47, !P3 ;  /* 0x0000002f3b3b7208 */ /* 0x000fe40005800000 */
[----:B------:R-:W-:Y:S02]  /*1c60*/  FSEL R44, R94, R18, !P2 ;  /* 0x000000125e2c7208 */ /* 0x000fe40005000000 */
[----:B------:R-:W-:Y:S02]  /*1c70*/  FSEL R46, R88, R36, !P6 ;  /* 0x00000024582e7208 */ /* 0x000fe40007000000 */
[----:B------:R-:W-:Y:S01]  /*1c80*/  FSEL R47, R89, R37, !P6 ;  /* 0x00000025592f7208 */ /* 0x000fe20007000000 */
[----:B-1----:R-:W-:Y:S01]  /*1c90*/  DADD R88, R40, R32 ;  /* 0x0000000028587229 */ /* 0x002fe20000000020 */
[----:B------:R-:W-:-:S02]  /*1ca0*/  FSEL R18, R92, R10, !P0 ;  /* 0x0000000a5c127208 */ /* 0x000fc40004000000 */
[C---:B------:R-:W-:Y:S02]  /*1cb0*/  SEL R10, R0.reuse, R39, !P4 ;  /* 0x00000027000a7207 */ /* 0x040fe40006000000 */
[----:B------:R-:W0:Y:S01]  /*1cc0*/  LDS.128 R36, [R5+0x210] ;  /* 0x0002100005247984 */ /* 0x000e220000000c00 */
[C---:B------:R-:W-:Y:S02]  /*1cd0*/  SEL R9, R0.reuse, R9, !P3 ;  /* 0x0000000900097207 */ /* 0x040fe40005800000 */
[----:B------:R-:W-:Y:S01]  /*1ce0*/  DSETP.GEU.AND P3, PT, R88, R16, PT ;  /* 0x000000105800722a */ /* 0x000fe20003f6e000 */
[----:B------:R-:W-:Y:S02]  /*1cf0*/  FSEL R45, R95, R19, !P2 ;  /* 0x000000135f2d7208 */ /* 0x000fe40005000000 */
[----:B------:R-:W-:Y:S01]  /*1d00*/  FSEL R19, R93, R11, !P0 ;  /* 0x0000000b5d137208 */ /* 0x000fe20004000000 */
[----:B------:R-:W-:Y:S01]  /*1d10*/  DADD R90, R32, R42 ;  /* 0x00000000205a7229 */ /* 0x000fe2000000002a */
[----:B------:R-:W-:Y:S01]  /*1d20*/  SEL R11, R0, R75, !P5 ;  /* 0x0000004b000b7207 */ /* 0x000fe20006800000 */
[----:B--2---:R-:W-:Y:S01]  /*1d30*/  DADD R92, R40, R24 ;  /* 0x00000000285c7229 */ /* 0x004fe20000000018 */
[----:B------:R-:W-:Y:S01]  /*1d40*/  FSEL R16, R88, R16, !P3 ;  /* 0x0000001058107208 */ /* 0x000fe20005800000 */
[----:B------:R-:W-:Y:S01]  /*1d50*/  DADD R94, R24, R42 ;  /* 0x00000000185e7229 */ /* 0x000fe2000000002a */
[----:B------:R-:W-:Y:S01]  /*1d60*/  FSEL R17, R89, R17, !P3 ;  /* 0x0000001159117208 */ /* 0x000fe20005800000 */
[----:B---3--:R-:W-:-:S02]  /*1d70*/  DADD R88, R40, R20 ;  /* 0x0000000028587229 */ /* 0x008fc40000000014 */
[----:B------:R-:W-:Y:S01]  /*1d80*/  DADD R74, R20, R42 ;  /* 0x00000000144a7229 */ /* 0x000fe2000000002a */
[----:B------:R-:W1:Y:S01]  /*1d90*/  LDS.128 R40, [R5+0x300] ;  /* 0x0003000005287984 */ /* 0x000e620000000c00 */
[C---:B------:R-:W-:Y:S01]  /*1da0*/  VIADD R79, R4.reuse, 0x2 ;  /* 0x00000002044f7836 */ /* 0x040fe20000000000 */
[----:B------:R-:W-:-:S03]  /*1db0*/  @P6 SEL R0, R4, R73, !P1 ;  /* 0x0000004904006207 */ /* 0x000fc60004800000 */
[----:B------:R-:W-:Y:S01]  /*1dc0*/  DSETP.GEU.AND P1, PT, R88, R56, PT ;  /* 0x000000385800722a */ /* 0x000fe20003f2e000 */
[----:B------:R-:W-:Y:S01]  /*1dd0*/  SEL R77, R79, R72, !P2 ;  /* 0x000000484f4d7207 */ /* 0x000fe20005000000 */
[----:B------:R-:W-:Y:S02]  /*1de0*/  DSETP.GEU.AND P2, PT, R74, R70, PT ;  /* 0x000000464a00722a */ /* 0x000fe40003f4e000 */
[----:B------:R-:W-:Y:S02]  /*1df0*/  DSETP.GEU.AND P4, PT, R90, R52, PT ;  /* 0x000000345a00722a */ /* 0x000fe40003f8e000 */
[----:B------:R-:W-:Y:S01]  /*1e00*/  FSEL R56, R88, R56, !P1 ;  /* 0x0000003858387208 */ /* 0x000fe20004800000 */
[----:B------:R-:W-:Y:S01]  /*1e10*/  DSETP.GEU.AND P5, PT, R92, R54, PT ;  /* 0x000000365c00722a */ /* 0x000fe20003fae000 */
[----:B------:R-:W-:Y:S02]  /*1e20*/  FSEL R57, R89, R57, !P1 ;  /* 0x0000003959397208 */ /* 0x000fe40004800000 */
[----:B------:R-:W-:-:S02]  /*1e30*/  SEL R81, R79, R12, !P0 ;  /* 0x0000000c4f517207 */ /* 0x000fc40004000000 */
[C---:B------:R-:W-:Y:S02]  /*1e40*/  SEL R83, R79.reuse, R15, !P4 ;  /* 0x0000000f4f537207 */ /* 0x040fe40006000000 */
[C---:B------:R-:W-:Y:S01]  /*1e50*/  SEL R87, R79.reuse, R13, !P5 ;  /* 0x0000000d4f577207 */ /* 0x040fe20006800000 */
[----:B0-----:R-:W-:Y:S02]  /*1e60*/  DADD R88, R36, R28 ;  /* 0x0000000024587229 */ /* 0x001fe4000000001c */
[----:B------:R-:W-:Y:S01]  /*1e70*/  DADD R72, R28, R38 ;  /* 0x000000001c487229 */ /* 0x000fe20000000026 */
[----:B------:R-:W-:Y:S02]  /*1e80*/  SEL R85, R79, R14, !P2 ;  /* 0x0000000e4f557207 */ /* 0x000fe40005000000 */
[----:B------:R-:W-:Y:S01]  /*1e90*/  FSEL R28, R74, R70, !P2 ;  /* 0x000000464a1c7208 */ /* 0x000fe20005000000 */
[----:B------:R-:W0:Y:S01]  /*1ea0*/  LDS.128 R12, [R5+0x310] ;  /* 0x00031000050c7984 */ /* 0x000e220000000c00 */
[----:B------:R-:W-:Y:S01]  /*1eb0*/  FSEL R29, R75, R71, !P2 ;  /* 0x000000474b1d7208 */ /* 0x000fe20005000000 */
[----:B------:R-:W-:-:S02]  /*1ec0*/  DADD R70, R36, R32 ;  /* 0x0000000024467229 */ /* 0x000fc40000000020 */
[C---:B------:R-:W-:Y:S02]  /*1ed0*/  DADD R74, R36.reuse, R24 ;  /* 0x00000000244a7229 */ /* 0x040fe40000000018 */
[----:B------:R-:W-:Y:S02]  /*1ee0*/  DADD R36, R36, R20 ;  /* 0x0000000024247229 */ /* 0x000fe40000000014 */
[----:B------:R-:W-:Y:S02]  /*1ef0*/  DSETP.GEU.AND P6, PT, R94, R68, PT ;  /* 0x000000445e00722a */ /* 0x000fe40003fce000 */
[--C-:B------:R-:W-:Y:S02]  /*1f00*/  DADD R24, R24, R38.reuse ;  /* 0x0000000018187229 */ /* 0x100fe40000000026 */
[----:B------:R-:W-:Y:S02]  /*1f10*/  DADD R32, R32, R38 ;  /* 0x0000000020207229 */ /* 0x000fe40000000026 */
[----:B------:R-:W-:-:S02]  /*1f20*/  DSETP.GEU.AND P0, PT, R88, R66, PT ;  /* 0x000000425800722a */ /* 0x000fc40003f0e000 */
[----:B------:R-:W-:Y:S01]  /*1f30*/  DADD R20, R20, R38 ;  /* 0x0000000014147229 */ /* 0x000fe20000000026 */
[----:B------:R-:W-:Y:S02]  /*1f40*/  FSEL R54, R92, R54, !P5 ;  /* 0x000000365c367208 */ /* 0x000fe40006800000 */
[----:B------:R-:W-:Y:S01]  /*1f50*/  FSEL R55, R93, R55, !P5 ;  /* 0x000000375d377208 */ /* 0x000fe20006800000 */
[----:B------:R-:W-:Y:S01]  /*1f60*/  DSETP.GEU.AND P5, PT, R36, R60, PT ;  /* 0x0000003c2400722a */ /* 0x000fe20003fae000 */
[----:B------:R-:W-:Y:S02]  /*1f70*/  FSEL R68, R94, R68, !P6 ;  /* 0x000000445e447208 */ /* 0x000fe40007000000 */
[----:B------:R-:W-:Y:S02]  /*1f80*/  FSEL R69, R95, R69, !P6 ;  /* 0x000000455f457208 */ /* 0x000fe40007000000 */
[C---:B------:R-:W-:Y:S01]  /*1f90*/  SEL R80, R79.reuse, R80, !P3 ;  /* 0x000000504f507207 */ /* 0x040fe20005800000 */
[----:B------:R-:W-:Y:S01]  /*1fa0*/  DSETP.GEU.AND P3, PT, R70, R64, PT ;  /* 0x000000404600722a */ /* 0x000fe20003f6e000 */
[C---:B------:R-:W-:Y:S01]  /*1fb0*/  SEL R84, R79.reuse, R84, !P6 ;  /* 0x000000544f547207 */ /* 0x040fe20007000000 */
[----:B------:R-:W-:Y:S01]  /*1fc0*/  DSETP.GEU.AND P6, PT, R72, R58, PT ;  /* 0x0000003a4800722a */ /* 0x000fe20003fce000 */
[----:B------:R-:W-:Y:S01]  /*1fd0*/  SEL R78, R79, R78, !P1 ;  /* 0x0000004e4f4e7207 */ /* 0x000fe20004800000 */
[----:B------:R-:W-:Y:S01]  /*1fe0*/  DSETP.GEU.AND P2, PT, R24, R48, PT ;  /* 0x000000301800722a */ /* 0x000fe20003f4e000 */
[----:B------:R-:W-:Y:S01]  /*1ff0*/  FSEL R38, R88, R66, !P0 ;  /* 0x0000004258267208 */ /* 0x000fe20004000000 */
[----:B------:R-:W-:Y:S01]  /*2000*/  DSETP.GEU.AND P1, PT, R32, R50, PT ;  /* 0x000000322000722a */ /* 0x000fe20003f2e000 */
[----:B------:R-:W-:Y:S01]  /*2010*/  FSEL R39, R89, R67, !P0 ;  /* 0x0000004359277208 */ /* 0x000fe20004000000 */
[----:B-1----:R-:W-:Y:S01]  /*2020*/  DADD R66, R40, R30 ;  /* 0x0000000028427229 */ /* 0x002fe2000000001e */
[----:B------:R-:W-:Y:S01]  /*2030*/  SEL R86, R79, R86, !P0 ;  /* 0x000000564f567207 */ /* 0x000fe20004000000 */
[----:B------:R-:W-:Y:S01]  /*2040*/  DSETP.GEU.AND P0, PT, R20, R46, PT ;  /* 0x0000002e1400722a */ /* 0x000fe20003f0e000 */
[----:B------:R-:W-:-:S02]  /*2050*/  FSEL R64, R70, R64, !P3 ;  /* 0x0000004046407208 */ /* 0x000fc40005800000 */
[----:B------:R-:W-:Y:S01]  /*2060*/  FSEL R65, R71, R65, !P3 ;  /* 0x0000004147417208 */ /* 0x000fe20005800000 */
[C---:B------:R-:W-:Y:S01]  /*2070*/  DADD R70, R40.reuse, R34 ;  /* 0x0000000028467229 */ /* 0x040fe20000000022 */
[----:B------:R-:W-:Y:S02]  /*2080*/  FSEL R36, R36, R60, !P5 ;  /* 0x0000003c24247208 */ /* 0x000fe40006800000 */
[----:B------:R-:W-:Y:S01]  /*2090*/  FSEL R37, R37, R61, !P5 ;  /* 0x0000003d25257208 */ /* 0x000fe20006800000 */
[C---:B------:R-:W-:Y:S01]  /*20a0*/  DADD R60, R40.reuse, R26 ;  /* 0x00000000283c7229 */ /* 0x040fe2000000001a */
[----:B------:R-:W-:Y:S02]  /*20b0*/  FSEL R58, R72, R58, !P6 ;  /* 0x0000003a483a7208 */ /* 0x000fe40007000000 */
[----:B------:R-:W-:Y:S01]  /*20c0*/  FSEL R59, R73, R59, !P6 ;  /* 0x0000003b493b7208 */ /* 0x000fe20007000000 */
[----:B------:R-:W-:Y:S01]  /*20d0*/  DADD R72, R40, R22 ;  /* 0x0000000028487229 */ /* 0x000fe20000000016 */
[----:B------:R-:W-:-:S02]  /*20e0*/  FSEL R24, R24, R48, !P2 ;  /* 0x0000003018187208 */ /* 0x000fc40005000000 */
[----:B------:R-:W-:Y:S02]  /*20f0*/  FSEL R25, R25, R49, !P2 ;  /* 0x0000003119197208 */ /* 0x000fe40005000000 */
[C---:B------:R-:W-:Y:S02]  /*2100*/  SEL R40, R79.reuse, R8, !P5 ;  /* 0x000000084f287207 */ /* 0x040fe40006800000 */
[C---:B------:R-:W-:Y:S01]  /*2110*/  SEL R41, R79.reuse, R9, !P6 ;  /* 0x000000094f297207 */ /* 0x040fe20007000000 */
[C---:B------:R-:W-:Y:S01]  /*2120*/  DADD R8, R42.reuse, R30 ;  /* 0x000000002a087229 */ /* 0x040fe2000000001e */
[C---:B------:R-:W-:Y:S02]  /*2130*/  SEL R48, R79.reuse, R10, !P1 ;  /* 0x0000000a4f307207 */ /* 0x040fe40004800000 */
[----:B------:R-:W-:Y:S01]  /*2140*/  SEL R49, R79, R11, !P2 ;  /* 0x0000000b4f317207 */ /* 0x000fe20005000000 */
[----:B------:R-:W-:Y:S01]  /*2150*/  DADD R10, R42, R26 ;  /* 0x000000002a0a7229 */ /* 0x000fe2000000001a */
[----:B------:R-:W-:-:S02]  /*2160*/  FSEL R52, R90, R52, !P4 ;  /* 0x000000345a347208 */ /* 0x000fc40006000000 */
[----:B------:R-:W-:Y:S01]  /*2170*/  FSEL R53, R91, R53, !P4 ;  /* 0x000000355b357208 */ /* 0x000fe20006000000 */
[----:B------:R-:W-:Y:S01]  /*2180*/  DSETP.GEU.AND P4, PT, R74, R62, PT ;  /* 0x0000003e4a00722a */ /* 0x000fe20003f8e000 */
[----:B------:R-:W-:Y:S01]  /*2190*/  SEL R82, R79, R82, !P3 ;  /* 0x000000524f527207 */ /* 0x000fe20005800000 */
[----:B------:R-:W-:Y:S01]  /*21a0*/  DSETP.GEU.AND P3, PT, R66, R44, PT ;  /* 0x0000002c4200722a */ /* 0x000fe20003f6e000 */
[----:B------:R-:W-:Y:S01]  /*21b0*/  FSEL R47, R21, R47, !P0 ;  /* 0x0000002f152f7208 */ /* 0x000fe20004000000 */
[----:B------:R-:W-:Y:S01]  /*21c0*/  VIADD R21, R4, 0x3 ;  /* 0x0000000304157836 */ /* 0x000fe20000000000 */
[----:B------:R-:W-:Y:S01]  /*21d0*/  DSETP.GEU.AND P5, PT, R60, R54, PT ;  /* 0x000000363c00722a */ /* 0x000fe20003fae000 */
[----:B------:R-:W-:Y:S01]  /*21e0*/  FSEL R62, R74, R62, !P4 ;  /* 0x0000003e4a3e7208 */ /* 0x000fe20006000000 */
[----:B------:R-:W-:Y:S01]  /*21f0*/  DSETP.GEU.AND P6, PT, R72, R56, PT ;  /* 0x000000384800722a */ /* 0x000fe20003fce000 */
[----:B------:R-:W-:Y:S02]  /*2200*/  FSEL R63, R75, R63, !P4 ;  /* 0x0000003f4b3f7208 */ /* 0x000fe40006000000 */
[----:B------:R-:W-:Y:S01]  /*2210*/  SEL R76, R79, R76, !P4 ;  /* 0x0000004c4f4c7207 */ /* 0x000fe20006000000 */
[----:B------:R-:W-:Y:S01]  /*2220*/  DSETP.GEU.AND P4, PT, R70, R16, PT ;  /* 0x000000104600722a */ /* 0x000fe20003f8e000 */
[----:B------:R-:W-:-:S02]  /*2230*/  FSEL R32, R32, R50, !P1 ;  /* 0x0000003220207208 */ /* 0x000fc40004800000 */
[----:B------:R-:W-:Y:S01]  /*2240*/  FSEL R33, R33, R51, !P1 ;  /* 0x0000003321217208 */ /* 0x000fe20004800000 */
[----:B------:R-:W-:Y:S01]  /*2250*/  DSETP.GEU.AND P1, PT, R8, R18, PT ;  /* 0x000000120800722a */ /* 0x000fe20003f2e000 */
[----:B------:R-:W-:Y:S02]  /*2260*/  FSEL R44, R66, R44, !P3 ;  /* 0x0000002c422c7208 */ /* 0x000fe40005800000 */
[----:B------:R-:W-:Y:S02]  /*2270*/  FSEL R45, R67, R45, !P3 ;  /* 0x0000002d432d7208 */ /* 0x000fe40005800000 */
[----:B------:R-:W-:Y:S01]  /*2280*/  SEL R77, R21, R77, !P3 ;  /* 0x0000004d154d7207 */ /* 0x000fe20005800000 */
[----:B------:R-:W-:Y:S01]  /*2290*/  DSETP.GEU.AND P3, PT, R10, R68, PT ;  /* 0x000000440a00722a */ /* 0x000fe20003f6e000 */
[----:B------:R-:W-:Y:S01]  /*22a0*/  FSEL R50, R60, R54, !P5 ;  /* 0x000000363c327208 */ /* 0x000fe20006800000 */
[C---:B------:R-:W-:Y:S01]  /*22b0*/  DADD R74, R42.reuse, R34 ;  /* 0x000000002a4a7229 */ /* 0x040fe20000000022 */
[----:B------:R-:W-:Y:S01]  /*22c0*/  FSEL R51, R61, R55, !P5 ;  /* 0x000000373d337208 */ /* 0x000fe20006800000 */
[----:B------:R-:W-:Y:S01]  /*22d0*/  DADD R66, R42, R22 ;  /* 0x000000002a427229 */ /* 0x000fe20000000016 */
[----:B------:R-:W-:-:S02]  /*22e0*/  FSEL R54, R72, R56, !P6 ;  /* 0x0000003848367208 */ /* 0x000fc40007000000 */
[----:B------:R-:W-:Y:S02]  /*22f0*/  FSEL R55, R73, R57, !P6 ;  /* 0x0000003949377208 */ /* 0x000fe40007000000 */
[----:B------:R-:W-:Y:S02]  /*2300*/  FSEL R42, R70, R16, !P4 ;  /* 0x00000010462a7208 */ /* 0x000fe40006000000 */
[----:B------:R-:W-:Y:S02]  /*2310*/  FSEL R43, R71, R17, !P4 ;  /* 0x00000011472b7208 */ /* 0x000fe40006000000 */
[----:B------:R-:W-:Y:S02]  /*2320*/  FSEL R56, R8, R18, !P1 ;  /* 0x0000001208387208 */ /* 0x000fe40004800000 */
[----:B------:R-:W-:Y:S02]  /*2330*/  FSEL R57, R9, R19, !P1 ;  /* 0x0000001309397208 */ /* 0x000fe40004800000 */
[----:B------:R-:W-:Y:S01]  /*2340*/  FSEL R60, R10, R68, !P3 ;  /* 0x000000440a3c7208 */ /* 0x000fe20005800000 */
[----:B------:R-:W-:Y:S01]  /*2350*/  LDS.128 R16, [R6+0x20] ;  /* 0x0000200006107984 */ /* 0x000fe20000000c00 */
[----:B------:R-:W-:-:S03]  /*2360*/  FSEL R61, R11, R69, !P3 ;  /* 0x000000450b3d7208 */ /* 0x000fc60005800000 */
[----:B------:R-:W1:Y:S01]  /*2370*/  LDS.128 R8, [R5+0x400] ;  /* 0x0004000005087984 */ /* 0x000e620000000c00 */
[----:B------:R-:W-:Y:S01]  /*2380*/  SEL R80, R21, R80, !P4 ;  /* 0x0000005015507207 */ /* 0x000fe20006000000 */
[----:B------:R-:W-:Y:S02]  /*2390*/  DSETP.GEU.AND P4, PT, R66, R28, PT ;  /* 0x0000001c4200722a */ /* 0x000fe40003f8e000 */
[----:B------:R-:W-:Y:S02]  /*23a0*/  DSETP.GEU.AND P2, PT, R74, R52, PT ;  /* 0x000000344a00722a */ /* 0x000fe40003f4e000 */
[--C-:B0-----:R-:W-:Y:S02]  /*23b0*/  DADD R70, R12, R30.reuse ;  /* 0x000000000c467229 */ /* 0x101fe4000000001e */
[----:B------:R-:W-:Y:S01]  /*23c0*/  DADD R68, R14, R30 ;  /* 0x000000000e447229 */ /* 0x000fe2000000001e */
[----:B------:R-:W-:Y:S01]  /*23d0*/  FSEL R66, R66, R28, !P4 ;  /* 0x0000001c42427208 */ /* 0x000fe20006000000 */
[C---:B------:R-:W-:Y:S01]  /*23e0*/  DADD R30, R12.reuse, R34 ;  /* 0x000000000c1e7229 */ /* 0x040fe20000000022 */
[----:B------:R-:W-:Y:S01]  /*23f0*/  FSEL R67, R67, R29, !P4 ;  /* 0x0000001d43437208 */ /* 0x000fe20006000000 */
[----:B------:R-:W-:Y:S01]  /*2400*/  DADD R28, R12, R26 ;  /* 0x000000000c1c7229 */ /* 0x000fe2000000001a */
[----:B------:R-:W-:Y:S01]  /*2410*/  FSEL R52, R74, R52, !P2 ;  /* 0x000000344a347208 */ /* 0x000fe20005000000 */
[C---:B------:R-:W-:Y:S01]  /*2420*/  DADD R34, R14.reuse, R34 ;  /* 0x000000000e227229 */ /* 0x040fe20000000022 */
[----:B------:R-:W-:Y:S01]  /*2430*/  FSEL R53, R75, R53, !P2 ;  /* 0x000000354b357208 */ /* 0x000fe20005000000 */
[----:B------:R-:W-:Y:S01]  /*2440*/  DADD R26, R14, R26 ;  /* 0x000000000e1a7229 */ /* 0x000fe2000000001a */
[----:B------:R-:W-:Y:S01]  /*2450*/  SEL R87, R21, R87, !P5 ;  /* 0x0000005715577207 */ /* 0x000fe20006800000 */
[----:B------:R-:W-:-:S02]  /*2460*/  DADD R74, R12, R22 ;  /* 0x000000000c4a7229 */ /* 0x000fc40000000016 */
[----:B------:R-:W-:Y:S01]  /*2470*/  DADD R72, R14, R22 ;  /* 0x000000000e487229 */ /* 0x000fe20000000016 */
[----:B------:R-:W0:Y:S01]  /*2480*/  LDS.128 R12, [R6+0xa0] ;  /* 0x0000a000060c7984 */ /* 0x000e220000000c00 */
[----:B------:R-:W-:Y:S01]  /*2490*/  DSETP.GEU.AND P5, PT, R70, R38, PT ;  /* 0x000000264600722a */ /* 0x000fe20003fae000 */
[C---:B------:R-:W-:Y:S01]  /*24a0*/  SEL R78, R21.reuse, R78, !P6 ;  /* 0x0000004e154e7207 */ /* 0x040fe20007000000 */
[----:B------:R-:W-:Y:S01]  /*24b0*/  DSETP.GEU.AND P6, PT, R30, R64, PT ;  /* 0x000000401e00722a */ /* 0x000fe20003fce000 */
[C---:B------:R-:W-:Y:S01]  /*24c0*/  SEL R81, R21.reuse, R81, !P1 ;  /* 0x0000005115517207 */ /* 0x040fe20004800000 */
[----:B------:R-:W-:Y:S01]  /*24d0*/  DSETP.GEU.AND P1, PT, R28, R62, PT ;  /* 0x0000003e1c00722a */ /* 0x000fe20003f2e000 */
[----:B------:R-:W-:Y:S01]  /*24e0*/  SEL R84, R21, R84, !P3 ;  /* 0x0000005415547207 */ /* 0x000fe20005800000 */
[----:B------:R-:W-:Y:S01]  /*24f0*/  DSETP.GEU.AND P3, PT, R68, R58, PT ;  /* 0x0000003a4400722a */ /* 0x000fe20003f6e000 */
[----:B------:R-:W-:Y:S02]  /*2500*/  FSEL R22, R70, R38, !P5 ;  /* 0x0000002646167208 */ /* 0x000fe40006800000 */
[----:B------:R-:W-:-:S02]  /*2510*/  FSEL R23, R71, R39, !P5 ;  /* 0x0000002747177208 */ /* 0x000fc40006800000 */
[----:B------:R-:W-:Y:S01]  /*2520*/  SEL R86, R21, R86, !P5 ;  /* 0x0000005615567207 */ /* 0x000fe20006800000 */
[----:B------:R-:W-:Y:S01]  /*2530*/  DSETP.GEU.AND P5, PT, R26, R24, PT ;  /* 0x000000181a00722a */ /* 0x000fe20003fae000 */
[----:B------:R-:W-:Y:S02]  /*2540*/  FSEL R38, R30, R64, !P6 ;  /* 0x000000401e267208 */ /* 0x000fe40007000000 */
[----:B------:R-:W-:Y:S02]  /*2550*/  FSEL R39, R31, R65, !P6 ;  /* 0x000000411f277208 */ /* 0x000fe40007000000 */
[----:B------:R-:W-:Y:S02]  /*2560*/  FSEL R62, R28, R62, !P1 ;  /* 0x0000003e1c3e7208 */ /* 0x000fe40004800000 */
[----:B------:R-:W-:Y:S02]  /*2570*/  FSEL R63, R29, R63, !P1 ;  /* 0x0000003f1d3f7208 */ /* 0x000fe40004800000 */
[----:B------:R-:W-:Y:S01]  /*2580*/  FSEL R58, R68, R58, !P3 ;  /* 0x0000003a443a7208 */ /* 0x000fe20005800000 */
[----:B------:R-:W2:Y:S01]  /*2590*/  LDS.128 R28, [R6+0x120] ;  /* 0x00012000061c7984 */ /* 0x000ea20000000c00 */
[----:B------:R-:W-:-:S02]  /*25a0*/  FSEL R59, R69, R59, !P3 ;  /* 0x0000003b453b7208 */ /* 0x000fc40005800000 */
[----:B------:R-:W-:Y:S02]  /*25b0*/  FSEL R68, R26, R24, !P5 ;  /* 0x000000181a447208 */ /* 0x000fe40006800000 */
[----:B------:R-:W-:Y:S02]  /*25c0*/  FSEL R69, R27, R25, !P5 ;  /* 0x000000191b457208 */ /* 0x000fe40006800000 */
[----:B------:R-:W3:Y:S01]  /*25d0*/  LDS.128 R24, [R6+0x1a0] ;  /* 0x0001a00006187984 */ /* 0x000ee20000000c00 */
[C---:B------:R-:W-:Y:S01]  /*25e0*/  SEL R83, R21.reuse, R83, !P2 ;  /* 0x0000005315537207 */ /* 0x040fe20005000000 */
[----:B------:R-:W-:Y:S01]  /*25f0*/  DSETP.GEU.AND P2, PT, R74, R36, PT ;  /* 0x000000244a00722a */ /* 0x000fe20003f4e000 */
[----:B------:R-:W-:Y:S01]  /*2600*/  SEL R85, R21, R85, !P4 ;  /* 0x0000005515557207 */ /* 0x000fe20006000000 */
[----:B------:R-:W-:Y:S01]  /*2610*/  DSETP.GEU.AND P4, PT, R34, R32, PT ;  /* 0x000000202200722a */ /* 0x000fe20003f8e000 */
[----:B------:R-:W-:-:S03]  /*2620*/  FSEL R46, R20, R46, !P0 ;  /* 0x0000002e142e7208 */ /* 0x000fc60004000000 */
[----:B------:R-:W-:Y:S02]  /*2630*/  FSEL R36, R74, R36, !P2 ;  /* 0x000000244a247208 */ /* 0x000fe40005000000 */
[----:B------:R-:W-:Y:S01]  /*2640*/  FSEL R37, R75, R37, !P2 ;  /* 0x000000254b257208 */ /* 0x000fe20005000000 */
[----:B-1----:R-:W-:Y:S01]  /*2650*/  DADD R74, R8, R16 ;  /* 0x00000000084a7229 */ /* 0x002fe20000000010 */
[----:B------:R-:W-:Y:S02]  /*2660*/  FSEL R64, R34, R32, !P4 ;  /* 0x0000002022407208 */ /* 0x000fe40006000000 */
[----:B------:R-:W-:Y:S02]  /*2670*/  FSEL R65, R35, R33, !P4 ;  /* 0x0000002123417208 */ /* 0x000fe40006000000 */
[----:B------:R-:W1:Y:S01]  /*2680*/  LDS.128 R32, [R5+0x410] ;  /* 0x0004100005207984 */ /* 0x000e620000000c00 */
[C---:B------:R-:W-:Y:S01]  /*2690*/  SEL R82, R21.reuse, R82, !P6 ;  /* 0x0000005215527207 */ /* 0x040fe20007000000 */
[----:B------:R-:W-:Y:S01]  /*26a0*/  DSETP.GEU.AND P6, PT, R72, R46, PT ;  /* 0x0000002e4800722a */ /* 0x000fe20003fce000 */
[C---:B------:R-:W-:Y:S01]  /*26b0*/  SEL R76, R21.reuse, R76, !P1 ;  /* 0x0000004c154c7207 */ /* 0x040fe20004800000 */
[----:B------:R-:W-:Y:S01]  /*26c0*/  DSETP.GEU.AND P1, PT, R74, R44, PT ;  /* 0x0000002c4a00722a */ /* 0x000fe20003f2e000 */
[C---:B------:R-:W-:Y:S01]  /*26d0*/  SEL R20, R21.reuse, R40, !P2 ;  /* 0x0000002815147207 */ /* 0x040fe20005000000 */
[----:B------:R-:W-:Y:S01]  /*26e0*/  DADD R88, R16, R10 ;  /* 0x0000000010587229 */ /* 0x000fe2000000000a */
[----:B------:R-:W-:-:S02]  /*26f0*/  SEL R70, R21, R41, !P3 ;  /* 0x0000002915467207 */ /* 0x000fc40005800000 */
[----:B------:R-:W-:Y:S02]  /*2700*/  FSEL R46, R72, R46, !P6 ;  /* 0x0000002e482e7208 */ /* 0x000fe40007000000 */
[----:B------:R-:W-:Y:S01]  /*2710*/  FSEL R47, R73, R47, !P6 ;  /* 0x0000002f492f7208 */ /* 0x000fe20007000000 */
[----:B0-----:R-:W-:Y:S01]  /*2720*/  DADD R72, R8, R12 ;  /* 0x0000000008487229 */ /* 0x001fe2000000000c */
[----:B------:R-:W-:Y:S02]  /*2730*/  FSEL R40, R74, R44, !P1 ;  /* 0x0000002c4a287208 */ /* 0x000fe40004800000 */
[----:B------:R-:W-:Y:S01]  /*2740*/  FSEL R41, R75, R45, !P1 ;  /* 0x0000002d4b297208 */ /* 0x000fe20004800000 */
[----:B------:R-:W-:Y:S01]  /*2750*/  DADD R74, R12, R10 ;  /* 0x000000000c4a7229 */ /* 0x000fe2000000000a */
[C---:B------:R-:W-:Y:S02]  /*2760*/  SEL R48, R21.reuse, R48, !P4 ;  /* 0x0000003015307207 */ /* 0x040fe40006000000 */
[----:B------:R-:W-:-:S02]  /*2770*/  SEL R49, R21, R49, !P5 ;  /* 0x0000003115317207 */ /* 0x000fc40006800000 */
[----:B------:R-:W-:Y:S01]  /*2780*/  @P6 SEL R21, R79, R0, !P0 ;  /* 0x000000004f156207 */ /* 0x000fe20004000000 */
[----:B------:R-:W-:Y:S02]  /*2790*/  DSETP.GEU.AND P0, PT, R88, R56, PT ;  /* 0x000000385800722a */ /* 0x000fe40003f0e000 */
[----:B------:R-:W-:Y:S02]  /*27a0*/  DSETP.GEU.AND P3, PT, R72, R42, PT ;  /* 0x0000002a4800722a */ /* 0x000fe40003f6e000 */
[----:B------:R-:W-:Y:S02]  /*27b0*/  DSETP.GEU.AND P4, PT, R74, R52, PT ;  /* 0x000000344a00722a */ /* 0x000fe40003f8e000 */
[----:B------:R-:W-:Y:S02]  /*27c0*/  FSEL R44, R88, R56, !P0 ;  /* 0x00000038582c7208 */ /* 0x000fe40004000000 */
[----:B------:R-:W-:Y:S01]  /*27d0*/  FSEL R45, R89, R57, !P0 ;  /* 0x00000039592d7208 */ /* 0x000fe20004000000 */
[----:B--2---:R-:W-:Y:S01]  /*27e0*/  DADD R56, R28, R10 ;  /* 0x000000001c387229 */ /* 0x004fe2000000000a */
[----:B------:R-:W-:-:S02]  /*27f0*/  FSEL R42, R72, R42, !P3 ;  /* 0x0000002a482a7208 */ /* 0x000fc40005800000 */
[----:B------:R-:W-:Y:S01]  /*2800*/  FSEL R43, R73, R43, !P3 ;  /* 0x0000002b492b7208 */ /* 0x000fe20005800000 */
[----:B---3--:R-:W-:Y:S01]  /*2810*/  DADD R72, R8, R24 ;  /* 0x0000000008487229 */ /* 0x008fe20000000018 */
[----:B------:R-:W-:Y:S02]  /*2820*/  FSEL R52, R74, R52, !P4 ;  /* 0x000000344a347208 */ /* 0x000fe40006000000 */
[----:B------:R-:W-:Y:S01]  /*2830*/  FSEL R53, R75, R53, !P4 ;  /* 0x000000354b357208 */ /* 0x000fe20006000000 */
[----:B------:R-:W-:Y:S01]  /*2840*/  DADD R74, R24, R10 ;  /* 0x00000000184a7229 */ /* 0x000fe2000000000a */
[----:B------:R-:W-:Y:S01]  /*2850*/  VIADD R71, R4, 0x4 ;  /* 0x0000000404477836 */ /* 0x000fe20000000000 */
[----:B------:R-:W-:Y:S02]  /*2860*/  DSETP.GEU.AND P6, PT, R56, R60, PT ;  /* 0x0000003c3800722a */ /* 0x000fe40003fce000 */
[----:B------:R-:W-:Y:S02]  /*2870*/  DSETP.GEU.AND P2, PT, R72, R54, PT ;  /* 0x000000364800722a */ /* 0x000fe40003f4e000 */
[----:B------:R-:W-:Y:S01]  /*2880*/  SEL R77, R71, R77, !P1 ;  /* 0x0000004d474d7207 */ /* 0x000fe20004800000 */
[----:B------:R-:W-:-:S02]  /*2890*/  DADD R88, R8, R28 ;  /* 0x0000000008587229 */ /* 0x000fc4000000001c */
[----:B------:R-:W-:Y:S01]  /*28a0*/  DSETP.GEU.AND P1, PT, R74, R66, PT ;  /* 0x000000424a00722a */ /* 0x000fe20003f2e000 */
[----:B------:R-:W-:Y:S01]  /*28b0*/  FSEL R56, R56, R60, !P6 ;  /* 0x0000003c38387208 */ /* 0x000fe20007000000 */
[----:B------:R-:W0:Y:S01]  /*28c0*/  LDS.128 R8, [R5+0x500] ;  /* 0x0005000005087984 */ /* 0x000e220000000c00 */
[----:B------:R-:W-:Y:S02]  /*28d0*/  FSEL R57, R57, R61, !P6 ;  /* 0x0000003d39397208 */ /* 0x000fe40007000000 */
[----:B------:R-:W-:Y:S02]  /*28e0*/  FSEL R54, R72, R54, !P2 ;  /* 0x0000003648367208 */ /* 0x000fe40005000000 */
[----:B------:R-:W-:Y:S01]  /*28f0*/  FSEL R55, R73, R55, !P2 ;  /* 0x0000003749377208 */ /* 0x000fe20005000000 */
[C---:B-1----:R-:W-:Y:S01]  /*2900*/  DADD R72, R32.reuse, R16 ;  /* 0x0000000020487229 */ /* 0x042fe20000000010 */
[----:B------:R-:W-:Y:S02]  /*2910*/  FSEL R60, R74, R66, !P1 ;  /* 0x000000424a3c7208 */ /* 0x000fe40004800000 */
[----:B------:R-:W-:Y:S01]  /*2920*/  FSEL R61, R75, R67, !P1 ;  /* 0x000000434b3d7208 */ /* 0x000fe20004800000 */
[----:B------:R-:W-:-:S02]  /*2930*/  DADD R74, R32, R12 ;  /* 0x00000000204a7229 */ /* 0x000fc4000000000c */
[C---:B------:R-:W-:Y:S02]  /*2940*/  DADD R66, R32.reuse, R28 ;  /* 0x0000000020427229 */ /* 0x040fe4000000001c */
[----:B------:R-:W-:Y:S02]  /*2950*/  DADD R32, R32, R24 ;  /* 0x0000000020207229 */ /* 0x000fe40000000018 */
[----:B------:R-:W-:-:S06]  /*2960*/  DSETP.GEU.AND P5, PT, R88, R50, PT ;  /* 0x000000325800722a */ /* 0x000fcc0003fae000 */
[----:B------:R-:W-:Y:S02]  /*2970*/  FSEL R50, R88, R50, !P5 ;  /* 0x0000003258327208 */ /* 0x000fe40006800000 */
[----:B------:R-:W-:Y:S02]  /*2980*/  FSEL R51, R89, R51, !P5 ;  /* 0x0000003359337208 */ /* 0x000fe40006800000 */
[----:B------:R-:W-:Y:S01]  /*2990*/  SEL R87, R71, R87, !P5 ;  /* 0x0000005747577207 */ /* 0x000fe20006800000 */
[----:B------:R-:W-:Y:S02]  /*29a0*/  DSETP.GEU.AND P5, PT, R32, R36, PT ;  /* 0x000000242000722a */ /* 0x000fe40003fae000 */
[--C-:B------:R-:W-:Y:S02]  /*29b0*/  DADD R16, R16, R34.reuse ;  /* 0x0000000010107229 */ /* 0x100fe40000000022 */
[--C-:B------:R-:W-:Y:S02]  /*29c0*/  DADD R12, R12, R34.reuse ;  /* 0x000000000c0c7229 */ /* 0x100fe40000000022 */
[--C-:B------:R-:W-:Y:S01]  /*29d0*/  DADD R28, R28, R34.reuse ;  /* 0x000000001c1c7229 */ /* 0x100fe20000000022 */
[----:B------:R-:W-:Y:S01]  /*29e0*/  FSEL R36, R32, R36, !P5 ;  /* 0x0000002420247208 */ /* 0x000fe20006800000 */
[----:B------:R-:W-:Y:S01]  /*29f0*/  DADD R24, R24, R34 ;  /* 0x0000000018187229 */ /* 0x000fe20000000022 */
[----:B------:R-:W-:-:S02]  /*2a00*/  FSEL R37, R33, R37, !P5 ;  /* 0x0000002521257208 */ /* 0x000fc40006800000 */
[----:B------:R-:W1:Y:S01]  /*2a10*/  LDS.128 R32, [R5+0x510] ;  /* 0x0005100005207984 */ /* 0x000e620000000c00 */
[C---:B------:R-:W-:Y:S01]  /*2a20*/  SEL R81, R71.reuse, R81, !P0 ;  /* 0x0000005147517207 */ /* 0x040fe20004000000 */
[----:B------:R-:W-:Y:S01]  /*2a30*/  DSETP.GEU.AND P0, PT, R72, R22, PT ;  /* 0x000000164800722a */ /* 0x000fe20003f0e000 */
[C---:B------:R-:W-:Y:S01]  /*2a40*/  SEL R80, R71.reuse, R80, !P3 ;  /* 0x0000005047507207 */ /* 0x040fe20005800000 */
[----:B------:R-:W-:Y:S01]  /*2a50*/  DSETP.GEU.AND P3, PT, R74, R38, PT ;  /* 0x000000264a00722a */ /* 0x000fe20003f6e000 */
[C---:B------:R-:W-:Y:S01]  /*2a60*/  SEL R83, R71.reuse, R83, !P4 ;  /* 0x0000005347537207 */ /* 0x040fe20006000000 */
[----:B------:R-:W-:Y:S01]  /*2a70*/  DSETP.GEU.AND P4, PT, R66, R62, PT ;  /* 0x0000003e4200722a */ /* 0x000fe20003f8e000 */
[C---:B------:R-:W-:Y:S01]  /*2a80*/  SEL R85, R71.reuse, R85, !P1 ;  /* 0x0000005547557207 */ /* 0x040fe20004800000 */
[----:B------:R-:W-:Y:S01]  /*2a90*/  DSETP.GEU.AND P1, PT, R28, R68, PT ;  /* 0x000000441c00722a */ /* 0x000fe20003f2e000 */
[----:B------:R-:W-:Y:S01]  /*2aa0*/  SEL R84, R71, R84, !P6 ;  /* 0x0000005447547207 */ /* 0x000fe20007000000 */
[----:B------:R-:W-:Y:S01]  /*2ab0*/  DSETP.GEU.AND P6, PT, R16, R58, PT ;  /* 0x0000003a1000722a */ /* 0x000fe20003fce000 */
[----:B------:R-:W-:-:S02]  /*2ac0*/  FSEL R22, R72, R22, !P0 ;  /* 0x0000001648167208 */ /* 0x000fc40004000000 */
[----:B------:R-:W-:Y:S01]  /*2ad0*/  FSEL R23, R73, R23, !P0 ;  /* 0x0000001749177208 */ /* 0x000fe20004000000 */
[C---:B0-----:R-:W-:Y:S01]  /*2ae0*/  DADD R72, R8.reuse, R18 ;  /* 0x0000000008487229 */ /* 0x041fe20000000012 */
[----:B------:R-:W-:Y:S02]  /*2af0*/  FSEL R38, R74, R38, !P3 ;  /* 0x000000264a267208 */ /* 0x000fe40005800000 */
[----:B------:R-:W-:Y:S01]  /*2b00*/  FSEL R39, R75, R39, !P3 ;  /* 0x000000274b277208 */ /* 0x000fe20005800000 */
[C---:B------:R-:W-:Y:S01]  /*2b10*/  DADD R74, R8.reuse, R14 ;  /* 0x00000000084a7229 */ /* 0x040fe2000000000e */
[----:B------:R-:W-:Y:S02]  /*2b20*/  FSEL R62, R66, R62, !P4 ;  /* 0x0000003e423e7208 */ /* 0x000fe40006000000 */
[----:B------:R-:W-:Y:S01]  /*2b30*/  FSEL R63, R67, R63, !P4 ;  /* 0x0000003f433f7208 */ /* 0x000fe20006000000 */
[----:B------:R-:W-:Y:S01]  /*2b40*/  DADD R66, R8, R30 ;  /* 0x0000000008427229 */ /* 0x000fe2000000001e */
[----:B------:R-:W-:-:S02]  /*2b50*/  FSEL R28, R28, R68, !P1 ;  /* 0x000000441c1c7208 */ /* 0x000fc40004800000 */
[----:B------:R-:W-:Y:S01]  /*2b60*/  FSEL R29, R29, R69, !P1 ;  /* 0x000000451d1d7208 */ /* 0x000fe20004800000 */
[----:B------:R-:W-:Y:S01]  /*2b70*/  DADD R68, R10, R14 ;  /* 0x000000000a447229 */ /* 0x000fe2000000000e */
[----:B------:R-:W-:Y:S01]  /*2b80*/  FSEL R58, R16, R58, !P6 ;  /* 0x0000003a103a7208 */ /* 0x000fe20007000000 */
[----:B------:R-:W-:Y:S01]  /*2b90*/  DADD R8, R8, R26 ;  /* 0x0000000008087229 */ /* 0x000fe2000000001a */
[----:B------:R-:W-:Y:S01]  /*2ba0*/  FSEL R59, R17, R59, !P6 ;  /* 0x0000003b113b7208 */ /* 0x000fe20007000000 */
[----:B------:R-:W-:Y:S01]  /*2bb0*/  DADD R16, R10, R18 ;  /* 0x000000000a107229 */ /* 0x000fe20000000012 */
        /* <DEDUP_REMOVED lines=11> */
[----:B------:R-:W-:Y:S02]  /*2c70*/  FSEL R65, R13, R65, !P2 ;  /* 0x000000410d417208 */ /* 0x000fe40005000000 */
[C---:B------:R-:W-:Y:S01]  /*2c80*/  SEL R48, R71.reuse, R48, !P2 ;  /* 0x0000003047307207 */ /* 0x040fe20005000000 */
[----:B------:R-:W-:Y:S01]  /*2c90*/  DSETP.GEU.AND P2, PT, R16, R44, PT ;  /* 0x0000002c1000722a */ /* 0x000fe20003f4e000 */
[----:B------:R-:W-:Y:S01]  /*2ca0*/  SEL R76, R71, R76, !P4 ;  /* 0x0000004c474c7207 */ /* 0x000fe20006000000 */
[----:B------:R-:W-:Y:S01]  /*2cb0*/  DADD R12, R10, R26 ;  /* 0x000000000a0c7229 */ /* 0x000fe2000000001a */
[----:B------:R-:W-:Y:S01]  /*2cc0*/  FSEL R47, R25, R47, !P0 ;  /* 0x0000002f192f7208 */ /* 0x000fe20004000000 */
[----:B------:R-:W-:Y:S01]  /*2cd0*/  DSETP.GEU.AND P4, PT, R74, R42, PT ;  /* 0x0000002a4a00722a */ /* 0x000fe20003f8e000 */
[----:B------:R-:W-:Y:S01]  /*2ce0*/  VIADD R25, R4, 0x5 ;  /* 0x0000000504197836 */ /* 0x000fe20000000000 */
[----:B------:R-:W-:Y:S01]  /*2cf0*/  FSEL R50, R66, R50, !P5 ;  /* 0x0000003242327208 */ /* 0x000fe20006800000 */
[----:B------:R-:W-:Y:S01]  /*2d00*/  DADD R88, R10, R30 ;  /* 0x000000000a587229 */ /* 0x000fe2000000001e */
[----:B------:R-:W-:Y:S01]  /*2d10*/  FSEL R51, R67, R51, !P5 ;  /* 0x0000003343337208 */ /* 0x000fe20006800000 */
[----:B-1----:R-:W-:Y:S01]  /*2d20*/  DADD R66, R32, R18 ;  /* 0x0000000020427229 */ /* 0x002fe20000000012 */
[----:B------:R-:W-:-:S02]  /*2d30*/  FSEL R52, R68, R52, !P1 ;  /* 0x0000003444347208 */ /* 0x000fc40004800000 */
[----:B------:R-:W-:Y:S01]  /*2d40*/  FSEL R53, R69, R53, !P1 ;  /* 0x0000003545357208 */ /* 0x000fe20004800000 */
[----:B------:R-:W-:Y:S01]  /*2d50*/  DADD R68, R34, R18 ;  /* 0x0000000022447229 */ /* 0x000fe20000000012 */
[----:B------:R-:W-:Y:S02]  /*2d60*/  FSEL R54, R8, R54, !P6 ;  /* 0x0000003608367208 */ /* 0x000fe40007000000 */
[----:B------:R-:W-:Y:S02]  /*2d70*/  FSEL R55, R9, R55, !P6 ;  /* 0x0000003709377208 */ /* 0x000fe40007000000 */
[----:B------:R-:W-:Y:S01]  /*2d80*/  FSEL R44, R16, R44, !P2 ;  /* 0x0000002c102c7208 */ /* 0x000fe20005000000 */
[----:B------:R-:W-:Y:S01]  /*2d90*/  LDS.128 R8, [R5+0x600] ;  /* 0x0006000005087984 */ /* 0x000fe20000000c00 */
[----:B------:R-:W-:Y:S02]  /*2da0*/  FSEL R45, R17, R45, !P2 ;  /* 0x0000002d112d7208 */ /* 0x000fe40005000000 */
[----:B------:R-:W-:Y:S01]  /*2db0*/  SEL R82, R71, R82, !P3 ;  /* 0x0000005247527207 */ /* 0x000fe20005800000 */
[----:B------:R-:W0:Y:S01]  /*2dc0*/  LDS.128 R16, [R6+0x30] ;  /* 0x0000300006107984 */ /* 0x000e220000000c00 */
[----:B------:R-:W-:Y:S01]  /*2dd0*/  DSETP.GEU.AND P3, PT, R72, R40, PT ;  /* 0x000000284800722a */ /* 0x000fe20003f6e000 */
[----:B------:R-:W-:-:S02]  /*2de0*/  FSEL R42, R74, R42, !P4 ;  /* 0x0000002a4a2a7208 */ /* 0x000fc40006000000 */
[----:B------:R-:W-:Y:S02]  /*2df0*/  FSEL R43, R75, R43, !P4 ;  /* 0x0000002b4b2b7208 */ /* 0x000fe40006000000 */
[----:B------:R-:W-:Y:S01]  /*2e00*/  SEL R80, R25, R80, !P4 ;  /* 0x0000005019507207 */ /* 0x000fe20006000000 */
[----:B------:R-:W-:Y:S01]  /*2e10*/  DSETP.GEU.AND P4, PT, R12, R60, PT ;  /* 0x0000003c0c00722a */ /* 0x000fe20003f8e000 */
[----:B------:R-:W-:Y:S01]  /*2e20*/  FSEL R40, R72, R40, !P3 ;  /* 0x0000002848287208 */ /* 0x000fe20005800000 */
[--C-:B------:R-:W-:Y:S01]  /*2e30*/  DADD R74, R32, R14.reuse ;  /* 0x00000000204a7229 */ /* 0x100fe2000000000e */
[----:B------:R-:W-:Y:S01]  /*2e40*/  FSEL R41, R73, R41, !P3 ;  /* 0x0000002949297208 */ /* 0x000fe20005800000 */
[----:B------:R-:W-:Y:S02]  /*2e50*/  DADD R72, R34, R14 ;  /* 0x0000000022487229 */ /* 0x000fe4000000000e */
[----:B------:R-:W-:Y:S02]  /*2e60*/  FSEL R60, R12, R60, !P4 ;  /* 0x0000003c0c3c7208 */ /* 0x000fe40006000000 */
[----:B------:R-:W-:-:S02]  /*2e70*/  FSEL R61, R13, R61, !P4 ;  /* 0x0000003d0d3d7208 */ /* 0x000fc40006000000 */
[----:B------:R-:W1:Y:S01]  /*2e80*/  LDS.128 R12, [R6+0xb0] ;  /* 0x0000b000060c7984 */ /* 0x000e620000000c00 */
[C---:B------:R-:W-:Y:S01]  /*2e90*/  SEL R77, R25.reuse, R77, !P3 ;  /* 0x0000004d194d7207 */ /* 0x040fe20005800000 */
[----:B------:R-:W-:Y:S02]  /*2ea0*/  DSETP.GEU.AND P3, PT, R88, R56, PT ;  /* 0x000000385800722a */ /* 0x000fe40003f6e000 */
[--C-:B------:R-:W-:Y:S01]  /*2eb0*/  DADD R92, R32, R30.reuse ;  /* 0x00000000205c7229 */ /* 0x100fe2000000001e */
[----:B------:R-:W-:Y:S01]  /*2ec0*/  SEL R87, R25, R87, !P5 ;  /* 0x0000005719577207 */ /* 0x000fe20006800000 */
[----:B------:R-:W-:Y:S02]  /*2ed0*/  DADD R30, R34, R30 ;  /* 0x00000000221e7229 */ /* 0x000fe4000000001e */
[----:B------:R-:W-:Y:S01]  /*2ee0*/  FSEL R56, R88, R56, !P3 ;  /* 0x0000003858387208 */ /* 0x000fe20005800000 */
[--C-:B------:R-:W-:Y:S01]  /*2ef0*/  DADD R90, R32, R26.reuse ;  /* 0x00000000205a7229 */ /* 0x100fe2000000001a */
[----:B------:R-:W-:Y:S01]  /*2f00*/  FSEL R57, R89, R57, !P3 ;  /* 0x0000003959397208 */ /* 0x000fe20005800000 */
[----:B------:R-:W-:Y:S01]  /*2f10*/  DADD R88, R34, R26 ;  /* 0x0000000022587229 */ /* 0x000fe2000000001a */
[----:B------:R-:W2:Y:S01]  /*2f20*/  LDS.128 R32, [R6+0x130] ;  /* 0x0001300006207984 */ /* 0x000ea20000000c00 */
[----:B------:R-:W-:Y:S01]  /*2f30*/  DSETP.GEU.AND P5, PT, R66, R22, PT ;  /* 0x000000164200722a */ /* 0x000fe20003fae000 */
[----:B------:R-:W-:Y:S01]  /*2f40*/  SEL R78, R25, R78, !P6 ;  /* 0x0000004e194e7207 */ /* 0x000fe20007000000 */
[----:B------:R-:W-:Y:S01]  /*2f50*/  DSETP.GEU.AND P6, PT, R74, R38, PT ;  /* 0x000000264a00722a */ /* 0x000fe20003fce000 */
[----:B------:R-:W-:-:S03]  /*2f60*/  FSEL R46, R24, R46, !P0 ;  /* 0x0000002e182e7208 */ /* 0x000fc60004000000 */
[----:B------:R-:W-:Y:S02]  /*2f70*/  FSEL R26, R66, R22, !P5 ;  /* 0x00000016421a7208 */ /* 0x000fe40006800000 */
[----:B------:R-:W-:Y:S02]  /*2f80*/  FSEL R27, R67, R23, !P5 ;  /* 0x00000017431b7208 */ /* 0x000fe40006800000 */
[----:B------:R-:W-:Y:S01]  /*2f90*/  SEL R86, R25, R86, !P5 ;  /* 0x0000005619567207 */ /* 0x000fe20006800000 */
[----:B------:R-:W-:Y:S01]  /*2fa0*/  DSETP.GEU.AND P5, PT, R30, R28, PT ;  /* 0x0000001c1e00722a */ /* 0x000fe20003fae000 */
[----:B------:R-:W-:Y:S01]  /*2fb0*/  FSEL R38, R74, R38, !P6 ;  /* 0x000000264a267208 */ /* 0x000fe20007000000 */
[----:B0-----:R-:W-:Y:S01]  /*2fc0*/  DADD R22, R8, R16 ;  /* 0x0000000008167229 */ /* 0x001fe20000000010 */
[----:B------:R-:W-:Y:S02]  /*2fd0*/  FSEL R39, R75, R39, !P6 ;  /* 0x000000274b277208 */ /* 0x000fe40007000000 */
[----:B------:R-:W-:Y:S01]  /*2fe0*/  SEL R82, R25, R82, !P6 ;  /* 0x0000005219527207 */ /* 0x000fe20007000000 */
[----:B------:R-:W-:Y:S01]  /*2ff0*/  DSETP.GEU.AND P6, PT, R88, R46, PT ;  /* 0x0000002e5800722a */ /* 0x000fe20003fce000 */
[----:B------:R-:W-:-:S02]  /*3000*/  FSEL R66, R30, R28, !P5 ;  /* 0x0000001c1e427208 */ /* 0x000fc40006800000 */
[----:B------:R-:W-:Y:S02]  /*3010*/  FSEL R67, R31, R29, !P5 ;  /* 0x0000001d1f437208 */ /* 0x000fe40006800000 */
[C---:B------:R-:W-:Y:S01]  /*3020*/  SEL R81, R25.reuse, R81, !P2 ;  /* 0x0000005119517207 */ /* 0x040fe20005000000 */
        /* <DEDUP_REMOVED lines=10> */
[----:B------:R-:W-:Y:S01]  /*30d0*/  SEL R76, R25, R76, !P2 ;  /* 0x0000004c194c7207 */ /* 0x000fe20005000000 */
[----:B------:R-:W-:Y:S01]  /*30e0*/  DSETP.GEU.AND P2, PT, R22, R40, PT ;  /* 0x000000281600722a */ /* 0x000fe20003f4e000 */
[----:B------:R-:W-:Y:S02]  /*30f0*/  FSEL R64, R72, R64, !P4 ;  /* 0x0000004048407208 */ /* 0x000fe40006000000 */
[----:B------:R-:W-:Y:S01]  /*3100*/  FSEL R65, R73, R65, !P4 ;  /* 0x0000004149417208 */ /* 0x000fe20006000000 */
[----:B-1----:R-:W-:Y:S01]  /*3110*/  DADD R72, R8, R12 ;  /* 0x0000000008487229 */ /* 0x002fe2000000000c */
[C---:B------:R-:W-:Y:S02]  /*3120*/  SEL R0, R25.reuse, R20, !P1 ;  /* 0x0000001419007207 */ /* 0x040fe40004800000 */
[----:B------:R-:W-:-:S02]  /*3130*/  SEL R70, R25, R70, !P3 ;  /* 0x0000004619467207 */ /* 0x000fc40005800000 */
[C---:B------:R-:W-:Y:S02]  /*3140*/  SEL R48, R25.reuse, R48, !P4 ;  /* 0x0000003019307207 */ /* 0x040fe40006000000 */
[----:B------:R-:W-:Y:S02]  /*3150*/  SEL R49, R25, R49, !P5 ;  /* 0x0000003119317207 */ /* 0x000fe40006800000 */
[----:B------:R-:W-:Y:S02]  /*3160*/  @P6 SEL R25, R71, R21, !P0 ;  /* 0x0000001547196207 */ /* 0x000fe40004000000 */
[----:B------:R-:W-:Y:S02]  /*3170*/  FSEL R40, R22, R40, !P2 ;  /* 0x0000002816287208 */ /* 0x000fe40005000000 */
[----:B------:R-:W-:Y:S02]  /*3180*/  FSEL R41, R23, R41, !P2 ;  /* 0x0000002917297208 */ /* 0x000fe40005000000 */
[----:B------:R-:W1:Y:S01]  /*3190*/  LDS.128 R20, [R5+0x610] ;  /* 0x0006100005147984 */ /* 0x000e620000000c00 */
[----:B------:R-:W-:-:S02]  /*31a0*/  FSEL R36, R90, R36, !P1 ;  /* 0x000000245a247208 */ /* 0x000fc40004800000 */
[----:B------:R-:W-:Y:S01]  /*31b0*/  FSEL R37, R91, R37, !P1 ;  /* 0x000000255b257208 */ /* 0x000fe20004800000 */
[----:B------:R-:W-:Y:S01]  /*31c0*/  DSETP.GEU.AND P1, PT, R72, R42, PT ;  /* 0x0000002a4800722a */ /* 0x000fe20003f2e000 */
[----:B------:R-:W-:Y:S02]  /*31d0*/  FSEL R58, R68, R58, !P3 ;  /* 0x0000003a443a7208 */ /* 0x000fe40005800000 */
[----:B------:R-:W-:Y:S01]  /*31e0*/  FSEL R59, R69, R59, !P3 ;  /* 0x0000003b453b7208 */ /* 0x000fe20005800000 */
[----:B------:R-:W-:Y:S02]  /*31f0*/  DADD R68, R16, R10 ;  /* 0x0000000010447229 */ /* 0x000fe4000000000a */
[----:B------:R-:W-:Y:S02]  /*3200*/  FSEL R42, R72, R42, !P1 ;  /* 0x0000002a482a7208 */ /* 0x000fe40004800000 */
[----:B------:R-:W-:Y:S01]  /*3210*/  FSEL R43, R73, R43, !P1 ;  /* 0x0000002b492b7208 */ /* 0x000fe20004800000 */
[----:B--2---:R-:W-:-:S03]  /*3220*/  DADD R72, R8, R32 ;  /* 0x0000000008487229 */ /* 0x004fc60000000020 */
[----:B------:R-:W-:-:S05]  /*3230*/  DSETP.GEU.AND P0, PT, R68, R44, PT ;  /* 0x0000002c4400722a */ /* 0x000fca0003f0e000 */
[----:B------:R-:W-:Y:S01]  /*3240*/  DSETP.GEU.AND P5, PT, R72, R50, PT ;  /* 0x000000324800722a */ /* 0x000fe20003fae000 */
[----:B------:R-:W-:Y:S01]  /*3250*/  FSEL R44, R68, R44, !P0 ;  /* 0x0000002c442c7208 */ /* 0x000fe20004000000 */
[----:B------:R-:W-:Y:S01]  /*3260*/  DADD R74, R32, R10 ;  /* 0x00000000204a7229 */ /* 0x000fe2000000000a */
[----:B------:R-:W-:Y:S01]  /*3270*/  FSEL R45, R69, R45, !P0 ;  /* 0x0000002d452d7208 */ /* 0x000fe20004000000 */
[----:B0-----:R-:W-:Y:S02]  /*3280*/  DADD R68, R8, R28 ;  /* 0x0000000008447229 */ /* 0x001fe4000000001c */
[----:B------:R-:W-:Y:S02]  /*3290*/  FSEL R50, R72, R50, !P5 ;  /* 0x0000003248327208 */ /* 0x000fe40006800000 */
[----:B------:R-:W-:Y:S01]  /*32a0*/  FSEL R51, R73, R51, !P5 ;  /* 0x0000003349337208 */ /* 0x000fe20006800000 */
[----:B------:R-:W-:Y:S01]  /*32b0*/  DADD R72, R28, R10 ;  /* 0x000000001c487229 */ /* 0x000fe2000000000a */
[----:B------:R-:W-:Y:S01]  /*32c0*/  VIADD R71, R4, 0x6 ;  /* 0x0000000604477836 */ /* 0x000fe20000000000 */
[----:B------:R-:W-:-:S02]  /*32d0*/  DSETP.GEU.AND P4, PT, R74, R56, PT ;  /* 0x000000384a00722a */ /* 0x000fc40003f8e000 */
[----:B------:R-:W-:Y:S02]  /*32e0*/  DSETP.GEU.AND P3, PT, R68, R54, PT ;  /* 0x000000364400722a */ /* 0x000fe40003f6e000 */
[----:B------:R-:W-:Y:S02]  /*32f0*/  SEL R77, R71, R77, !P2 ;  /* 0x0000004d474d7207 */ /* 0x000fe40005000000 */
[----:B------:R-:W-:Y:S01]  /*3300*/  DSETP.GEU.AND P2, PT, R72, R60, PT ;  /* 0x0000003c4800722a */ /* 0x000fe20003f4e000 */
[----:B------:R-:W-:Y:S02]  /*3310*/  FSEL R46, R88, R46, !P6 ;  /* 0x0000002e582e7208 */ /* 0x000fe40007000000 */
[----:B------:R-:W-:Y:S01]  /*3320*/  FSEL R47, R89, R47, !P6 ;  /* 0x0000002f592f7208 */ /* 0x000fe20007000000 */
[----:B------:R-:W-:Y:S01]  /*3330*/  DADD R88, R12, R10 ;  /* 0x000000000c587229 */ /* 0x000fe2000000000a */
[----:B------:R-:W-:Y:S01]  /*3340*/  FSEL R56, R74, R56, !P4 ;  /* 0x000000384a387208 */ /* 0x000fe20006000000 */
[----:B------:R-:W0:Y:S01]  /*3350*/  LDS.128 R8, [R5+0x700] ;  /* 0x0007000005087984 */ /* 0x000e220000000c00 */
[----:B------:R-:W-:Y:S01]  /*3360*/  FSEL R57, R75, R57, !P4 ;  /* 0x000000394b397208 */ /* 0x000fe20006000000 */
[----:B-1----:R-:W-:Y:S01]  /*3370*/  DADD R74, R20, R12 ;  /* 0x00000000144a7229 */ /* 0x002fe2000000000c */
[----:B------:R-:W-:-:S02]  /*3380*/  FSEL R54, R68, R54, !P3 ;  /* 0x0000003644367208 */ /* 0x000fc40005800000 */
[----:B------:R-:W-:Y:S01]  /*3390*/  FSEL R55, R69, R55, !P3 ;  /* 0x0000003745377208 */ /* 0x000fe20005800000 */
[C---:B------:R-:W-:Y:S01]  /*33a0*/  DADD R68, R20.reuse, R16 ;  /* 0x0000000014447229 */ /* 0x040fe20000000010 */
[----:B------:R-:W-:Y:S02]  /*33b0*/  FSEL R60, R72, R60, !P2 ;  /* 0x0000003c483c7208 */ /* 0x000fe40005000000 */
[----:B------:R-:W-:Y:S01]  /*33c0*/  FSEL R61, R73, R61, !P2 ;  /* 0x0000003d493d7208 */ /* 0x000fe20005000000 */
[C---:B------:R-:W-:Y:S02]  /*33d0*/  DADD R72, R20.reuse, R32 ;  /* 0x0000000014487229 */ /* 0x040fe40000000020 */
[----:B------:R-:W-:Y:S01]  /*33e0*/  DADD R20, R20, R28 ;  /* 0x0000000014147229 */ /* 0x000fe2000000001c */
[----:B------:R-:W-:Y:S01]  /*33f0*/  SEL R87, R71, R87, !P5 ;  /* 0x0000005747577207 */ /* 0x000fe20006800000 */
[----:B------:R-:W-:-:S06]  /*3400*/  DADD R16, R16, R22 ;  /* 0x0000000010107229 */ /* 0x000fcc0000000016 */
[----:B------:R-:W-:Y:S02]  /*3410*/  DSETP.GEU.AND P5, PT, R20, R36, PT ;  /* 0x000000241400722a */ /* 0x000fe40003fae000 */
[--C-:B------:R-:W-:Y:S02]  /*3420*/  DADD R12, R12, R22.reuse ;  /* 0x000000000c0c7229 */ /* 0x100fe40000000016 */
[--C-:B------:R-:W-:Y:S02]  /*3430*/  DADD R32, R32, R22.reuse ;  /* 0x0000000020207229 */ /* 0x100fe40000000016 */
[----:B------:R-:W-:Y:S01]  /*3440*/  DADD R28, R28, R22 ;  /* 0x000000001c1c7229 */ /* 0x000fe20000000016 */
[----:B------:R-:W-:Y:S02]  /*3450*/  FSEL R36, R20, R36, !P5 ;  /* 0x0000002414247208 */ /* 0x000fe40006800000 */
[----:B------:R-:W-:Y:S02]  /*3460*/  FSEL R37, R21, R37, !P5 ;  /* 0x0000002515257208 */ /* 0x000fe40006800000 */
[----:B------:R-:W1:Y:S01]  /*3470*/  LDS.128 R20, [R5+0x710] ;  /* 0x0007100005147984 */ /* 0x000e620000000c00 */
[----:B------:R-:W-:Y:S01]  /*3480*/  DSETP.GEU.AND P6, PT, R88, R52, PT ;  /* 0x000000345800722a */ /* 0x000fe20003fce000 */
[C---:B------:R-:W-:Y:S01]  /*3490*/  SEL R81, R71.reuse, R81, !P0 ;  /* 0x0000005147517207 */ /* 0x040fe20004000000 */
[----:B------:R-:W-:Y:S01]  /*34a0*/  DSETP.GEU.AND P0, PT, R68, R26, PT ;  /* 0x0000001a4400722a */ /* 0x000fe20003f0e000 */
[C---:B------:R-:W-:Y:S01]  /*34b0*/  SEL R80, R71.reuse, R80, !P1 ;  /* 0x0000005047507207 */ /* 0x040fe20004800000 */
[----:B------:R-:W-:Y:S01]  /*34c0*/  DSETP.GEU.AND P1, PT, R74, R38, PT ;  /* 0x000000264a00722a */ /* 0x000fe20003f2e000 */
[----:B------:R-:W-:-:S02]  /*34d0*/  SEL R84, R71, R84, !P4 ;  /* 0x0000005447547207 */ /* 0x000fc40006000000 */
[----:B------:R-:W-:Y:S02]  /*34e0*/  FSEL R52, R88, R52, !P6 ;  /* 0x0000003458347208 */ /* 0x000fe40007000000 */
[----:B------:R-:W-:Y:S02]  /*34f0*/  FSEL R53, R89, R53, !P6 ;  /* 0x0000003559357208 */ /* 0x000fe40007000000 */
[----:B------:R-:W-:Y:S01]  /*3500*/  SEL R83, R71, R83, !P6 ;  /* 0x0000005347537207 */ /* 0x000fe20007000000 */
[----:B------:R-:W-:Y:S02]  /*3510*/  DSETP.GEU.AND P6, PT, R72, R62, PT ;  /* 0x0000003e4800722a */ /* 0x000fe40003fce000 */
[----:B------:R-:W-:Y:S01]  /*3520*/  DSETP.GEU.AND P4, PT, R16, R58, PT ;  /* 0x0000003a1000722a */ /* 0x000fe20003f8e000 */
[----:B------:R-:W-:Y:S02]  /*3530*/  FSEL R26, R68, R26, !P0 ;  /* 0x0000001a441a7208 */ /* 0x000fe40004000000 */
[----:B------:R-:W-:Y:S01]  /*3540*/  FSEL R27, R69, R27, !P0 ;  /* 0x0000001b451b7208 */ /* 0x000fe20004000000 */
[----:B0-----:R-:W-:Y:S01]  /*3550*/  DADD R68, R8, R18 ;  /* 0x0000000008447229 */ /* 0x001fe20000000012 */
[----:B------:R-:W-:-:S02]  /*3560*/  FSEL R38, R74, R38, !P1 ;  /* 0x000000264a267208 */ /* 0x000fc40004800000 */
[----:B------:R-:W-:Y:S01]  /*3570*/  FSEL R39, R75, R39, !P1 ;  /* 0x000000274b277208 */ /* 0x000fe20004800000 */
[C---:B------:R-:W-:Y:S01]  /*3580*/  DADD R74, R8.reuse, R14 ;  /* 0x00000000084a7229 */ /* 0x040fe2000000000e */
[----:B------:R-:W-:Y:S02]  /*3590*/  FSEL R62, R72, R62, !P6 ;  /* 0x0000003e483e7208 */ /* 0x000fe40007000000 */
[----:B------:R-:W-:Y:S01]  /*35a0*/  FSEL R63, R73, R63, !P6 ;  /* 0x0000003f493f7208 */ /* 0x000fe20007000000 */
[C---:B------:R-:W-:Y:S01]  /*35b0*/  DADD R72, R8.reuse, R34 ;  /* 0x0000000008487229 */ /* 0x040fe20000000022 */
        /* <DEDUP_REMOVED lines=24> */
[C---:B------:R-:W-:Y:S01]  /*3740*/  DADD R88, R10.reuse, R14 ;  /* 0x000000000a587229 */ /* 0x040fe2000000000e */
[----:B------:R-:W-:Y:S01]  /*3750*/  FSEL R33, R33, R67, !P2 ;  /* 0x0000004321217208 */ /* 0x000fe20005000000 */
[----:B------:R-:W-:Y:S01]  /*3760*/  DADD R90, R10, R34 ;  /* 0x000000000a5a7229 */ /* 0x000fe20000000022 */
[----:B------:R-:W-:Y:S01]  /*3770*/  FSEL R40, R68, R40, !P1 ;  /* 0x0000002844287208 */ /* 0x000fe20004800000 */
[--C-:B-1----:R-:W-:Y:S01]  /*3780*/  DADD R66, R20, R18.reuse ;  /* 0x0000000014427229 */ /* 0x102fe20000000012 */
[----:B------:R-:W-:Y:S01]  /*3790*/  FSEL R41, R69, R41, !P1 ;  /* 0x0000002945297208 */ /* 0x000fe20004800000 */
[----:B------:R-:W-:Y:S01]  /*37a0*/  DADD R68, R22, R18 ;  /* 0x0000000016447229 */ /* 0x000fe20000000012 */
[----:B------:R-:W-:-:S02]  /*37b0*/  FSEL R54, R8, R54, !P4 ;  /* 0x0000003608367208 */ /* 0x000fc40006000000 */
[----:B------:R-:W-:Y:S02]  /*37c0*/  FSEL R55, R9, R55, !P4 ;  /* 0x0000003709377208 */ /* 0x000fe40006000000 */
[----:B------:R-:W-:Y:S01]  /*37d0*/  FSEL R44, R16, R44, !P3 ;  /* 0x0000002c102c7208 */ /* 0x000fe20005800000 */
[----:B------:R-:W-:Y:S01]  /*37e0*/  LDS.128 R8, [R5+0x800] ;  /* 0x0008000005087984 */ /* 0x000fe20000000c00 */
[----:B------:R-:W-:Y:S02]  /*37f0*/  FSEL R45, R17, R45, !P3 ;  /* 0x0000002d112d7208 */ /* 0x000fe40005800000 */
[----:B------:R-:W-:Y:S01]  /*3800*/  SEL R0, R71, R0, !P5 ;  /* 0x0000000047007207 */ /* 0x000fe20006800000 */
[----:B------:R-:W0:Y:S01]  /*3810*/  LDS.128 R16, [R6+0x40] ;  /* 0x0000400006107984 */ /* 0x000e220000000c00 */
[----:B------:R-:W-:Y:S01]  /*3820*/  DSETP.GEU.AND P5, PT, R72, R50, PT ;  /* 0x000000324800722a */ /* 0x000fe20003fae000 */
[----:B------:R-:W-:Y:S02]  /*3830*/  FSEL R42, R74, R42, !P6 ;  /* 0x0000002a4a2a7208 */ /* 0x000fe40007000000 */
[----:B------:R-:W-:-:S02]  /*3840*/  FSEL R43, R75, R43, !P6 ;  /* 0x0000002b4b2b7208 */ /* 0x000fc40007000000 */
[----:B------:R-:W-:Y:S01]  /*3850*/  SEL R80, R29, R80, !P6 ;  /* 0x000000501d507207 */ /* 0x000fe20007000000 */
[----:B------:R-:W-:Y:S01]  /*3860*/  DSETP.GEU.AND P6, PT, R12, R60, PT ;  /* 0x0000003c0c00722a */ /* 0x000fe20003fce000 */
[----:B------:R-:W-:Y:S01]  /*3870*/  FSEL R50, R72, R50, !P5 ;  /* 0x0000003248327208 */ /* 0x000fe20006800000 */
[--C-:B------:R-:W-:Y:S01]  /*3880*/  DADD R74, R20, R14.reuse ;  /* 0x00000000144a7229 */ /* 0x100fe2000000000e */
[----:B------:R-:W-:Y:S01]  /*3890*/  FSEL R51, R73, R51, !P5 ;  /* 0x0000003349337208 */ /* 0x000fe20006800000 */
[----:B------:R-:W-:Y:S02]  /*38a0*/  DADD R72, R22, R14 ;  /* 0x0000000016487229 */ /* 0x000fe4000000000e */
[----:B------:R-:W-:Y:S02]  /*38b0*/  FSEL R60, R12, R60, !P6 ;  /* 0x0000003c0c3c7208 */ /* 0x000fe40007000000 */
[----:B------:R-:W-:Y:S02]  /*38c0*/  FSEL R61, R13, R61, !P6 ;  /* 0x0000003d0d3d7208 */ /* 0x000fe40007000000 */
[----:B------:R-:W1:Y:S01]  /*38d0*/  LDS.128 R12, [R6+0xc0] ;  /* 0x0000c000060c7984 */ /* 0x000e620000000c00 */
[----:B------:R-:W-:Y:S01]  /*38e0*/  SEL R49, R71, R49, !P2 ;  /* 0x0000003147317207 */ /* 0x000fe20005000000 */
[----:B------:R-:W-:Y:S01]  /*38f0*/  DSETP.GEU.AND P2, PT, R88, R52, PT ;  /* 0x000000345800722a */ /* 0x000fe20003f4e000 */
[----:B------:R-:W-:Y:S01]  /*3900*/  SEL R77, R29, R77, !P1 ;  /* 0x0000004d1d4d7207 */ /* 0x000fe20004800000 */
[----:B------:R-:W-:-:S02]  /*3910*/  DSETP.GEU.AND P1, PT, R90, R56, PT ;  /* 0x000000385a00722a */ /* 0x000fc40003f2e000 */
[--C-:B------:R-:W-:Y:S02]  /*3920*/  DADD R92, R20, R34.reuse ;  /* 0x00000000145c7229 */ /* 0x100fe40000000022 */
[----:B------:R-:W-:Y:S01]  /*3930*/  FSEL R52, R88, R52, !P2 ;  /* 0x0000003458347208 */ /* 0x000fe20005000000 */
[C---:B------:R-:W-:Y:S01]  /*3940*/  DADD R34, R22.reuse, R34 ;  /* 0x0000000016227229 */ /* 0x040fe20000000022 */
[----:B------:R-:W-:Y:S01]  /*3950*/  FSEL R53, R89, R53, !P2 ;  /* 0x0000003559357208 */ /* 0x000fe20005000000 */
[--C-:B------:R-:W-:Y:S01]  /*3960*/  DADD R88, R22, R30.reuse ;  /* 0x0000000016587229 */ /* 0x100fe2000000001e */
[----:B------:R-:W-:Y:S02]  /*3970*/  FSEL R56, R90, R56, !P1 ;  /* 0x000000385a387208 */ /* 0x000fe40004800000 */
[----:B------:R-:W-:Y:S01]  /*3980*/  FSEL R57, R91, R57, !P1 ;  /* 0x000000395b397208 */ /* 0x000fe20004800000 */
[----:B------:R-:W-:Y:S01]  /*3990*/  DADD R90, R20, R30 ;  /* 0x00000000145a7229 */ /* 0x000fe2000000001e */
[C---:B------:R-:W-:Y:S01]  /*39a0*/  SEL R87, R29.reuse, R87, !P5 ;  /* 0x000000571d577207 */ /* 0x040fe20006800000 */
        /* <DEDUP_REMOVED lines=48> */
[----:B--2---:R-:W-:Y:S01]  /*3cb0*/  DADD R72, R8, R20 ;  /* 0x0000000008487229 */ /* 0x004fe20000000014 */
[----:B------:R-:W-:-:S02]  /*3cc0*/  FSEL R36, R90, R36, !P2 ;  /* 0x000000245a247208 */ /* 0x000fc40005000000 */
[----:B------:R-:W-:Y:S01]  /*3cd0*/  FSEL R37, R91, R37, !P2 ;  /* 0x000000255b257208 */ /* 0x000fe20005000000 */
[----:B------:R-:W-:-:S04]  /*3ce0*/  DSETP.GEU.AND P6, PT, R68, R44, PT ;  /* 0x0000002c4400722a */ /* 0x000fc80003fce000 */
[----:B------:R-:W-:Y:S02]  /*3cf0*/  DSETP.GEU.AND P2, PT, R72, R50, PT ;  /* 0x000000324800722a */ /* 0x000fe40003f4e000 */
[----:B------:R-:W-:Y:S01]  /*3d00*/  FSEL R44, R68, R44, !P6 ;  /* 0x0000002c442c7208 */ /* 0x000fe20007000000 */
[----:B------:R-:W-:Y:S01]  /*3d10*/  DADD R74, R20, R10 ;  /* 0x00000000144a7229 */ /* 0x000fe2000000000a */
[----:B------:R-:W-:Y:S01]  /*3d20*/  FSEL R45, R69, R45, !P6 ;  /* 0x0000002d452d7208 */ /* 0x000fe20007000000 */
[----:B0-----:R-:W-:Y:S01]  /*3d30*/  DADD R68, R8, R32 ;  /* 0x0000000008447229 */ /* 0x001fe20000000020 */
        /* <DEDUP_REMOVED lines=8> */
[----:B------:R-:W-:Y:S01]  /*3dc0*/  FSEL R56, R74, R56, !P0 ;  /* 0x000000384a387208 */ /* 0x000fe20004000000 */
[----:B------:R-:W-:Y:S01]  /*3dd0*/  DADD R88, R12, R10 ;  /* 0x000000000c587229 */ /* 0x000fe2000000000a */
[----:B------:R-:W-:Y:S01]  /*3de0*/  FSEL R57, R75, R57, !P0 ;  /* 0x000000394b397208 */ /* 0x000fe20004000000 */
[C---:B-1----:R-:W-:Y:S01]  /*3df0*/  DADD R74, R24.reuse, R12 ;  /* 0x00000000184a7229 */ /* 0x042fe2000000000c */
[----:B------:R-:W-:Y:S01]  /*3e00*/  FSEL R54, R68, R54, !P5 ;  /* 0x0000003644367208 */ /* 0x000fe20006800000 */
[----:B------:R-:W0:Y:S01]  /*3e10*/  LDS.128 R8, [R5+0x900] ;  /* 0x0009000005087984 */ /* 0x000e220000000c00 */
[----:B------:R-:W-:Y:S01]  /*3e20*/  FSEL R55, R69, R55, !P5 ;  /* 0x0000003745377208 */ /* 0x000fe20006800000 */
[----:B------:R-:W-:Y:S01]  /*3e30*/  DADD R68, R24, R16 ;  /* 0x0000000018447229 */ /* 0x000fe20000000010 */
[----:B------:R-:W-:-:S02]  /*3e40*/  FSEL R60, R72, R60, !P3 ;  /* 0x0000003c483c7208 */ /* 0x000fc40005800000 */
        /* <DEDUP_REMOVED lines=154> */
[----:B------:R-:W-:Y:S01]  /*47f0*/  FSEL R46, R88, R46, !P0 ;  /* 0x0000002e582e7208 */ /* 0x000fe20004000000 */
[----:B------:R-:W-:Y:S01]  /*4800*/  DSETP.GEU.AND P4, PT, R68, R54, PT ;  /* 0x000000364400722a */ /* 0x000fe20003f8e000 */
[----:B------:R-:W-:Y:S01]  /*4810*/  FSEL R47, R89, R47, !P0 ;  /* 0x0000002f592f7208 */ /* 0x000fe20004000000 */
[----:B------:R-:W-:Y:S01]  /*4820*/  DSETP.GEU.AND P0, PT, R74, R56, PT ;  /* 0x000000384a00722a */ /* 0x000fe20003f0e000 */
[----:B------:R-:W-:-:S02]  /*4830*/  SEL R77, R71, R77, !P5 ;  /* 0x0000004d474d7207 */ /* 0x000fc40006800000 */
[----:B------:R-:W-:Y:S01]  /*4840*/  DSETP.GEU.AND P5, PT, R72, R60, PT ;  /* 0x0000003c4800722a */ /* 0x000fe20003fae000 */
[----:B------:R-:W-:Y:S01]  /*4850*/  FSEL R54, R68, R54, !P4 ;  /* 0x0000003644367208 */ /* 0x000fe20006000000 */
[----:B------:R-:W-:Y:S01]  /*4860*/  DADD R88, R12, R10 ;  /* 0x000000000c587229 */ /* 0x000fe2000000000a */
[----:B------:R-:W-:Y:S01]  /*4870*/  FSEL R56, R74, R56, !P0 ;  /* 0x000000384a387208 */ /* 0x000fe20004000000 */
[----:B------:R-:W0:Y:S01]  /*4880*/  LDS.128 R8, [R5+0xb00] ;  /* 0x000b000005087984 */ /* 0x000e220000000c00 */
[----:B------:R-:W-:Y:S01]  /*4890*/  FSEL R57, R75, R57, !P0 ;  /* 0x000000394b397208 */ /* 0x000fe20004000000 */
[C---:B-1----:R-:W-:Y:S01]  /*48a0*/  DADD R74, R28.reuse, R12 ;  /* 0x000000001c4a7229 */ /* 0x042fe2000000000c */
[----:B------:R-:W-:Y:S01]  /*48b0*/  FSEL R55, R69, R55, !P4 ;  /* 0x0000003745377208 */ /* 0x000fe20006000000 */
[C---:B------:R-:W-:Y:S01]  /*48c0*/  DADD R68, R28.reuse, R16 ;  /* 0x000000001c447229 */ /* 0x040fe20000000010 */
[----:B------:R-:W-:Y:S02]  /*48d0*/  FSEL R60, R72, R60, !P5 ;  /* 0x0000003c483c7208 */ /* 0x000fe40006800000 */
[----:B------:R-:W-:Y:S01]  /*48e0*/  FSEL R61, R73, R61, !P5 ;  /* 0x0000003d493d7208 */ /* 0x000fe20006800000 */
[----:B------:R-:W-:-:S02]  /*48f0*/  DADD R72, R28, R24 ;  /* 0x000000001c487229 */ /* 0x000fc40000000018 */
        /* <DEDUP_REMOVED lines=50> */
[----:B------:R-:W-:Y:S01]  /*4c20*/  FSEL R64, R12, R64, !P4 ;  /* 0x000000400c407208 */ /* 0x000fe20006000000 */
[C---:B------:R-:W-:Y:S01]  /*4c30*/  DADD R88, R10.reuse, R26 ;  /* 0x000000000a587229 */ /* 0x040fe2000000001a */
[----:B------:R-:W-:Y:S01]  /*4c40*/  FSEL R65, R13, R65, !P4 ;  /* 0x000000410d417208 */ /* 0x000fe20006000000 */
[C---:B------:R-:W-:Y:S01]  /*4c50*/  DADD R12, R10.reuse, R18 ;  /* 0x000000000a0c7229 */ /* 0x040fe20000000012 */
[----:B------:R-:W-:Y:S02]  /*4c60*/  FSEL R66, R20, R46, !P6 ;  /* 0x0000002e14427208 */ /* 0x000fe40007000000 */
[----:B------:R-:W-:Y:S01]  /*4c70*/  FSEL R67, R21, R47, !P6 ;  /* 0x0000002f15437208 */ /* 0x000fe20007000000 */
[----:B------:R-:W-:Y:S01]  /*4c80*/  DADD R20, R10, R22 ;  /* 0x000000000a147229 */ /* 0x000fe20000000016 */
[----:B------:R-:W-:-:S02]  /*4c90*/  FSEL R40, R68, R40, !P3 ;  /* 0x0000002844287208 */ /* 0x000fc40005800000 */
[----:B------:R-:W-:Y:S01]  /*4ca0*/  FSEL R41, R69, R41, !P3 ;  /* 0x0000002945297208 */ /* 0x000fe20005800000 */
[--C-:B-1----:R-:W-:Y:S01]  /*4cb0*/  DADD R68, R28, R18.reuse ;  /* 0x000000001c447229 */ /* 0x102fe20000000012 */
[----:B------:R-:W-:Y:S02]  /*4cc0*/  FSEL R50, R72, R50, !P2 ;  /* 0x0000003248327208 */ /* 0x000fe40005000000 */
[----:B------:R-:W-:Y:S01]  /*4cd0*/  FSEL R51, R73, R51, !P2 ;  /* 0x0000003349337208 */ /* 0x000fe20005000000 */
[----:B------:R-:W-:Y:S01]  /*4ce0*/  DADD R72, R30, R18 ;  /* 0x000000001e487229 */ /* 0x000fe20000000012 */
[----:B------:R-:W-:Y:S02]  /*4cf0*/  FSEL R54, R8, R54, !P0 ;  /* 0x0000003608367208 */ /* 0x000fe40004000000 */
[----:B------:R-:W-:Y:S02]  /*4d00*/  FSEL R55, R9, R55, !P0 ;  /* 0x0000003709377208 */ /* 0x000fe40004000000 */
[----:B------:R-:W-:Y:S01]  /*4d10*/  FSEL R52, R16, R52, !P5 ;  /* 0x0000003410347208 */ /* 0x000fe20006800000 */
[----:B------:R-:W-:Y:S01]  /*4d20*/  LDS.128 R8, [R5+0xc00] ;  /* 0x000c000005087984 */ /* 0x000fe20000000c00 */
[----:B------:R-:W-:-:S03]  /*4d30*/  FSEL R53, R17, R53, !P5 ;  /* 0x0000003511357208 */ /* 0x000fc60006800000 */
[----:B------:R-:W0:Y:S01]  /*4d40*/  LDS.128 R16, [R6+0x60] ;  /* 0x0000600006107984 */ /* 0x000e220000000c00 */
[----:B------:R-:W-:Y:S01]  /*4d50*/  SEL R76, R71, R76, !P1 ;  /* 0x0000004c474c7207 */ /* 0x000fe20004800000 */
[----:B------:R-:W-:Y:S01]  /*4d60*/  DSETP.GEU.AND P1, PT, R74, R42, PT ;  /* 0x0000002a4a00722a */ /* 0x000fe20003f2e000 */
[----:B------:R-:W-:-:S05]  /*4d70*/  VIADD R47, R4, 0xb ;  /* 0x0000000b042f7836 */ /* 0x000fca0000000000 */
[----:B------:R-:W-:Y:S02]  /*4d80*/  FSEL R42, R74, R42, !P1 ;  /* 0x0000002a4a2a7208 */ /* 0x000fe40004800000 */
[----:B------:R-:W-:Y:S02]  /*4d90*/  FSEL R43, R75, R43, !P1 ;  /* 0x0000002b4b2b7208 */ /* 0x000fe40004800000 */
[C---:B------:R-:W-:Y:S01]  /*4da0*/  SEL R80, R47.reuse, R80, !P1 ;  /* 0x000000502f507207 */ /* 0x040fe20004800000 */
[----:B------:R-:W-:Y:S01]  /*4db0*/  DSETP.GEU.AND P1, PT, R20, R60, PT ;  /* 0x0000003c1400722a */ /* 0x000fe20003f2e000 */
[----:B------:R-:W-:Y:S01]  /*4dc0*/  SEL R77, R47, R77, !P3 ;  /* 0x0000004d2f4d7207 */ /* 0x000fe20005800000 */
[----:B------:R-:W-:Y:S01]  /*4dd0*/  DSETP.GEU.AND P3, PT, R88, R56, PT ;  /* 0x000000385800722a */ /* 0x000fe20003f6e000 */
[----:B------:R-:W-:Y:S01]  /*4de0*/  SEL R48, R71, R48, !P4 ;  /* 0x0000003047307207 */ /* 0x000fe20006000000 */
[----:B------:R-:W-:Y:S02]  /*4df0*/  DSETP.GEU.AND P4, PT, R12, R44, PT ;  /* 0x0000002c0c00722a */ /* 0x000fe40003f8e000 */
[----:B------:R-:W-:-:S02]  /*4e00*/  FSEL R60, R20, R60, !P1 ;  /* 0x0000003c143c7208 */ /* 0x000fc40004800000 */
[----:B------:R-:W-:Y:S01]  /*4e10*/  FSEL R61, R21, R61, !P1 ;  /* 0x0000003d153d7208 */ /* 0x000fe20004800000 */
[--C-:B------:R-:W-:Y:S01]  /*4e20*/  DADD R20, R28, R26.reuse ;  /* 0x000000001c147229 */ /* 0x100fe2000000001a */
[----:B------:R-:W-:Y:S01]  /*4e30*/  SEL R87, R47, R87, !P2 ;  /* 0x000000572f577207 */ /* 0x000fe20005000000 */
[----:B------:R-:W-:Y:S02]  /*4e40*/  DADD R26, R30, R26 ;  /* 0x000000001e1a7229 */ /* 0x000fe4000000001a */
[----:B------:R-:W-:Y:S01]  /*4e50*/  DSETP.GEU.AND P2, PT, R68, R34, PT ;  /* 0x000000224400722a */ /* 0x000fe20003f4e000 */
[----:B------:R-:W-:Y:S01]  /*4e60*/  FSEL R56, R88, R56, !P3 ;  /* 0x0000003858387208 */ /* 0x000fe20005800000 */
[--C-:B------:R-:W-:Y:S01]  /*4e70*/  DADD R74, R30, R14.reuse ;  /* 0x000000001e4a7229 */ /* 0x100fe2000000000e */
[----:B------:R-:W-:Y:S01]  /*4e80*/  FSEL R57, R89, R57, !P3 ;  /* 0x0000003959397208 */ /* 0x000fe20005800000 */
[C---:B------:R-:W-:Y:S01]  /*4e90*/  DADD R88, R28.reuse, R14 ;  /* 0x000000001c587229 */ /* 0x040fe2000000000e */
[----:B------:R-:W-:Y:S01]  /*4ea0*/  FSEL R44, R12, R44, !P4 ;  /* 0x0000002c0c2c7208 */ /* 0x000fe20006000000 */
[----:B------:R-:W-:Y:S01]  /*4eb0*/  DADD R28, R28, R22 ;  /* 0x000000001c1c7229 */ /* 0x000fe20000000016 */
[----:B------:R-:W-:-:S02]  /*4ec0*/  FSEL R45, R13, R45, !P4 ;  /* 0x0000002d0d2d7208 */ /* 0x000fc40006000000 */
[----:B------:R-:W1:Y:S01]  /*4ed0*/  LDS.128 R12, [R6+0xe0] ;  /* 0x0000e000060c7984 */ /* 0x000e620000000c00 */
[----:B------:R-:W-:Y:S01]  /*4ee0*/  SEL R81, R47, R81, !P4 ;  /* 0x000000512f517207 */ /* 0x000fe20006000000 */
[----:B------:R-:W-:Y:S01]  /*4ef0*/  DSETP.GEU.AND P4, PT, R20, R62, PT ;  /* 0x0000003e1400722a */ /* 0x000fe20003f8e000 */
[----:B------:R-:W-:Y:S02]  /*4f00*/  FSEL R34, R68, R34, !P2 ;  /* 0x0000002244227208 */ /* 0x000fe40005000000 */
[----:B------:R-:W-:Y:S02]  /*4f10*/  FSEL R35, R69, R35, !P2 ;  /* 0x0000002345237208 */ /* 0x000fe40005000000 */
[C---:B------:R-:W-:Y:S01]  /*4f20*/  SEL R86, R47.reuse, R86, !P2 ;  /* 0x000000562f567207 */ /* 0x040fe20005000000 */
[----:B------:R-:W-:Y:S01]  /*4f30*/  DSETP.GEU.AND P2, PT, R26, R24, PT ;  /* 0x000000181a00722a */ /* 0x000fe20003f4e000 */
[C---:B------:R-:W-:Y:S01]  /*4f40*/  SEL R78, R47.reuse, R78, !P0 ;  /* 0x0000004e2f4e7207 */ /* 0x040fe20004000000 */
[----:B------:R-:W-:Y:S01]  /*4f50*/  DADD R30, R30, R22 ;  /* 0x000000001e1e7229 */ /* 0x000fe20000000016 */
[----:B------:R-:W-:Y:S01]  /*4f60*/  SEL R83, R47, R83, !P5 ;  /* 0x000000532f537207 */ /* 0x000fe20006800000 */
[----:B------:R-:W-:Y:S01]  /*4f70*/  DSETP.GEU.AND P0, PT, R88, R38, PT ;  /* 0x000000265800722a */ /* 0x000fe20003f0e000 */
[----:B------:R-:W-:Y:S01]  /*4f80*/  FSEL R62, R20, R62, !P4 ;  /* 0x0000003e143e7208 */ /* 0x000fe20006000000 */
[----:B------:R-:W-:Y:S01]  /*4f90*/  DSETP.GEU.AND P5, PT, R28, R36, PT ;  /* 0x000000241c00722a */ /* 0x000fe20003fae000 */
[----:B------:R-:W-:-:S02]  /*4fa0*/  FSEL R63, R21, R63, !P4 ;  /* 0x0000003f153f7208 */ /* 0x000fc40006000000 */
[----:B------:R-:W2:Y:S01]  /*4fb0*/  LDS.128 R20, [R6+0x160] ;  /* 0x0001600006147984 */ /* 0x000ea20000000c00 */
[----:B------:R-:W-:Y:S02]  /*4fc0*/  FSEL R68, R26, R24, !P2 ;  /* 0x000000181a447208 */ /* 0x000fe40005000000 */
[----:B------:R-:W-:Y:S02]  /*4fd0*/  FSEL R69, R27, R25, !P2 ;  /* 0x000000191b457208 */ /* 0x000fe40005000000 */
[----:B------:R-:W3:Y:S01]  /*4fe0*/  LDS.128 R24, [R6+0x1e0] ;  /* 0x0001e00006187984 */ /* 0x000ee20000000c00 */
[----:B------:R-:W-:Y:S02]  /*4ff0*/  FSEL R38, R88, R38, !P0 ;  /* 0x0000002658267208 */ /* 0x000fe40004000000 */
[----:B------:R-:W-:Y:S02]  /*5000*/  FSEL R39, R89, R39, !P0 ;  /* 0x0000002759277208 */ /* 0x000fe40004000000 */
[----:B------:R-:W-:Y:S01]  /*5010*/  SEL R82, R47, R82, !P0 ;  /* 0x000000522f527207 */ /* 0x000fe20004000000 */
[----:B------:R-:W-:Y:S01]  /*5020*/  DSETP.GEU.AND P0, PT, R30, R66, PT ;  /* 0x000000421e00722a */ /* 0x000fe20003f0e000 */
[----:B------:R-:W-:-:S02]  /*5030*/  FSEL R36, R28, R36, !P5 ;  /* 0x000000241c247208 */ /* 0x000fc40006800000 */
[----:B------:R-:W-:Y:S01]  /*5040*/  FSEL R37, R29, R37, !P5 ;  /* 0x000000251d257208 */ /* 0x000fe20006800000 */
[----:B0-----:R-:W-:Y:S01]  /*5050*/  DADD R28, R8, R16 ;  /* 0x00000000081c7229 */ /* 0x001fe20000000010 */
[C---:B------:R-:W-:Y:S01]  /*5060*/  SEL R84, R47.reuse, R84, !P3 ;  /* 0x000000542f547207 */ /* 0x040fe20005800000 */
[----:B------:R-:W-:Y:S01]  /*5070*/  DSETP.GEU.AND P3, PT, R72, R58, PT ;  /* 0x0000003a4800722a */ /* 0x000fe20003f6e000 */
[C---:B------:R-:W-:Y:S01]  /*5080*/  SEL R85, R47.reuse, R85, !P1 ;  /* 0x000000552f557207 */ /* 0x040fe20004800000 */
[----:B------:R-:W-:Y:S01]  /*5090*/  DSETP.GEU.AND P1, PT, R74, R64, PT ;  /* 0x000000404a00722a */ /* 0x000fe20003f2e000 */
[----:B------:R-:W-:-:S03]  /*50a0*/  SEL R76, R47, R76, !P4 ;  /* 0x0000004c2f4c7207 */ /* 0x000fc60006000000 */
[----:B------:R-:W-:Y:S01]  /*50b0*/  DSETP.GEU.AND P4, PT, R28, R40, PT ;  /* 0x000000281c00722a */ /* 0x000fe20003f8e000 */
[C---:B------:R-:W-:Y:S02]  /*50c0*/  SEL R0, R47.reuse, R0, !P5 ;  /* 0x000000002f007207 */ /* 0x040fe40006800000 */
[C---:B------:R-:W-:Y:S02]  /*50d0*/  SEL R70, R47.reuse, R70, !P3 ;  /* 0x000000462f467207 */ /* 0x040fe40005800000 */
[C---:B------:R-:W-:Y:S02]  /*50e0*/  SEL R48, R47.reuse, R48, !P1 ;  /* 0x000000302f307207 */ /* 0x040fe40004800000 */
[----:B------:R-:W-:Y:S02]  /*50f0*/  SEL R49, R47, R49, !P2 ;  /* 0x000000312f317207 */ /* 0x000fe40005000000 */
[----:B------:R-:W-:Y:S02]  /*5100*/  @P0 SEL R47, R71, R33, !P6 ;  /* 0x00000021472f0207 */ /* 0x000fe40007000000 */
[----:B------:R-:W-:-:S02]  /*5110*/  FSEL R66, R30, R66, !P0 ;  /* 0x000000421e427208 */ /* 0x000fc40004000000 */
[----:B------:R-:W-:Y:S02]  /*5120*/  FSEL R67, R31, R67, !P0 ;  /* 0x000000431f437208 */ /* 0x000fe40004000000 */
[----:B------:R-:W-:Y:S02]  /*5130*/  FSEL R32, R28, R40, !P4 ;  /* 0x000000281c207208 */ /* 0x000fe40006000000 */
[----:B------:R-:W-:Y:S02]  /*5140*/  FSEL R33, R29, R41, !P4 ;  /* 0x000000291d217208 */ /* 0x000fe40006000000 */
[----:B------:R-:W0:Y:S01]  /*5150*/  LDS.128 R28, [R5+0xc10] ;  /* 0x000c1000051c7984 */ /* 0x000e220000000c00 */
[----:B------:R-:W-:Y:S02]  /*5160*/  FSEL R58, R72, R58, !P3 ;  /* 0x0000003a483a7208 */ /* 0x000fe40005800000 */
[----:B------:R-:W-:Y:S01]  /*5170*/  FSEL R59, R73, R59, !P3 ;  /* 0x0000003b493b7208 */ /* 0x000fe20005800000 */
[----:B------:R-:W-:Y:S01]  /*5180*/  DADD R72, R16, R10 ;  /* 0x0000000010487229 */ /* 0x000fe2000000000a */
[----:B------:R-:W-:-:S02]  /*5190*/  FSEL R64, R74, R64, !P1 ;  /* 0x000000404a407208 */ /* 0x000fc40004800000 */
[----:B------:R-:W-:Y:S01]  /*51a0*/  FSEL R65, R75, R65, !P1 ;  /* 0x000000414b417208 */ /* 0x000fe20004800000 */
[C---:B-1----:R-:W-:Y:S02]  /*51b0*/  DADD R74, R8.reuse, R12 ;  /* 0x00000000084a7229 */ /* 0x042fe4000000000c */
[----:B--2---:R-:W-:Y:S02]  /*51c0*/  DADD R90, R8, R20 ;  /* 0x00000000085a7229 */ /* 0x004fe40000000014 */
[----:B------:R-:W-:Y:S02]  /*51d0*/  DSETP.GEU.AND P6, PT, R72, R44, PT ;  /* 0x0000002c4800722a */ /* 0x000fe40003fce000 */
[----:B---3--:R-:W-:Y:S02]  /*51e0*/  DADD R8, R8, R24 ;  /* 0x0000000008087229 */ /* 0x008fe40000000018 */
[----:B------:R-:W-:Y:S02]  /*51f0*/  DSETP.GEU.AND P2, PT, R74, R42, PT ;  /* 0x0000002a4a00722a */ /* 0x000fe40003f4e000 */
[----:B------:R-:W-:Y:S01]  /*5200*/  DADD R88, R12, R10 ;  /* 0x000000000c587229 */ /* 0x000fe2000000000a */
[----:B------:R-:W-:-:S02]  /*5210*/  FSEL R40, R72, R44, !P6 ;  /* 0x0000002c48287208 */ /* 0x000fc40007000000 */
[----:B------:R-:W-:Y:S01]  /*5220*/  FSEL R41, R73, R45, !P6 ;  /* 0x0000002d49297208 */ /* 0x000fe20007000000 */
[--C-:B------:R-:W-:Y:S01]  /*5230*/  DADD R72, R20, R10.reuse ;  /* 0x0000000014487229 */ /* 0x100fe2000000000a */
[----:B------:R-:W-:Y:S02]  /*5240*/  FSEL R42, R74, R42, !P2 ;  /* 0x0000002a4a2a7208 */ /* 0x000fe40005000000 */
[----:B------:R-:W-:Y:S01]  /*5250*/  FSEL R43, R75, R43, !P2 ;  /* 0x0000002b4b2b7208 */ /* 0x000fe20005000000 */
[----:B------:R-:W-:Y:S01]  /*5260*/  DADD R74, R24, R10 ;  /* 0x00000000184a7229 */ /* 0x000fe2000000000a */
[----:B------:R-:W-:Y:S01]  /*5270*/  VIADD R71, R4, 0xc ;  /* 0x0000000c04477836 */ /* 0x000fe20000000000 */
[----:B------:R-:W-:Y:S02]  /*5280*/  DSETP.GEU.AND P3, PT, R8, R54, PT ;  /* 0x000000360800722a */ /* 0x000fe40003f6e000 */
[----:B------:R-:W-:Y:S02]  /*5290*/  DSETP.GEU.AND P0, PT, R88, R52, PT ;  /* 0x000000345800722a */ /* 0x000fe40003f0e000 */
[----:B------:R-:W-:Y:S01]  /*52a0*/  DSETP.GEU.AND P5, PT, R72, R56, PT ;  /* 0x000000384800722a */ /* 0x000fe20003fae000 */
[----:B------:R-:W-:Y:S01]  /*52b0*/  SEL R77, R71, R77, !P4 ;  /* 0x0000004d474d7207 */ /* 0x000fe20006000000 */
[----:B------:R-:W-:Y:S01]  /*52c0*/  DSETP.GEU.AND P4, PT, R74, R60, PT ;  /* 0x0000003c4a00722a */ /* 0x000fe20003f8e000 */
[----:B------:R-:W-:-:S02]  /*52d0*/  FSEL R54, R8, R54, !P3 ;  /* 0x0000003608367208 */ /* 0x000fc40005800000 */
[----:B------:R-:W-:Y:S02]  /*52e0*/  FSEL R55, R9, R55, !P3 ;  /* 0x0000003709377208 */ /* 0x000fe40005800000 */
[----:B------:R-:W1:Y:S01]  /*52f0*/  LDS.128 R8, [R5+0xd00] ;  /* 0x000d000005087984 */ /* 0x000e620000000c00 */
[----:B------:R-:W-:Y:S02]  /*5300*/  FSEL R44, R88, R52, !P0 ;  /* 0x00000034582c7208 */ /* 0x000fe40004000000 */
[----:B------:R-:W-:Y:S02]  /*5310*/  FSEL R45, R89, R53, !P0 ;  /* 0x00000035592d7208 */ /* 0x000fe40004000000 */
[----:B------:R-:W-:Y:S02]  /*5320*/  FSEL R52, R72, R56, !P5 ;  /* 0x0000003848347208 */ /* 0x000fe40006800000 */
[----:B------:R-:W-:Y:S01]  /*5330*/  FSEL R53, R73, R57, !P5 ;  /* 0x0000003949357208 */ /* 0x000fe20006800000 */
[----:B0-----:R-:W-:Y:S01]  /*5340*/  DADD R72, R28, R16 ;  /* 0x000000001c487229 */ /* 0x001fe20000000010 */
[----:B------:R-:W-:-:S02]  /*5350*/  FSEL R56, R74, R60, !P4 ;  /* 0x0000003c4a387208 */ /* 0x000fc40006000000 */
[----:B------:R-:W-:Y:S01]  /*5360*/  FSEL R57, R75, R61, !P4 ;  /* 0x0000003d4b397208 */ /* 0x000fe20006000000 */
[C---:B------:R-:W-:Y:S02]  /*5370*/  DADD R74, R28.reuse, R12 ;  /* 0x000000001c4a7229 */ /* 0x040fe4000000000c */
        /* <DEDUP_REMOVED lines=13> */
[----:B------:R-:W0:Y:S01]  /*5450*/  LDS.128 R28, [R5+0xd10] ;  /* 0x000d1000051c7984 */ /* 0x000e220000000c00 */
        /* <DEDUP_REMOVED lines=15> */
[----:B------:R-:W-:Y:S02]  /*5550*/  DSETP.GEU.AND P6, PT, R24, R66, PT ;  /* 0x000000421800722a */ /* 0x000fe40003fce000 */
[----:B-1----:R-:W-:Y:S01]  /*5560*/  DADD R72, R8, R14 ;  /* 0x0000000008487229 */ /* 0x002fe2000000000e */
[----:B------:R-:W-:Y:S02]  /*5570*/  FSEL R16, R16, R58, !P5 ;  /* 0x0000003a10107208 */ /* 0x000fe40006800000 */
[----:B------:R-:W-:Y:S02]  /*5580*/  FSEL R17, R17, R59, !P5 ;  /* 0x0000003b11117208 */ /* 0x000fe40006800000 */
[----:B------:R-:W-:-:S02]  /*5590*/  FSEL R58, R12, R64, !P3 ;  /* 0x000000400c3a7208 */ /* 0x000fc40005800000 */
[----:B------:R-:W-:Y:S02]  /*55a0*/  FSEL R59, R13, R65, !P3 ;  /* 0x000000410d3b7208 */ /* 0x000fe40005800000 */
[----:B------:R-:W-:Y:S02]  /*55b0*/  FSEL R64, R20, R68, !P4 ;  /* 0x0000004414407208 */ /* 0x000fe40006000000 */
[----:B------:R-:W-:Y:S01]  /*55c0*/  FSEL R65, R21, R69, !P4 ;  /* 0x0000004515417208 */ /* 0x000fe20006000000 */
[C---:B------:R-:W-:Y:S01]  /*55d0*/  DADD R12, R10.reuse, R18 ;  /* 0x000000000a0c7229 */ /* 0x040fe20000000012 */
[----:B------:R-:W-:Y:S01]  /*55e0*/  FSEL R38, R74, R38, !P2 ;  /* 0x000000264a267208 */ /* 0x000fe20005000000 */
[----:B------:R-:W-:Y:S01]  /*55f0*/  DADD R20, R10, R14 ;  /* 0x000000000a147229 */ /* 0x000fe2000000000e */
[----:B------:R-:W-:Y:S01]  /*5600*/  FSEL R39, R75, R39, !P2 ;  /* 0x000000274b277208 */ /* 0x000fe20005000000 */
[----:B------:R-:W-:Y:S01]  /*5610*/  DADD R74, R8, R22 ;  /* 0x00000000084a7229 */ /* 0x000fe20000000016 */
[----:B------:R-:W-:-:S02]  /*5620*/  FSEL R60, R60, R62, !P0 ;  /* 0x0000003e3c3c7208 */ /* 0x000fc40004000000 */
[----:B------:R-:W-:Y:S01]  /*5630*/  FSEL R61, R61, R63, !P0 ;  /* 0x0000003f3d3d7208 */ /* 0x000fe20004000000 */
[----:B------:R-:W-:Y:S01]  /*5640*/  DADD R62, R8, R18 ;  /* 0x00000000083e7229 */ /* 0x000fe20000000012 */
[----:B------:R-:W-:Y:S02]  /*5650*/  FSEL R68, R24, R66, !P6 ;  /* 0x0000004218447208 */ /* 0x000fe40007000000 */
[----:B------:R-:W-:Y:S01]  /*5660*/  FSEL R69, R25, R67, !P6 ;  /* 0x0000004319457208 */ /* 0x000fe20007000000 */
[----:B------:R-:W-:Y:S01]  /*5670*/  DADD R24, R10, R22 ;  /* 0x000000000a187229 */ /* 0x000fe20000000016 */
[C---:B------:R-:W-:Y:S01]  /*5680*/  SEL R76, R71.reuse, R76, !P0 ;  /* 0x0000004c474c7207 */ /* 0x040fe20004000000 */
[--C-:B------:R-:W-:Y:S02]  /*5690*/  DADD R8, R8, R26.reuse ;  /* 0x0000000008087229 */ /* 0x100fe4000000001a */
[----:B------:R-:W-:Y:S01]  /*56a0*/  DADD R10, R10, R26 ;  /* 0x000000000a0a7229 */ /* 0x000fe2000000001a */
[----:B------:R-:W-:Y:S01]  /*56b0*/  VIADD R67, R4, 0xd ;  /* 0x0000000d04437836 */ /* 0x000fe20000000000 */
        /* <DEDUP_REMOVED lines=11> */
[----:B------:R-:W-:Y:S01]  /*5770*/  SEL R82, R71, R82, !P2 ;  /* 0x0000005247527207 */ /* 0x000fe20005000000 */
[----:B------:R-:W-:Y:S01]  /*5780*/  DSETP.GEU.AND P2, PT, R62, R32, PT ;  /* 0x000000203e00722a */ /* 0x000fe20003f4e000 */
[----:B------:R-:W-:Y:S01]  /*5790*/  FSEL R50, R74, R50, !P1 ;  /* 0x000000324a327208 */ /* 0x000fe20004800000 */
[--C-:B0-----:R-:W-:Y:S01]  /*57a0*/  DADD R72, R28, R14.reuse ;  /* 0x000000001c487229 */ /* 0x101fe2000000000e */
[----:B------:R-:W-:Y:S01]  /*57b0*/  FSEL R51, R75, R51, !P1 ;  /* 0x000000334b337208 */ /* 0x000fe20004800000 */
[----:B------:R-:W-:Y:S01]  /*57c0*/  DADD R74, R30, R14 ;  /* 0x000000001e4a7229 */ /* 0x000fe2000000000e */
[----:B------:R-:W-:-:S02]  /*57d0*/  FSEL R54, R8, R54, !P5 ;  /* 0x0000003608367208 */ /* 0x000fc40006800000 */
[----:B------:R-:W-:Y:S02]  /*57e0*/  FSEL R55, R9, R55, !P5 ;  /* 0x0000003709377208 */ /* 0x000fe40006800000 */
[----:B------:R-:W-:Y:S02]  /*57f0*/  FSEL R40, R12, R40, !P3 ;  /* 0x000000280c287208 */ /* 0x000fe40005800000 */
[----:B------:R-:W-:Y:S02]  /*5800*/  FSEL R41, R13, R41, !P3 ;  /* 0x000000290d297208 */ /* 0x000fe40005800000 */
[----:B------:R-:W-:Y:S01]  /*5810*/  FSEL R56, R10, R56, !P0 ;  /* 0x000000380a387208 */ /* 0x000fe20004000000 */
[----:B------:R-:W-:Y:S01]  /*5820*/  LDS.128 R12, [R5+0xe00] ;  /* 0x000e0000050c7984 */ /* 0x000fe20000000c00 */
[----:B------:R-:W-:-:S03]  /*5830*/  FSEL R57, R11, R57, !P0 ;  /* 0x000000390b397208 */ /* 0x000fc60004000000 */
[----:B------:R-:W0:Y:S01]  /*5840*/  LDS.128 R8, [R6+0x70] ;  /* 0x0000700006087984 */ /* 0x000e220000000c00 */
[----:B------:R-:W-:Y:S02]  /*5850*/  FSEL R32, R62, R32, !P2 ;  /* 0x000000203e207208 */ /* 0x000fe40005000000 */
[----:B------:R-:W-:Y:S02]  /*5860*/  FSEL R33, R63, R33, !P2 ;  /* 0x000000213f217208 */ /* 0x000fe40005000000 */
[----:B------:R-:W-:Y:S01]  /*5870*/  SEL R77, R67, R77, !P2 ;  /* 0x0000004d434d7207 */ /* 0x000fe20005000000 */
[----:B------:R-:W-:-:S06]  /*5880*/  DSETP.GEU.AND P2, PT, R24, R52, PT ;  /* 0x000000341800722a */ /* 0x000fcc0003f4e000 */
[----:B------:R-:W-:Y:S02]  /*5890*/  FSEL R52, R24, R52, !P2 ;  /* 0x0000003418347208 */ /* 0x000fe40005000000 */
[----:B------:R-:W-:Y:S01]  /*58a0*/  FSEL R53, R25, R53, !P2 ;  /* 0x0000003519357208 */ /* 0x000fe20005000000 */
[----:B------:R-:W-:Y:S01]  /*58b0*/  DADD R24, R28, R22 ;  /* 0x000000001c187229 */ /* 0x000fe20000000016 */
[----:B------:R-:W-:Y:S01]  /*58c0*/  SEL R49, R71, R49, !P4 ;  /* 0x0000003147317207 */ /* 0x000fe20006000000 */
[----:B------:R-:W-:Y:S01]  /*58d0*/  DSETP.GEU.AND P4, PT, R20, R44, PT ;  /* 0x0000002c1400722a */ /* 0x000fe20003f8e000 */
[----:B------:R-:W-:Y:S01]  /*58e0*/  SEL R81, R67, R81, !P3 ;  /* 0x0000005143517207 */ /* 0x000fe20005800000 */
[----:B------:R-:W-:-:S04]  /*58f0*/  DADD R62, R28, R18 ;  /* 0x000000001c3e7229 */ /* 0x000fc80000000012 */
[----:B------:R-:W-:Y:S01]  /*5900*/  DSETP.GEU.AND P3, PT, R24, R60, PT ;  /* 0x0000003c1800722a */ /* 0x000fe20003f6e000 */
[----:B------:R-:W-:Y:S01]  /*5910*/  FSEL R44, R20, R44, !P4 ;  /* 0x0000002c142c7208 */ /* 0x000fe20006000000 */
[C---:B------:R-:W-:Y:S01]  /*5920*/  DADD R88, R30.reuse, R22 ;  /* 0x000000001e587229 */ /* 0x040fe20000000016 */
[----:B------:R-:W-:Y:S01]  /*5930*/  FSEL R45, R21, R45, !P4 ;  /* 0x0000002d152d7208 */ /* 0x000fe20006000000 */
[----:B------:R-:W-:Y:S01]  /*5940*/  DADD R18, R30, R18 ;  /* 0x000000001e127229 */ /* 0x000fe20000000012 */
[----:B------:R-:W1:Y:S01]  /*5950*/  LDS.128 R20, [R6+0xf0] ;  /* 0x0000f00006147984 */ /* 0x000e620000000c00 */
[--C-:B------:R-:W-:Y:S01]  /*5960*/  DADD R28, R28, R26.reuse ;  /* 0x000000001c1c7229 */ /* 0x100fe2000000001a */
[----:B------:R-:W-:Y:S01]  /*5970*/  FSEL R60, R24, R60, !P3 ;  /* 0x0000003c183c7208 */ /* 0x000fe20005800000 */
[----:B------:R-:W-:Y:S01]  /*5980*/  DADD R30, R30, R26 ;  /* 0x000000001e1e7229 */ /* 0x000fe2000000001a */
[----:B------:R-:W-:Y:S02]  /*5990*/  FSEL R61, R25, R61, !P3 ;  /* 0x0000003d193d7208 */ /* 0x000fe40005800000 */
[----:B------:R-:W2:Y:S01]  /*59a0*/  LDS.128 R24, [R6+0x170] ;  /* 0x0001700006187984 */ /* 0x000ea20000000c00 */
[C---:B------:R-:W-:Y:S01]  /*59b0*/  SEL R87, R67.reuse, R87, !P1 ;  /* 0x0000005743577207 */ /* 0x040fe20004800000 */
[----:B------:R-:W-:Y:S01]  /*59c0*/  DSETP.GEU.AND P1, PT, R62, R34, PT ;  /* 0x000000223e00722a */ /* 0x000fe20003f2e000 */
[C---:B------:R-:W-:Y:S01]  /*59d0*/  SEL R83, R67.reuse, R83, !P4 ;  /* 0x0000005343537207 */ /* 0x040fe20006000000 */
[----:B------:R-:W-:Y:S01]  /*59e0*/  DSETP.GEU.AND P4, PT, R28, R36, PT ;  /* 0x000000241c00722a */ /* 0x000fe20003f8e000 */
[----:B------:R-:W-:Y:S01]  /*59f0*/  SEL R84, R67, R84, !P2 ;  /* 0x0000005443547207 */ /* 0x000fe20005000000 */
[----:B------:R-:W-:-:S02]  /*5a00*/  DSETP.GEU.AND P2, PT, R18, R16, PT ;  /* 0x000000101200722a */ /* 0x000fc40003f4e000 */
[----:B------:R-:W-:Y:S02]  /*5a10*/  FSEL R34, R62, R34, !P1 ;  /* 0x000000223e227208 */ /* 0x000fe40004800000 */
[----:B------:R-:W-:Y:S02]  /*5a20*/  FSEL R35, R63, R35, !P1 ;  /* 0x000000233f237208 */ /* 0x000fe40004800000 */
[----:B------:R-:W-:Y:S02]  /*5a30*/  FSEL R36, R28, R36, !P4 ;  /* 0x000000241c247208 */ /* 0x000fe40006000000 */
[----:B------:R-:W-:Y:S01]  /*5a40*/  FSEL R37, R29, R37, !P4 ;  /* 0x000000251d257208 */ /* 0x000fe20006000000 */
[----:B0-----:R-:W-:Y:S01]  /*5a50*/  DADD R28, R12, R8 ;  /* 0x000000000c1c7229 */ /* 0x001fe20000000008 */
[----:B------:R-:W-:Y:S02]  /*5a60*/  FSEL R62, R18, R16, !P2 ;  /* 0x00000010123e7208 */ /* 0x000fe40005000000 */
[----:B------:R-:W-:-:S02]  /*5a70*/  FSEL R63, R19, R17, !P2 ;  /* 0x00000011133f7208 */ /* 0x000fc40005000000 */
[C---:B------:R-:W-:Y:S01]  /*5a80*/  SEL R78, R67.reuse, R78, !P5 ;  /* 0x0000004e434e7207 */ /* 0x040fe20006800000 */
[----:B------:R-:W0:Y:S01]  /*5a90*/  LDS.128 R16, [R6+0x1f0] ;  /* 0x0001f00006107984 */ /* 0x000e220000000c00 */
[----:B------:R-:W-:Y:S01]  /*5aa0*/  DSETP.GEU.AND P5, PT, R72, R38, PT ;  /* 0x000000264800722a */ /* 0x000fe20003fae000 */
[----:B------:R-:W-:Y:S01]  /*5ab0*/  SEL R70, R67, R70, !P2 ;  /* 0x0000004643467207 */ /* 0x000fe20005000000 */
[----:B------:R-:W-:-:S04]  /*5ac0*/  DSETP.GEU.AND P2, PT, R28, R32, PT ;  /* 0x000000201c00722a */ /* 0x000fc80003f4e000 */
[----:B------:R-:W-:Y:S02]  /*5ad0*/  FSEL R38, R72, R38, !P5 ;  /* 0x0000002648267208 */ /* 0x000fe40006800000 */
[----:B------:R-:W-:Y:S02]  /*5ae0*/  FSEL R39, R73, R39, !P5 ;  /* 0x0000002749277208 */ /* 0x000fe40006800000 */
[----:B------:R-:W-:Y:S01]  /*5af0*/  SEL R82, R67, R82, !P5 ;  /* 0x0000005243527207 */ /* 0x000fe20006800000 */
[----:B------:R-:W-:Y:S01]  /*5b00*/  DSETP.GEU.AND P5, PT, R30, R68, PT ;  /* 0x000000441e00722a */ /* 0x000fe20003fae000 */
[----:B------:R-:W-:Y:S02]  /*5b10*/  FSEL R32, R28, R32, !P2 ;  /* 0x000000201c207208 */ /* 0x000fe40005000000 */
[----:B------:R-:W-:-:S03]  /*5b20*/  FSEL R33, R29, R33, !P2 ;  /* 0x000000211d217208 */ /* 0x000fc60005000000 */
[----:B------:R-:W-:Y:S02]  /*5b30*/  FSEL R68, R30, R68, !P5 ;  /* 0x000000441e447208 */ /* 0x000fe40006800000 */
[----:B------:R-:W-:Y:S02]  /*5b40*/  FSEL R69, R31, R69, !P5 ;  /* 0x000000451f457208 */ /* 0x000fe40006800000 */
[----:B------:R-:W3:Y:S01]  /*5b50*/  LDS.128 R28, [R5+0xe10] ;  /* 0x000e1000051c7984 */ /* 0x000ee20000000c00 */
        /* <DEDUP_REMOVED lines=9> */
[----:B-1----:R-:W-:Y:S01]  /*5bf0*/  DADD R74, R12, R20 ;  /* 0x000000000c4a7229 */ /* 0x002fe20000000014 */
[C---:B------:R-:W-:Y:S02]  /*5c00*/  SEL R48, R67.reuse, R48, !P0 ;  /* 0x0000003043307207 */ /* 0x040fe40004000000 */
[----:B------:R-:W-:Y:S02]  /*5c10*/  SEL R49, R67, R49, !P1 ;  /* 0x0000003143317207 */ /* 0x000fe40004800000 */
[----:B------:R-:W-:Y:S01]  /*5c20*/  @P5 SEL R67, R71, R47, !P6 ;  /* 0x0000002f47435207 */ /* 0x000fe20007000000 */
[----:B------:R-:W-:Y:S02]  /*5c30*/  DADD R46, R20, R14 ;  /* 0x00000000142e7229 */ /* 0x000fe4000000000e */
[----:B--2---:R-:W-:Y:S01]  /*5c40*/  DADD R90, R12, R24 ;  /* 0x000000000c5a7229 */ /* 0x004fe20000000018 */
[----:B------:R-:W-:Y:S01]  /*5c50*/  FSEL R64, R88, R64, !P1 ;  /* 0x0000004058407208 */ /* 0x000fe20004800000 */
[----:B------:R-:W-:Y:S01]  /*5c60*/  DSETP.GEU.AND P0, PT, R72, R40, PT ;  /* 0x000000284800722a */ /* 0x000fe20003f0e000 */
[----:B------:R-:W-:Y:S01]  /*5c70*/  FSEL R65, R89, R65, !P1 ;  /* 0x0000004159417208 */ /* 0x000fe20004800000 */
[----:B------:R-:W-:-:S02]  /*5c80*/  DSETP.GEU.AND P1, PT, R74, R42, PT ;  /* 0x0000002a4a00722a */ /* 0x000fc40003f2e000 */
[----:B------:R-:W-:Y:S02]  /*5c90*/  DSETP.GEU.AND P4, PT, R46, R44, PT ;  /* 0x0000002c2e00722a */ /* 0x000fe40003f8e000 */
[----:B------:R-:W-:Y:S01]  /*5ca0*/  DSETP.GEU.AND P3, PT, R90, R50, PT ;  /* 0x000000325a00722a */ /* 0x000fe20003f6e000 */
[----:B------:R-:W-:Y:S01]  /*5cb0*/  FSEL R40, R72, R40, !P0 ;  /* 0x0000002848287208 */ /* 0x000fe20004000000 */
[----:B0-----:R-:W-:Y:S01]  /*5cc0*/  DADD R88, R12, R16 ;  /* 0x000000000c587229 */ /* 0x001fe20000000010 */
[----:B------:R-:W-:Y:S01]  /*5cd0*/  FSEL R41, R73, R41, !P0 ;  /* 0x0000002949297208 */ /* 0x000fe20004000000 */
[--C-:B------:R-:W-:Y:S01]  /*5ce0*/  DADD R72, R24, R14.reuse ;  /* 0x0000000018487229 */ /* 0x100fe2000000000e */
[----:B------:R-:W-:Y:S02]  /*5cf0*/  FSEL R42, R74, R42, !P1 ;  /* 0x0000002a4a2a7208 */ /* 0x000fe40004800000 */
[----:B------:R-:W-:Y:S01]  /*5d00*/  FSEL R43, R75, R43, !P1 ;  /* 0x0000002b4b2b7208 */ /* 0x000fe20004800000 */
[----:B------:R-:W-:Y:S01]  /*5d10*/  DADD R74, R16, R14 ;  /* 0x00000000104a7229 */ /* 0x000fe2000000000e */
[----:B------:R-:W-:Y:S01]  /*5d20*/  FSEL R45, R47, R45, !P4 ;  /* 0x0000002d2f2d7208 */ /* 0x000fe20006000000 */
[----:B------:R-:W-:Y:S01]  /*5d30*/  DSETP.GEU.AND P6, PT, R88, R54, PT ;  /* 0x000000365800722a */ /* 0x000fe20003fce000 */
[----:B------:R-:W-:Y:S01]  /*5d40*/  FSEL R47, R91, R51, !P3 ;  /* 0x000000335b2f7208 */ /* 0x000fe20005800000 */
[----:B------:R-:W-:Y:S01]  /*5d50*/  VIADD R51, R4, 0xe ;  /* 0x0000000e04337836 */ /* 0x000fe20000000000 */
[----:B------:R-:W-:Y:S01]  /*5d60*/  DSETP.GEU.AND P5, PT, R72, R52, PT ;  /* 0x000000344800722a */ /* 0x000fe20003fae000 */
[----:B------:R-:W0:Y:S03]  /*5d70*/  LDS.128 R12, [R5+0xf00] ;  /* 0x000f0000050c7984 */ /* 0x000e260000000c00 */
[----:B------:R-:W-:Y:S01]  /*5d80*/  SEL R6, R51, R77, !P2 ;  /* 0x0000004d33067207 */ /* 0x000fe20005000000 */
[----:B------:R-:W-:Y:S01]  /*5d90*/  DSETP.GEU.AND P2, PT, R74, R56, PT ;  /* 0x000000384a00722a */ /* 0x000fe20003f4e000 */
[----:B------:R-:W-:-:S02]  /*5da0*/  FSEL R52, R72, R52, !P5 ;  /* 0x0000003448347208 */ /* 0x000fc40006800000 */
[----:B------:R-:W-:Y:S01]  /*5db0*/  FSEL R53, R73, R53, !P5 ;  /* 0x0000003549357208 */ /* 0x000fe20006800000 */
[C---:B---3--:R-:W-:Y:S01]  /*5dc0*/  DADD R72, R28.reuse, R8 ;  /* 0x000000001c487229 */ /* 0x048fe20000000008 */
[----:B------:R-:W-:Y:S02]  /*5dd0*/  FSEL R54, R88, R54, !P6 ;  /* 0x0000003658367208 */ /* 0x000fe40007000000 */
[----:B------:R-:W-:Y:S01]  /*5de0*/  FSEL R55, R89, R55, !P6 ;  /* 0x0000003759377208 */ /* 0x000fe20007000000 */
[C---:B------:R-:W-:Y:S01]  /*5df0*/  DADD R88, R28.reuse, R20 ;  /* 0x000000001c587229 */ /* 0x040fe20000000014 */
[----:B------:R-:W-:Y:S02]  /*5e00*/  FSEL R56, R74, R56, !P2 ;  /* 0x000000384a387208 */ /* 0x000fe40005000000 */
[----:B------:R-:W-:Y:S01]  /*5e10*/  FSEL R57, R75, R57, !P2 ;  /* 0x000000394b397208 */ /* 0x000fe20005000000 */
[C---:B------:R-:W-:Y:S02]  /*5e20*/  DADD R74, R28.reuse, R24 ;  /* 0x000000001c4a7229 */ /* 0x040fe40000000018 */
[----:B------:R-:W-:Y:S01]  /*5e30*/  DADD R28, R28, R16 ;  /* 0x000000001c1c7229 */ /* 0x000fe20000000010 */
[----:B------:R-:W-:-:S02]  /*5e40*/  FSEL R44, R46, R44, !P4 ;  /* 0x0000002c2e2c7208 */ /* 0x000fc40006000000 */
[----:B------:R-:W-:Y:S02]  /*5e50*/  FSEL R46, R90, R50, !P3 ;  /* 0x000000325a2e7208 */ /* 0x000fe40005800000 */
[----:B------:R-:W-:-:S03]  /*5e60*/  SEL R90, R51, R87, !P3 ;  /* 0x00000057335a7207 */ /* 0x000fc60005800000 */
[----:B------:R-:W-:Y:S02]  /*5e70*/  DSETP.GEU.AND P3, PT, R28, R36, PT ;  /* 0x000000241c00722a */ /* 0x000fe40003f6e000 */
[--C-:B------:R-:W-:Y:S02]  /*5e80*/  DADD R8, R8, R30.reuse ;  /* 0x0000000008087229 */ /* 0x100fe4000000001e */
[--C-:B------:R-:W-:Y:S02]  /*5e90*/  DADD R20, R20, R30.reuse ;  /* 0x0000000014147229 */ /* 0x100fe4000000001e */
[--C-:B------:R-:W-:Y:S01]  /*5ea0*/  DADD R24, R24, R30.reuse ;  /* 0x0000000018187229 */ /* 0x100fe2000000001e */
[----:B------:R-:W-:Y:S01]  /*5eb0*/  FSEL R36, R28, R36, !P3 ;  /* 0x000000241c247208 */ /* 0x000fe20005800000 */
[----:B------:R-:W-:Y:S01]  /*5ec0*/  DADD R16, R16, R30 ;  /* 0x0000000010107229 */ /* 0x000fe2000000001e */
[----:B------:R-:W-:Y:S02]  /*5ed0*/  FSEL R37, R29, R37, !P3 ;  /* 0x000000251d257208 */ /* 0x000fe40005800000 */
[----:B------:R-:W1:Y:S01]  /*5ee0*/  LDS.128 R28, [R5+0xf10] ;  /* 0x000f1000051c7984 */ /* 0x000e620000000c00 */
        /* <DEDUP_REMOVED lines=8> */
[----:B------:R-:W-:Y:S01]  /*5f70*/  FSEL R38, R88, R38, !P1 ;  /* 0x0000002658267208 */ /* 0x000fe20004800000 */
[C---:B0-----:R-:W-:Y:S01]  /*5f80*/  DADD R94, R12.reuse, R10 ;  /* 0x000000000c5e7229 */ /* 0x041fe2000000000a */
[----:B------:R-:W-:Y:S01]  /*5f90*/  FSEL R39, R89, R39, !P1 ;  /* 0x0000002759277208 */ /* 0x000fe20004800000 */
[----:B------:R-:W-:Y:S01]  /*5fa0*/  DADD R88, R12, R26 ;  /* 0x000000000c587229 */ /* 0x000fe2000000001a */
[----:B------:R-:W-:Y:S01]  /*5fb0*/  SEL R84, R51, R84, !P5 ;  /* 0x0000005433547207 */ /* 0x000fe20006800000 */
[----:B------:R-:W-:Y:S01]  /*5fc0*/  DSETP.GEU.AND P5, PT, R20, R58, PT ;  /* 0x0000003a1400722a */ /* 0x000fe20003fae000 */
[----:B------:R-:W-:-:S02]  /*5fd0*/  FSEL R74, R74, R60, !P4 ;  /* 0x0000003c4a4a7208 */ /* 0x000fc40006000000 */
[----:B------:R-:W-:Y:S01]  /*5fe0*/  FSEL R75, R75, R61, !P4 ;  /* 0x0000003d4b4b7208 */ /* 0x000fe20006000000 */
[----:B------:R-:W-:Y:S01]  /*5ff0*/  DADD R60, R12, R22 ;  /* 0x000000000c3c7229 */ /* 0x000fe20000000016 */
[----:B------:R-:W-:Y:S01]  /*6000*/  SEL R78, R51, R85, !P2 ;  /* 0x00000055334e7207 */ /* 0x000fe20005000000 */
[----:B------:R-:W-:Y:S01]  /*6010*/  DSETP.GEU.AND P2, PT, R24, R64, PT ;  /* 0x000000401800722a */ /* 0x000fe20003f4e000 */
[----:B------:R-:W-:Y:S02]  /*6020*/  FSEL R8, R8, R62, !P6 ;  /* 0x0000003e08087208 */ /* 0x000fe40007000000 */
[----:B------:R-:W-:Y:S01]  /*6030*/  FSEL R9, R9, R63, !P6 ;  /* 0x0000003f09097208 */ /* 0x000fe20007000000 */
[----:B------:R-:W-:Y:S01]  /*6040*/  DADD R62, R12, R18 ;  /* 0x000000000c3e7229 */ /* 0x000fe20000000012 */
[----:B------:R-:W-:Y:S01]  /*6050*/  FSEL R34, R72, R34, !P0 ;  /* 0x0000002248227208 */ /* 0x000fe20004000000 */
[----:B------:R-:W-:Y:S01]  /*6060*/  DADD R98, R14, R26 ;  /* 0x000000000e627229 */ /* 0x000fe2000000001a */
[----:B------:R-:W-:-:S02]  /*6070*/  FSEL R35, R73, R35, !P0 ;  /* 0x0000002349237208 */ /* 0x000fc40004000000 */
[C---:B------:R-:W-:Y:S01]  /*6080*/  SEL R86, R51.reuse, R86, !P0 ;  /* 0x0000005633567207 */ /* 0x040fe20004000000 */
[----:B------:R-:W-:Y:S01]  /*6090*/  DSETP.GEU.AND P0, PT, R16, R68, PT ;  /* 0x000000441000722a */ /* 0x000fe20003f0e000 */
[C---:B------:R-:W-:Y:S01]  /*60a0*/  SEL R82, R51.reuse, R82, !P1 ;  /* 0x0000005233527207 */ /* 0x040fe20004800000 */
[----:B------:R-:W-:Y:S01]  /*60b0*/  DSETP.GEU.AND P1, PT, R94, R32, PT ;  /* 0x000000205e00722a */ /* 0x000fe20003f2e000 */
[----:B------:R-:W-:Y:S01]  /*60c0*/  SEL R0, R51, R0, !P3 ;  /* 0x0000000033007207 */ /* 0x000fe20005800000 */
[----:B------:R-:W-:Y:S01]  /*60d0*/  DSETP.GEU.AND P3, PT, R88, R46, PT ;  /* 0x0000002e5800722a */ /* 0x000fe20003f6e000 */
[----:B------:R-:W-:Y:S01]  /*60e0*/  VIADD R73, R4, 0xf ;  /* 0x0000000f04497836 */ /* 0x000fe20000000000 */
[----:B------:R-:W-:Y:S02]  /*60f0*/  FSEL R12, R20, R58, !P5 ;  /* 0x0000003a140c7208 */ /* 0x000fe40006800000 */
[----:B------:R-:W-:Y:S01]  /*6100*/  FSEL R13, R21, R59, !P5 ;  /* 0x0000003b150d7208 */ /* 0x000fe20006800000 */
[----:B------:R-:W-:Y:S01]  /*6110*/  DADD R96, R14, R10 ;  /* 0x000000000e607229 */ /* 0x000fe2000000000a */
[----:B------:R-:W-:Y:S01]  /*6120*/  SEL R76, R51, R76, !P4 ;  /* 0x0000004c334c7207 */ /* 0x000fe20006000000 */
[----:B------:R-:W-:Y:S01]  /*6130*/  DSETP.GEU.AND P4, PT, R60, R42, PT ;  /* 0x0000002a3c00722a */ /* 0x000fe20003f8e000 */
[----:B------:R-:W-:Y:S01]  /*6140*/  FSEL R20, R24, R64, !P2 ;  /* 0x0000004018147208 */ /* 0x000fe20005000000 */
[C---:B------:R-:W-:Y:S01]  /*6150*/  DADD R100, R14.reuse, R18 ;  /* 0x000000000e647229 */ /* 0x040fe20000000012 */
[----:B------:R-:W-:Y:S01]  /*6160*/  FSEL R21, R25, R65, !P2 ;  /* 0x0000004119157208 */ /* 0x000fe20005000000 */
[----:B------:R-:W-:Y:S01]  /*6170*/  DADD R64, R14, R22 ;  /* 0x000000000e407229 */ /* 0x000fe20000000016 */
[----:B------:R-:W-:Y:S01]  /*6180*/  SEL R70, R51, R70, !P6 ;  /* 0x0000004633467207 */ /* 0x000fe20007000000 */
[----:B------:R-:W-:Y:S01]  /*6190*/  DSETP.GEU.AND P6, PT, R62, R54, PT ;  /* 0x000000363e00722a */ /* 0x000fe20003fce000 */
[----:B------:R-:W-:-:S02]  /*61a0*/  FSEL R14, R16, R68, !P0 ;  /* 0x00000044100e7208 */ /* 0x000fc40004000000 */
[----:B------:R-:W-:Y:S02]  /*61b0*/  FSEL R15, R17, R69, !P0 ;  /* 0x00000045110f7208 */ /* 0x000fe40004000000 */
[----:B------:R-:W-:Y:S02]  /*61c0*/  FSEL R24, R94, R32, !P1 ;  /* 0x000000205e187208 */ /* 0x000fe40004800000 */
[----:B------:R-:W-:Y:S02]  /*61d0*/  FSEL R25, R95, R33, !P1 ;  /* 0x000000215f197208 */ /* 0x000fe40004800000 */
[----:B------:R-:W-:Y:S01]  /*61e0*/  SEL R59, R73, R6, !P1 ;  /* 0x00000006493b7207 */ /* 0x000fe20004800000 */
[----:B------:R-:W-:Y:S01]  /*61f0*/  DSETP.GEU.AND P1, PT, R98, R52, PT ;  /* 0x000000346200722a */ /* 0x000fe20003f2e000 */
[----:B------:R-:W-:Y:S02]  /*6200*/  FSEL R16, R88, R46, !P3 ;  /* 0x0000002e58107208 */ /* 0x000fe40005800000 */
[----:B------:R-:W-:Y:S01]  /*6210*/  FSEL R17, R89, R47, !P3 ;  /* 0x0000002f59117208 */ /* 0x000fe20005800000 */
[C---:B-1----:R-:W-:Y:S01]  /*6220*/  DADD R46, R28.reuse, R22 ;  /* 0x000000001c2e7229 */ /* 0x042fe20000000016 */
[----:B------:R-:W-:Y:S01]  /*6230*/  FSEL R6, R60, R42, !P4 ;  /* 0x0000002a3c067208 */ /* 0x000fe20006000000 */
[----:B------:R-:W-:Y:S01]  /*6240*/  DADD R32, R28, R10 ;  /* 0x000000001c207229 */ /* 0x000fe2000000000a */
[----:B------:R-:W-:-:S02]  /*6250*/  FSEL R42, R62, R54, !P6 ;  /* 0x000000363e2a7208 */ /* 0x000fc40007000000 */
[----:B------:R-:W-:Y:S01]  /*6260*/  FSEL R55, R63, R55, !P6 ;  /* 0x000000373f377208 */ /* 0x000fe20007000000 */
[C---:B------:R-:W-:Y:S01]  /*6270*/  DADD R62, R28.reuse, R26 ;  /* 0x000000001c3e7229 */ /* 0x040fe2000000001a */
[----:B------:R-:W-:Y:S01]  /*6280*/  FSEL R43, R61, R43, !P4 ;  /* 0x0000002b3d2b7208 */ /* 0x000fe20006000000 */
[----:B------:R-:W-:Y:S01]  /*6290*/  DADD R28, R28, R18 ;  /* 0x000000001c1c7229 */ /* 0x000fe20000000012 */
[----:B------:R-:W-:Y:S01]  /*62a0*/  SEL R95, R73, R80, !P4 ;  /* 0x00000050495f7207 */ /* 0x000fe20006000000 */
[----:B------:R-:W-:Y:S01]  /*62b0*/  DSETP.GEU.AND P4, PT, R100, R56, PT ;  /* 0x000000386400722a */ /* 0x000fe20003f8e000 */
[----:B------:R-:W-:Y:S01]  /*62c0*/  FSEL R53, R99, R53, !P1 ;  /* 0x0000003563357208 */ /* 0x000fe20004800000 */
[----:B------:R-:W-:Y:S01]  /*62d0*/  DADD R18, R30, R18 ;  /* 0x000000001e127229 */ /* 0x000fe20000000012 */
[----:B------:R-:W-:Y:S01]  /*62e0*/  SEL R99, R73, R92, !P6 ;  /* 0x0000005c49637207 */ /* 0x000fe20007000000 */
[----:B------:R-:W-:Y:S01]  /*62f0*/  DSETP.GEU.AND P6, PT, R46, R38, PT ;  /* 0x000000262e00722a */ /* 0x000fe20003fce000 */
[----:B------:R-:W-:-:S02]  /*6300*/  SEL R48, R51, R48, !P5 ;  /* 0x0000003033307207 */ /* 0x000fc40006800000 */
[----:B------:R-:W-:Y:S01]  /*6310*/  FSEL R5, R101, R57, !P4 ;  /* 0x0000003965057208 */ /* 0x000fe20006000000 */
[----:B------:R-:W-:Y:S01]  /*6320*/  DSETP.GEU.AND P5, PT, R96, R40, PT ;  /* 0x000000286000722a */ /* 0x000fe20003fae000 */
[----:B------:R-:W-:Y:S01]  /*6330*/  SEL R58, R51, R49, !P2 ;  /* 0x00000031333a7207 */ /* 0x000fe20005000000 */
[----:B------:R-:W-:Y:S01]  /*6340*/  DSETP.GEU.AND P2, PT, R64, R44, PT ;  /* 0x0000002c4000722a */ /* 0x000fe20003f4e000 */
[----:B------:R-:W-:Y:S01]  /*6350*/  SEL R101, R73, R90, !P3 ;  /* 0x0000005a49657207 */ /* 0x000fe20005800000 */
[C---:B------:R-:W-:Y:S01]  /*6360*/  DADD R10, R30.reuse, R10 ;  /* 0x000000001e0a7229 */ /* 0x040fe2000000000a */
[----:B------:R-:W-:Y:S01]  /*6370*/  FSEL R90, R46, R38, !P6 ;  /* 0x000000262e5a7208 */ /* 0x000fe20007000000 */
[C---:B------:R-:W-:Y:S01]  /*6380*/  DADD R22, R30.reuse, R22 ;  /* 0x000000001e167229 */ /* 0x040fe20000000016 */
[----:B------:R-:W-:Y:S01]  /*6390*/  FSEL R91, R47, R39, !P6 ;  /* 0x000000272f5b7208 */ /* 0x000fe20007000000 */
[----:B------:R-:W-:Y:S01]  /*63a0*/  DADD R26, R30, R26 ;  /* 0x000000001e1a7229 */ /* 0x000fe2000000001a */
[----:B------:R-:W-:Y:S01]  /*63b0*/  SEL R61, R73, R82, !P6 ;  /* 0x00000052493d7207 */ /* 0x000fe20007000000 */
[----:B------:R-:W-:-:S02]  /*63c0*/  DSETP.GEU.AND P3, PT, R32, R34, PT ;  /* 0x000000222000722a */ /* 0x000fc40003f6e000 */
[----:B------:R-:W-:Y:S01]  /*63d0*/  DSETP.GEU.AND P6, PT, R18, R14, PT ;  /* 0x0000000e1200722a */ /* 0x000fe20003fce000 */
[----:B------:R-:W-:Y:S02]  /*63e0*/  FSEL R40, R96, R40, !P5 ;  /* 0x0000002860287208 */ /* 0x000fe40006800000 */
[----:B------:R-:W-:Y:S02]  /*63f0*/  FSEL R41, R97, R41, !P5 ;  /* 0x0000002961297208 */ /* 0x000fe40006800000 */
[----:B------:R-:W-:Y:S02]  /*6400*/  FSEL R45, R65, R45, !P2 ;  /* 0x0000002d412d7208 */ /* 0x000fe40005000000 */
[----:B------:R-:W-:Y:S01]  /*6410*/  SEL R87, R73, R50, !P5 ;  /* 0x0000003249577207 */ /* 0x000fe20006800000 */
[----:B------:R-:W-:Y:S01]  /*6420*/  DSETP.GEU.AND P5, PT, R62, R74, PT ;  /* 0x0000004a3e00722a */ /* 0x000fe20003fae000 */
[----:B------:R-:W-:Y:S02]  /*6430*/  FSEL R44, R64, R44, !P2 ;  /* 0x0000002c402c7208 */ /* 0x000fe40005000000 */
[----:B------:R-:W-:-:S02]  /*6440*/  FSEL R52, R98, R52, !P1 ;  /* 0x0000003462347208 */ /* 0x000fc40004800000 */
[----:B------:R-:W-:Y:S02]  /*6450*/  FSEL R54, R100, R56, !P4 ;  /* 0x0000003864367208 */ /* 0x000fe40006000000 */
        /* <DEDUP_REMOVED lines=10> */
[----:B------:R-:W-:Y:S01]  /*6500*/  VIADD R4, R4, 0x10 ;  /* 0x0000001004047836 */ /* 0x000fe20000000000 */
[----:B------:R-:W-:Y:S02]  /*6510*/  FSEL R63, R63, R75, !P5 ;  /* 0x0000004b3f3f7208 */ /* 0x000fe40006800000 */
[C---:B------:R-:W-:Y:S02]  /*6520*/  SEL R79, R73.reuse, R76, !P5 ;  /* 0x0000004c494f7207 */ /* 0x040fe40006800000 */
[C---:B------:R-:W-:Y:S02]  /*6530*/  SEL R77, R73.reuse, R0, !P2 ;  /* 0x00000000494d7207 */ /* 0x040fe40005000000 */
[C---:B------:R-:W-:Y:S02]  /*6540*/  SEL R69, R73.reuse, R70, !P1 ;  /* 0x0000004649457207 */ /* 0x040fe40004800000 */
[----:B------:R-:W-:-:S02]  /*6550*/  SEL R39, R73, R48, !P4 ;  /* 0x0000003049277207 */ /* 0x000fc40006000000 */
[----:B------:R-:W-:Y:S02]  /*6560*/  SEL R75, R73, R58, !P3 ;  /* 0x0000003a494b7207 */ /* 0x000fe40005800000 */
[----:B------:R-:W-:Y:S02]  /*6570*/  @P6 SEL R73, R51, R67, !P0 ;  /* 0x0000004333496207 */ /* 0x000fe40004000000 */
[----:B------:R-:W-:Y:S02]  /*6580*/  ISETP.GE.AND P0, PT, R4, UR13, PT ;  /* 0x0000000d04007c0c */ /* 0x000fe4000bf06270 */
[----:B------:R-:W-:Y:S02]  /*6590*/  FSEL R28, R28, R36, !P2 ;  /* 0x000000241c1c7208 */ /* 0x000fe40005000000 */
[----:B------:R-:W-:Y:S02]  /*65a0*/  FSEL R9, R11, R9, !P1 ;  /* 0x000000090b097208 */ /* 0x000fe40004800000 */
[----:B------:R-:W-:-:S02]  /*65b0*/  FSEL R23, R23, R13, !P4 ;  /* 0x0000000d17177208 */ /* 0x000fc40006000000 */
[----:B------:R-:W-:Y:S01]  /*65c0*/  FSEL R49, R29, R37, !P2 ;  /* 0x000000251d317208 */ /* 0x000fe20005000000 */
[----:B------:R-:W-:Y:S01]  /*65d0*/  IMAD.MOV.U32 R51, RZ, RZ, R63 ;  /* 0x000000ffff337224 */ /* 0x000fe200078e003f */
[----:B------:R-:W-:Y:S02]  /*65e0*/  FSEL R50, R62, R74, !P5 ;  /* 0x0000004a3e327208 */ /* 0x000fe40006800000 */
[----:B------:R-:W-:Y:S01]  /*65f0*/  FSEL R36, R18, R14, !P6 ;  /* 0x0000000e12247208 */ /* 0x000fe20007000000 */
[----:B------:R-:W-:Y:S01]  /*6600*/  IMAD.MOV.U32 R14, RZ, RZ, R40 ;  /* 0x000000ffff0e7224 */ /* 0x000fe200078e0028 */
[----:B------:R-:W-:Y:S01]  /*6610*/  FSEL R37, R19, R15, !P6 ;  /* 0x0000000f13257208 */ /* 0x000fe20007000000 */
[----:B------:R-:W-:Y:S01]  /*6620*/  IMAD.MOV.U32 R15, RZ, RZ, R41 ;  /* 0x000000ffff0f7224 */ /* 0x000fe200078e0029 */
[----:B------:R-:W-:Y:S01]  /*6630*/  FSEL R62, R22, R12, !P4 ;  /* 0x0000000c163e7208 */ /* 0x000fe20006000000 */
[----:B------:R-:W-:Y:S01]  /*6640*/  IMAD R29, R2, 0x8, R3 ;  /* 0x00000008021d7824 */ /* 0x000fe200078e0203 */
[----:B------:R-:W-:Y:S01]  /*6650*/  FSEL R66, R10, R8, !P1 ;  /* 0x000000080a427208 */ /* 0x000fe20004800000 */
[----:B------:R-:W-:Y:S01]  /*6660*/  IMAD.MOV.U32 R12, RZ, RZ, R24 ;  /* 0x000000ffff0c7224 */ /* 0x000fe200078e0018 */
[----:B------:R-:W-:Y:S01]  /*6670*/  FSEL R102, R26, R20, !P3 ;  /* 0x000000141a667208 */ /* 0x000fe20005800000 */
[----:B------:R-:W-:Y:S01]  /*6680*/  IMAD.MOV.U32 R13, RZ, RZ, R25 ;  /* 0x000000ffff0d7224 */ /* 0x000fe200078e0019 */
[----:B------:R-:W-:Y:S01]  /*6690*/  FSEL R103, R27, R21, !P3 ;  /* 0x000000151b677208 */ /* 0x000fe20005800000 */
        /* <DEDUP_REMOVED lines=18> */
.L_x_29:
        /* <DEDUP_REMOVED lines=62> */
.L_x_32:
[----:B------:R-:W-:Y:S05]  /*6ba0*/  BSYNC.RECONVERGENT B0 ;  /* 0x0000000000007941 */ /* 0x000fea0003800200 */
.L_x_31:
        /* <DEDUP_REMOVED lines=14> */
.L_x_34:
[----:B------:R-:W-:Y:S05]  /*6c90*/  BSYNC.RECONVERGENT B0 ;  /* 0x0000000000007941 */ /* 0x000fea0003800200 */
.L_x_33:
        /* <DEDUP_REMOVED lines=14> */
.L_x_36:
[----:B------:R-:W-:Y:S05]  /*6d80*/  BSYNC.RECONVERGENT B0 ;  /* 0x0000000000007941 */ /* 0x000fea0003800200 */
.L_x_35:
        /* <DEDUP_REMOVED lines=15> */
.L_x_38:
[----:B------:R-:W-:Y:S05]  /*6e80*/  BSYNC.RECONVERGENT B0 ;  /* 0x0000000000007941 */ /* 0x000fea0003800200 */
.L_x_37:
        /* <DEDUP_REMOVED lines=14> */
.L_x_40:
[----:B------:R-:W-:Y:S05]  /*6f70*/  BSYNC.RECONVERGENT B0 ;  /* 0x0000000000007941 */ /* 0x000fea0003800200 */
.L_x_39:
        /* <DEDUP_REMOVED lines=14> */
.L_x_42:
[----:B------:R-:W-:Y:S05]  /*7060*/  BSYNC.RECONVERGENT B0 ;  /* 0x0000000000007941 */ /* 0x000fea0003800200 */
.L_x_41:
        /* <DEDUP_REMOVED lines=14> */
.L_x_44:
[----:B------:R-:W-:Y:S05]  /*7150*/  BSYNC.RECONVERGENT B0 ;  /* 0x0000000000007941 */ /* 0x000fea0003800200 */
.L_x_43:
        /* <DEDUP_REMOVED lines=15> */
.L_x_46:
[----:B------:R-:W-:Y:S05]  /*7250*/  BSYNC.RECONVERGENT B0 ;  /* 0x0000000000007941 */ /* 0x000fea0003800200 */
.L_x_45:
        /* <DEDUP_REMOVED lines=14> */
.L_x_48:
[----:B------:R-:W-:Y:S05]  /*7340*/  BSYNC.RECONVERGENT B0 ;  /* 0x0000000000007941 */ /* 0x000fea0003800200 */
.L_x_47:
        /* <DEDUP_REMOVED lines=14> */
.L_x_50:
[----:B------:R-:W-:Y:S05]  /*7430*/  BSYNC.RECONVERGENT B0 ;  /* 0x0000000000007941 */ /* 0x000fea0003800200 */
.L_x_49:
        /* <DEDUP_REMOVED lines=14> */
.L_x_52:
[----:B------:R-:W-:Y:S05]  /*7520*/  BSYNC.RECONVERGENT B0 ;  /* 0x0000000000007941 */ /* 0x000fea0003800200 */
.L_x_51:
        /* <DEDUP_REMOVED lines=14> */
.L_x_53:
        /* <DEDUP_REMOVED lines=15> */
.L_x_177:


//--------------------- .text.tropical_maxplus_f64_nn_with_argmax --------------------------
	.section	.text.tropical_maxplus_f64_nn_with_argmax,"ax",@progbits
	.align	128
        .global         tropical_maxplus_f64_nn_with_argmax
        .type           tropical_maxplus_f64_nn_with_argmax,@function
        .size           tropical_maxplus_f64_nn_with_argmax,(.L_x_178 - tropical_maxplus_f64_nn_with_argmax)
        .other          tropical_maxplus_f64_nn_with_argmax,@"STO_CUDA_ENTRY STV_DEFAULT"
tropical_maxplus_f64_nn_with_argmax:
.text.tropical_maxplus_f64_nn_with_argmax:
        /* <DEDUP_REMOVED lines=30> */
[----:B------:R-:W-:Y:S02]  /*01e0*/  IMAD.MOV.U32 R37, RZ, RZ, -0x100000 ;  /* 0xfff00000ff257424 */ /* 0x000fe400078e00ff */
[----:B------:R-:W-:Y:S02]  /*01f0*/  IMAD.MOV.U32 R48, RZ, RZ, 0x0 ;  /* 0x00000000ff307424 */ /* 0x000fe400078e00ff */
[----:B------:R-:W-:-:S02]  /*0200*/  IMAD.MOV.U32 R49, RZ, RZ, -0x100000 ;  /* 0xfff00000ff317424 */ /* 0x000fc400078e00ff */
[----:B------:R-:W-:Y:S02]  /*0210*/  IMAD.MOV.U32 R70, RZ, RZ, 0x0 ;  /* 0x00000000ff467424 */ /* 0x000fe400078e00ff */
[----:B------:R-:W-:Y:S02]  /*0220*/  IMAD.MOV.U32 R71, RZ, RZ, -0x100000 ;  /* 0xfff00000ff477424 */ /* 0x000fe400078e00ff */
[----:B------:R-:W-:Y:S02]  /*0230*/  IMAD.MOV.U32 R56, RZ, RZ, 0x0 ;  /* 0x00000000ff387424 */ /* 0x000fe400078e00ff */
[----:B------:R-:W-:Y:S01]  /*0240*/  IMAD.MOV.U32 R57, RZ, RZ, -0x100000 ;  /* 0xfff00000ff397424 */ /* 0x000fe200078e00ff */
[----:B0-----:R-:W0:Y:S01]  /*0250*/  MUFU.RCP R0, R0 ;  /* 0x0000000000007308 */ /* 0x001e220000001000 */
[----:B------:R-:W-:Y:S02]  /*0260*/  IMAD.MOV.U32 R102, RZ, RZ, 0x0 ;  /* 0x00000000ff667424 */ /* 0x000fe400078e00ff */
[----:B------:R-:W-:-:S02]  /*0270*/  IMAD.MOV.U32 R103, RZ, RZ, -0x100000 ;  /* 0xfff00000ff677424 */ /* 0x000fc400078e00ff */
[----:B------:R-:W-:Y:S02]  /*0280*/  IMAD.MOV.U32 R50, RZ, RZ, 0x0 ;  /* 0x00000000ff327424 */ /* 0x000fe400078e00ff */
[----:B------:R-:W-:Y:S02]  /*0290*/  IMAD.MOV.U32 R51, RZ, RZ, -0x100000 ;  /* 0xfff00000ff337424 */ /* 0x000fe400078e00ff */
[----:B------:R-:W-:Y:S02]  /*02a0*/  IMAD.MOV.U32 R92, RZ, RZ, 0x0 ;  /* 0x00000000ff5c7424 */ /* 0x000fe400078e00ff */
[----:B------:R-:W-:Y:S02]  /*02b0*/  IMAD.MOV.U32 R93, RZ, RZ, -0x100000 ;  /* 0xfff00000ff5d7424 */ /* 0x000fe400078e00ff */
[----:B------:R-:W-:Y:S02]  /*02c0*/  IMAD.MOV.U32 R34, RZ, RZ, 0x0 ;  /* 0x00000000ff227424 */ /* 0x000fe400078e00ff */
[----:B------:R-:W-:-:S02]  /*02d0*/  IMAD.MOV.U32 R35, RZ, RZ, -0x100000 ;  /* 0xfff00000ff237424 */ /* 0x000fc400078e00ff */
[----:B0-----:R-:W-:Y:S02]  /*02e0*/  VIADD R2, R0, 0xffffffe ;  /* 0x0ffffffe00027836 */ /* 0x001fe40000000000 */
[----:B------:R-:W-:Y:S02]  /*02f0*/  IMAD.MOV.U32 R62, RZ, RZ, 0x0 ;  /* 0x00000000ff3e7424 */ /* 0x000fe400078e00ff */
[----:B------:R-:W-:Y:S02]  /*0300*/  IMAD.MOV.U32 R63, RZ, RZ, -0x100000 ;  /* 0xfff00000ff3f7424 */ /* 0x000fe400078e00ff */
[----:B------:R-:W0:Y:S01]  /*0310*/  F2I.FTZ.U32.TRUNC.NTZ R2, R2 ;  /* 0x0000000200027305 */ /* 0x000e22000021f000 */
[----:B------:R-:W-:Y:S02]  /*0320*/  IMAD.MOV.U32 R90, RZ, RZ, 0x0 ;  /* 0x00000000ff5a7424 */ /* 0x000fe400078e00ff */
[----:B------:R-:W-:Y:S02]  /*0330*/  IMAD.MOV.U32 R91, RZ, RZ, -0x100000 ;  /* 0xfff00000ff5b7424 */ /* 0x000fe400078e00ff */
[----:B------:R-:W-:-:S02]  /*0340*/  IMAD.MOV.U32 R40, RZ, RZ, 0x0 ;  /* 0x00000000ff287424 */ /* 0x000fc400078e00ff */
[----:B------:R-:W-:Y:S02]  /*0350*/  IMAD.MOV.U32 R41, RZ, RZ, -0x100000 ;  /* 0xfff00000ff297424 */ /* 0x000fe400078e00ff */
[----:B------:R-:W-:Y:S02]  /*0360*/  IMAD.MOV.U32 R32, RZ, RZ, 0x0 ;  /* 0x00000000ff207424 */ /* 0x000fe400078e00ff */
[----:B------:R-:W-:Y:S02]  /*0370*/  IMAD.MOV.U32 R33, RZ, RZ, -0x100000 ;  /* 0xfff00000ff217424 */ /* 0x000fe400078e00ff */
[----:B------:R-:W-:Y:S01]  /*0380*/  IMAD.MOV.U32 R66, RZ, RZ, 0x0 ;  /* 0x00000000ff427424 */ /* 0x000fe200078e00ff */
[----:B0-----:R-:W-:Y:S01]  /*0390*/  R2UR UR5, R2 ;  /* 0x00000000020572ca */ /* 0x001fe200000e0000 */
[----:B------:R-:W-:Y:S01]  /*03a0*/  IMAD.MOV.U32 R67, RZ, RZ, -0x100000 ;  /* 0xfff00000ff437424 */ /* 0x000fe200078e00ff */
[----:B------:R-:W2:Y:S01]  /*03b0*/  S2R R2, SR_TID.Y ;  /* 0x0000000000027919 */ /* 0x000ea20000002200 */
[----:B------:R-:W-:-:S02]  /*03c0*/  IMAD.MOV.U32 R82, RZ, RZ, 0x0 ;  /* 0x00000000ff527424 */ /* 0x000fc400078e00ff */
[----:B------:R-:W-:Y:S02]  /*03d0*/  IMAD.MOV.U32 R83, RZ, RZ, -0x100000 ;  /* 0xfff00000ff537424 */ /* 0x000fe400078e00ff */
[----:B------:R-:W-:Y:S02]  /*03e0*/  IMAD.MOV.U32 R14, RZ, RZ, 0x0 ;  /* 0x00000000ff0e7424 */ /* 0x000fe400078e00ff */
[----:B------:R-:W-:Y:S02]  /*03f0*/  IMAD.MOV.U32 R15, RZ, RZ, -0x100000 ;  /* 0xfff00000ff0f7424 */ /* 0x000fe400078e00ff */
[----:B------:R-:W-:Y:S02]  /*0400*/  IMAD.MOV.U32 R12, RZ, RZ, 0x0 ;  /* 0x00000000ff0c7424 */ /* 0x000fe400078e00ff */
[----:B------:R-:W-:Y:S01]  /*0410*/  UIMAD UR9, UR9, UR5, URZ ;  /* 0x00000005090972a4 */ /* 0x000fe2000f8e02ff */
[----:B------:R-:W-:-:S03]  /*0420*/  IMAD.MOV.U32 R13, RZ, RZ, -0x100000 ;  /* 0xfff00000ff0d7424 */ /* 0x000fc600078e00ff */
        /* <DEDUP_REMOVED lines=25> */
[----:B------:R-:W-:-:S07]  /*05c0*/  IMAD.MOV.U32 R37, RZ, RZ, -0x100000 ;  /* 0xfff00000ff257424 */ /* 0x000fce00078e00ff */
.L_x_55:
[----:B------:R-:W-:Y:S01]  /*05d0*/  LEA.HI R24, R29, R4, RZ, 0x1b ;  /* 0x000000041d187211 */ /* 0x000fe200078fd8ff */
[----:B------:R-:W-:Y:S01]  /*05e0*/  IMAD.MOV.U32 R104, RZ, RZ, 0x0 ;  /* 0x00000000ff687424 */ /* 0x000fe200078e00ff */
[C---:B-1----:R-:W-:Y:S01]  /*05f0*/  ISETP.GE.AND P0, PT, R7.reuse, UR6, PT ;  /* 0x0000000607007c0c */ /* 0x042fe2000bf06270 */
[----:B------:R-:W-:Y:S01]  /*0600*/  IMAD.MOV.U32 R105, RZ, RZ, -0x100000 ;  /* 0xfff00000ff697424 */ /* 0x000fe200078e00ff */
        /* <DEDUP_REMOVED lines=33> */
[----:B------:R-:W-:-:S04]  /*0820*/  IMAD.MOV.U32 R97, RZ, RZ, -0x100000 ;  /* 0xfff00000ff617424 */ /* 0x000fc800078e00ff */
[----:B----4-:R-:W4:Y:S01]  /*0830*/  @!P5 LDC.64 R16, c[0x0][0x380] ;  /* 0x0000e000ff10db82 */ /* 0x010f220000000a00 */
[----:B------:R-:W-:Y:S01]  /*0840*/  IMAD.MOV.U32 R46, RZ, RZ, 0x0 ;  /* 0x00000000ff2e7424 */ /* 0x000fe200078e00ff */
[----:B------:R2:W5:Y:S01]  /*0850*/  @!P1 LDG.E.64.CONSTANT R96, desc[UR10][R2.64] ;  /* 0x0000000a02609981 */ /* 0x000562000c1e9b00 */
[----:B------:R-:W-:Y:S02]  /*0860*/  IMAD.MOV.U32 R47, RZ, RZ, -0x100000 ;  /* 0xfff00000ff2f7424 */ /* 0x000fe400078e00ff */
[----:B------:R-:W-:Y:S02]  /*0870*/  IMAD R5, R0, 0x20, R5 ;  /* 0x0000002000057824 */ /* 0x000fe400078e0205 */
[----:B------:R-:W-:Y:S02]  /*0880*/  @!P2 IMAD R23, R26, UR6, R7 ;  /* 0x000000061a17ac24 */ /* 0x000fe4000f8e0207 */
[----:B------:R-:W-:Y:S01]  /*0890*/  IMAD.IADD R0, R27, 0x1, R4 ;  /* 0x000000011b007824 */ /* 0x000fe200078e0204 */
[----:B------:R0:W5:Y:S01]  /*08a0*/  @!P6 LDG.E.64.CONSTANT R46, desc[UR10][R20.64] ;  /* 0x0000000a142ee981 */ /* 0x000162000c1e9b00 */
[----:B------:R-:W-:Y:S01]  /*08b0*/  IMAD.MOV.U32 R44, RZ, RZ, 0x0 ;  /* 0x00000000ff2c7424 */ /* 0x000fe200078e00ff */
[----:B--2---:R-:W2:Y:S01]  /*08c0*/  @!P0 LDC.64 R2, c[0x0][0x380] ;  /* 0x0000e000ff028b82 */ /* 0x004ea20000000a00 */
[----:B------:R-:W-:-:S02]  /*08d0*/  IMAD.MOV.U32 R45, RZ, RZ, -0x100000 ;  /* 0xfff00000ff2d7424 */ /* 0x000fc400078e00ff */
        /* <DEDUP_REMOVED lines=10> */
[----:B------:R-:W-:Y:S02]  /*0980*/  IMAD.MOV.U32 R27, RZ, RZ, -0x100000 ;  /* 0xfff00000ff1b7424 */ /* 0x000fe400078e00ff */
        /* <DEDUP_REMOVED lines=9> */
[----:B------:R-:W-:Y:S02]  /*0a20*/  IMAD.MOV.U32 R9, RZ, RZ, -0x100000 ;  /* 0xfff00000ff097424 */ /* 0x000fe400078e00ff */
[----:B------:R-:W-:Y:S02]  /*0a30*/  VIADD R6, R5, 0x10 ;  /* 0x0000001005067836 */ /* 0x000fe40000000000 */
[----:B------:R-:W-:Y:S02]  /*0a40*/  IMAD.MOV.U32 R30, RZ, RZ, 0x0 ;  /* 0x00000000ff1e7424 */ /* 0x000fe400078e00ff */
[----:B------:R-:W-:Y:S01]  /*0a50*/  IMAD.MOV.U32 R31, RZ, RZ, -0x100000 ;  /* 0xfff00000ff1f7424 */ /* 0x000fe200078e00ff */
        /* <DEDUP_REMOVED lines=14> */
[----:B------:R-:W-:Y:S02]  /*0b40*/  IMAD.MOV.U32 R11, RZ, RZ, -0x100000 ;  /* 0xfff00000ff0b7424 */ /* 0x000fe400078e00ff */
        /* <DEDUP_REMOVED lines=13> */
[----:B------:R-:W-:Y:S02]  /*0c20*/  IMAD.MOV.U32 R21, RZ, RZ, -0x100000 ;  /* 0xfff00000ff157424 */ /* 0x000fe400078e00ff */
[----:B--2---:R-:W-:Y:S02]  /*0c30*/  @!P4 IMAD R3, R23, 0x4, R16 ;  /* 0x000000041703c824 */ /* 0x004fe400078e0210 */
[----:B------:R-:W-:Y:S02]  /*0c40*/  @!P6 IMAD.WIDE R54, R19, 0x8, R54 ;  /* 0x000000081336e825 */ /* 0x000fe400078e0236 */
[----:B------:R-:W1:Y:S02]  /*0c50*/  @!P5 LDC.64 R18, c[0x0][0x388] ;  /* 0x0000e200ff12db82 */ /* 0x000e640000000a00 */
[----:B------:R-:W-:Y:S01]  /*0c60*/  IMAD.U32 R6, RZ, RZ, UR13 ;  /* 0x0000000dff067e24 */ /* 0x000fe2000f8e00ff */
[----:B------:R2:W4:Y:S01]  /*0c70*/  @!P6 LDG.E.64.CONSTANT R20, desc[UR10][R54.64] ;  /* 0x0000000a3614e981 */ /* 0x000522000c1e9b00 */
[----:B------:R-:W-:-:S02]  /*0c80*/  IMAD.MOV.U32 R22, RZ, RZ, 0x0 ;  /* 0x00000000ff167424 */ /* 0x000fc400078e00ff */
[----:B------:R-:W-:Y:S02]  /*0c90*/  IMAD.MOV.U32 R23, RZ, RZ, -0x100000 ;  /* 0xfff00000ff177424 */ /* 0x000fe400078e00ff */
        /* <DEDUP_REMOVED lines=16> */
[----:B------:R-:W-:Y:S02]  /*0da0*/  IMAD.MOV.U32 R17, RZ, RZ, -0x100000 ;  /* 0xfff00000ff117424 */ /* 0x000fe400078e00ff */
[----:B------:R-:W-:Y:S01]  /*0db0*/  @!P0 IMAD.IADD R55, R0, 0x1, R55 ;  /* 0x0000000100378824 */ /* 0x000fe200078e0237 */
[----:B------:R-:W0:Y:S01]  /*0dc0*/  @!P2 LDC.64 R108, c[0x0][0x388] ;  /* 0x0000e200ff6cab82 */ /* 0x000e220000000a00 */
[----:B------:R-:W-:Y:S02]  /*0dd0*/  IMAD.MOV.U32 R24, RZ, RZ, 0x0 ;  /* 0x00000000ff187424 */ /* 0x000fe400078e00ff */
[----:B------:R3:W4:Y:S01]  /*0de0*/  @!P3 LDG.E.64.CONSTANT R16, desc[UR10][R106.64] ;  /* 0x0000000a6a10b981 */ /* 0x000722000c1e9b00 */
[----:B------:R-:W-:Y:S02]  /*0df0*/  IMAD.MOV.U32 R25, RZ, RZ, -0x100000 ;  /* 0xfff00000ff197424 */ /* 0x000fe400078e00ff */
[----:B--2---:R-:W-:-:S02]  /*0e00*/  @!P0 IMAD.WIDE R2, R55, 0x8, R2 ;  /* 0x0000000837028825 */ /* 0x004fc400078e0202 */
[----:B---3--:R-:W2:Y:S02]  /*0e10*/  @!P1 LDC.64 R106, c[0x0][0x388] ;  /* 0x0000e200ff6a9b82 */ /* 0x008ea40000000a00 */
[----:B------:R-:W-:Y:S01]  /*0e20*/  IMAD.U32 R28, RZ, RZ, UR13 ;  /* 0x0000000dff1c7e24 */ /* 0x000fe2000f8e00ff */
[----:B------:R3:W4:Y:S01]  /*0e30*/  @!P4 LDG.E.64.CONSTANT R24, desc[UR10][R42.64] ;  /* 0x0000000a2a18c981 */ /* 0x000722000c1e9b00 */
[----:B------:R-:W-:Y:S02]  /*0e40*/  IMAD.MOV.U32 R54, RZ, RZ, 0x0 ;  /* 0x00000000ff367424 */ /* 0x000fe400078e00ff */
[----:B------:R-:W-:Y:S02]  /*0e50*/  IMAD.MOV.U32 R55, RZ, RZ, -0x100000 ;  /* 0xfff00000ff377424 */ /* 0x000fe400078e00ff */
        /* <DEDUP_REMOVED lines=11> */
[----:B------:R-:W-:Y:S02]  /*0f10*/  IMAD.MOV.U32 R53, RZ, RZ, -0x100000 ;  /* 0xfff00000ff357424 */ /* 0x000fe400078e00ff */
[----:B------:R-:W-:Y:S02]  /*0f20*/  @!P2 IMAD R5, R5, 0x8, R6 ;  /* 0x000000080505a824 */ /* 0x000fe400078e0206 */
[----:B------:R-:W-:Y:S02]  /*0f30*/  @!P1 IMAD R3, R3, 0x4, R28 ;  /* 0x0000000403039824 */ /* 0x000fe400078e021c */
[C---:B------:R-:W-:Y:S01]  /*0f40*/  @!P2 IMAD.IADD R5, R0.reuse, 0x1, R5 ;  /* 0x000000010005a824 */ /* 0x040fe200078e0205 */
[----:B------:R1:W3:Y:S01]  /*0f50*/  @!P5 LDG.E.64.CONSTANT R52, desc[UR10][R18.64] ;  /* 0x0000000a1234d981 */ /* 0x0002e2000c1e9b00 */
[----:B------:R-:W-:-:S02]  /*0f60*/  @!P1 IMAD.IADD R3, R0, 0x1, R3 ;  /* 0x0000000100039824 */ /* 0x000fc400078e0203 */
[----:B------:R-:W-:Y:S02]  /*0f70*/  IMAD.MOV.U32 R42, RZ, RZ, 0x0 ;  /* 0x00000000ff2a7424 */ /* 0x000fe400078e00ff */
[----:B------:R-:W-:Y:S02]  /*0f80*/  IMAD.MOV.U32 R43, RZ, RZ, -0x100000 ;  /* 0xfff00000ff2b7424 */ /* 0x000fe400078e00ff */
[----:B0-----:R-:W-:-:S04]  /*0f90*/  @!P2 IMAD.WIDE R108, R5, 0x8, R108 ;  /* 0x00000008056ca825 */ /* 0x001fc800078e026c */
[----:B-1----:R-:W-:Y:S02]  /*0fa0*/  IMAD.MOV.U32 R18, RZ, RZ, 0x0 ;  /* 0x00000000ff127424 */ /* 0x002fe400078e00ff */
[----:B------:R-:W-:Y:S02]  /*0fb0*/  IMAD.MOV.U32 R19, RZ, RZ, -0x100000 ;  /* 0xfff00000ff137424 */ /* 0x000fe400078e00ff */
        /* <DEDUP_REMOVED lines=38> */
[----:B------:R-:W-:Y:S02]  /*1220*/  DSETP.GT.AND P4, PT, R96, R12, PT ;  /* 0x0000000c6000722a */ /* 0x000fe40003f84000 */
[----:B------:R-:W-:-:S04]  /*1230*/  DSETP.GT.AND P6, PT, R52, R14, PT ;  /* 0x0000000e3400722a */ /* 0x000fc80003fc4000 */
[----:B------:R-:W-:Y:S02]  /*1240*/  FSEL R18, R96, R12, P4 ;  /* 0x0000000c60127208 */ /* 0x000fe40002000000 */
[----:B------:R-:W-:Y:S02]  /*1250*/  FSEL R19, R97, R13, P4 ;  /* 0x0000000d61137208 */ /* 0x000fe40002000000 */
[----:B------:R-:W-:Y:S02]  /*1260*/  FSEL R52, R52, R14, P6 ;  /* 0x0000000e34347208 */ /* 0x000fe40003000000 */
[----:B------:R-:W-:Y:S02]  /*1270*/  FSEL R53, R53, R15, P6 ;  /* 0x0000000f35357208 */ /* 0x000fe40003000000 */
[----:B------:R-:W0:Y:S01]  /*1280*/  LDS.128 R12, [R5+0x10] ;  /* 0x00001000050c7984 */ /* 0x000e220000000c00 */
[----:B-1----:R-:W-:Y:S02]  /*1290*/  DADD R16, R44, R28 ;  /* 0x000000002c107229 */ /* 0x002fe4000000001c */
[----:B------:R-:W-:-:S06]  /*12a0*/  DADD R42, R28, R46 ;  /* 0x000000001c2a7229 */ /* 0x000fcc000000002e */
[----:B------:R-:W-:Y:S02]  /*12b0*/  DSETP.GT.AND P5, PT, R16, R32, PT ;  /* 0x000000201000722a */ /* 0x000fe40003fa4000 */
[----:B--2---:R-:W-:-:S04]  /*12c0*/  DADD R54, R44, R24 ;  /* 0x000000002c367229 */ /* 0x004fc80000000018 */
[----:B------:R-:W-:Y:S02]  /*12d0*/  FSEL R16, R16, R32, P5 ;  /* 0x0000002010107208 */ /* 0x000fe40002800000 */
[----:B------:R-:W-:Y:S01]  /*12e0*/  FSEL R17, R17, R33, P5 ;  /* 0x0000002111117208 */ /* 0x000fe20002800000 */
[----:B------:R-:W-:Y:S02]  /*12f0*/  DADD R32, R24, R46 ;  /* 0x0000000018207229 */ /* 0x000fe4000000002e */
        /* <DEDUP_REMOVED lines=17> */
[C---:B------:R-:W-:Y:S01]  /*1410*/  SEL R59, R4.reuse, R59, P4 ;  /* 0x0000003b043b7207 */ /* 0x040fe20002000000 */
[----:B------:R-:W-:Y:S01]  /*1420*/  DSETP.GT.AND P4, PT, R44, R70, PT ;  /* 0x000000462c00722a */ /* 0x000fe20003f84000 */
[----:B------:R-:W-:Y:S01]  /*1430*/  SEL R87, R4, R87, P6 ;  /* 0x0000005704577207 */ /* 0x000fe20003000000 */
[----:B------:R-:W-:-:S04]  /*1440*/  DSETP.GT.AND P3, PT, R92, R56, PT ;  /* 0x000000385c00722a */ /* 0x000fc80003f64000 */
[----:B------:R-:W-:Y:S01]  /*1450*/  DSETP.GT.AND P6, PT, R12, R48, PT ;  /* 0x000000300c00722a */ /* 0x000fe20003fc4000 */
[----:B------:R-:W-:Y:S02]  /*1460*/  FSEL R70, R44, R70, P4 ;  /* 0x000000462c467208 */ /* 0x000fe40002000000 */
[----:B------:R-:W-:Y:S01]  /*1470*/  FSEL R71, R45, R71, P4 ;  /* 0x000000472d477208 */ /* 0x000fe20002000000 */
[--C-:B------:R-:W-:Y:S01]  /*1480*/  DADD R44, R28, R14.reuse ;  /* 0x000000001c2c7229 */ /* 0x100fe2000000000e */
[----:B------:R-:W-:Y:S01]  /*1490*/  FSEL R56, R92, R56, P3 ;  /* 0x000000385c387208 */ /* 0x000fe20001800000 */
[--C-:B------:R-:W-:Y:S01]  /*14a0*/  DADD R28, R24, R14.reuse ;  /* 0x00000000181c7229 */ /* 0x100fe2000000000e */
[----:B------:R-:W-:Y:S01]  /*14b0*/  FSEL R57, R93, R57, P3 ;  /* 0x000000395d397208 */ /* 0x000fe20001800000 */
[----:B------:R-:W-:Y:S01]  /*14c0*/  DADD R92, R20, R14 ;  /* 0x00000000145c7229 */ /* 0x000fe2000000000e */
        /* <DEDUP_REMOVED lines=11> */
[----:B-1----:R-:W-:Y:S01]  /*1580*/  DADD R8, R32, R10 ;  /* 0x0000000020087229 */ /* 0x002fe2000000000a */
[----:B------:R-:W-:-:S02]  /*1590*/  FSEL R24, R96, R90, P0 ;  /* 0x0000005a60187208 */ /* 0x000fc40000000000 */
[----:B------:R-:W-:Y:S02]  /*15a0*/  FSEL R25, R97, R91, P0 ;  /* 0x0000005b61197208 */ /* 0x000fe40000000000 */
[C---:B------:R-:W-:Y:S01]  /*15b0*/  SEL R61, R4.reuse, R61, P0 ;  /* 0x0000003d043d7207 */ /* 0x040fe20000000000 */
[----:B------:R-:W-:Y:S01]  /*15c0*/  DSETP.GT.AND P0, PT, R44, R62, PT ;  /* 0x0000003e2c00722a */ /* 0x000fe20003f04000 */
[C---:B------:R-:W-:Y:S01]  /*15d0*/  SEL R79, R4.reuse, R79, P3 ;  /* 0x0000004f044f7207 */ /* 0x040fe20001800000 */
[----:B------:R-:W-:Y:S01]  /*15e0*/  DSETP.GT.AND P3, PT, R28, R102, PT ;  /* 0x000000661c00722a */ /* 0x000fe20003f64000 */
[----:B------:R-:W-:Y:S01]  /*15f0*/  FSEL R47, R47, R67, P2 ;  /* 0x000000432f2f7208 */ /* 0x000fe20001000000 */
[----:B------:R-:W-:Y:S01]  /*1600*/  DADD R96, R32, R30 ;  /* 0x0000000020607229 */ /* 0x000fe2000000001e */
[C---:B------:R-:W-:Y:S01]  /*1610*/  SEL R81, R4.reuse, R81, P1 ;  /* 0x0000005104517207 */ /* 0x040fe20000800000 */
[----:B------:R-:W-:Y:S01]  /*1620*/  DSETP.GT.AND P1, PT, R8, R18, PT ;  /* 0x000000120800722a */ /* 0x000fe20003f24000 */
[----:B------:R-:W-:Y:S01]  /*1630*/  SEL R67, R4, R89, P4 ;  /* 0x0000005904437207 */ /* 0x000fe20002000000 */
[C---:B------:R-:W-:Y:S01]  /*1640*/  DADD R90, R32.reuse, R26 ;  /* 0x00000000205a7229 */ /* 0x040fe2000000001a */
[----:B------:R-:W-:Y:S01]  /*1650*/  FSEL R44, R44, R62, P0 ;  /* 0x0000003e2c2c7208 */ /* 0x000fe20000000000 */
[----:B------:R-:W-:Y:S01]  /*1660*/  DADD R88, R32, R22 ;  /* 0x0000000020587229 */ /* 0x000fe20000000016 */
[----:B------:R-:W-:Y:S01]  /*1670*/  FSEL R45, R45, R63, P0 ;  /* 0x0000003f2d2d7208 */ /* 0x000fe20000000000 */
[C---:B------:R-:W-:Y:S01]  /*1680*/  DADD R62, R34.reuse, R10 ;  /* 0x00000000223e7229 */ /* 0x040fe2000000000a */
[----:B------:R-:W-:Y:S01]  /*1690*/  FSEL R20, R28, R102, P3 ;  /* 0x000000661c147208 */ /* 0x000fe20001800000 */
[C---:B------:R-:W-:Y:S01]  /*16a0*/  DADD R32, R34.reuse, R30 ;  /* 0x0000000022207229 */ /* 0x040fe2000000001e */
[----:B------:R-:W-:Y:S01]  /*16b0*/  FSEL R21, R29, R103, P3 ;  /* 0x000000671d157208 */ /* 0x000fe20001800000 */
[----:B------:R-:W-:Y:S01]  /*16c0*/  DADD R28, R34, R26 ;  /* 0x00000000221c7229 */ /* 0x000fe2000000001a */
        /* <DEDUP_REMOVED lines=14> */
[--C-:B0-----:R-:W-:Y:S01]  /*17b0*/  DADD R102, R12, R10.reuse ;  /* 0x000000000c667229 */ /* 0x101fe2000000000a */
[----:B------:R-:W-:Y:S01]  /*17c0*/  FSEL R17, R97, R17, P4 ;  /* 0x0000001161117208 */ /* 0x000fe20002000000 */
[----:B------:R-:W-:Y:S01]  /*17d0*/  DADD R58, R14, R10 ;  /* 0x000000000e3a7229 */ /* 0x000fe2000000000a */
[----:B------:R-:W-:Y:S01]  /*17e0*/  FSEL R36, R92, R36, P1 ;  /* 0x000000245c247208 */ /* 0x000fe20000800000 */
[--C-:B------:R-:W-:Y:S01]  /*17f0*/  DADD R96, R12, R30.reuse ;  /* 0x000000000c607229 */ /* 0x100fe2000000001e */
[----:B------:R-:W-:Y:S01]  /*1800*/  FSEL R37, R93, R37, P1 ;  /* 0x000000255d257208 */ /* 0x000fe20000800000 */
[----:B------:R-:W-:Y:S01]  /*1810*/  DADD R92, R14, R30 ;  /* 0x000000000e5c7229 */ /* 0x000fe2000000001e */
[----:B------:R-:W-:-:S02]  /*1820*/  FSEL R10, R62, R52, P2 ;  /* 0x000000343e0a7208 */ /* 0x000fc40001000000 */
[----:B------:R-:W-:Y:S02]  /*1830*/  FSEL R11, R63, R53, P2 ;  /* 0x000000353f0b7208 */ /* 0x000fe40001000000 */
[----:B------:R-:W-:Y:S02]  /*1840*/  FSEL R52, R32, R42, P0 ;  /* 0x0000002a20347208 */ /* 0x000fe40000000000 */
[----:B------:R-:W-:Y:S02]  /*1850*/  FSEL R53, R33, R43, P0 ;  /* 0x0000002b21357208 */ /* 0x000fe40000000000 */
[----:B------:R-:W-:Y:S02]  /*1860*/  FSEL R68, R28, R40, P3 ;  /* 0x000000281c447208 */ /* 0x000fe40001800000 */
[----:B------:R-:W-:Y:S01]  /*1870*/  FSEL R69, R29, R41, P3 ;  /* 0x000000291d457208 */ /* 0x000fe20001800000 */
[----:B------:R-:W-:Y:S01]  /*1880*/  DADD R34, R34, R22 ;  /* 0x0000000022227229 */ /* 0x000fe20000000016 */
        /* <DEDUP_REMOVED lines=13> */
[C---:B------:R-:W-:Y:S01]  /*1960*/  DADD R62, R12.reuse, R26 ;  /* 0x000000000c3e7229 */ /* 0x040fe2000000001a */
[----:B------:R-:W-:Y:S01]  /*1970*/  FSEL R71, R35, R71, P4 ;  /* 0x0000004723477208 */ /* 0x000fe20002000000 */
[----:B------:R-:W-:Y:S01]  /*1980*/  DADD R94, R12, R22 ;  /* 0x000000000c5e7229 */ /* 0x000fe20000000016 */
[----:B------:R-:W-:Y:S01]  /*1990*/  FSEL R54, R90, R54, P5 ;  /* 0x000000365a367208 */ /* 0x000fe20002800000 */
[----:B------:R-:W1:Y:S01]  /*19a0*/  LDS.128 R32, [R6+0x90] ;  /* 0x0000900006207984 */ /* 0x000e620000000c00 */
[----:B------:R-:W-:Y:S01]  /*19b0*/  FSEL R55, R91, R55, P5 ;  /* 0x000000375b377208 */ /* 0x000fe20002800000 */
[----:B------:R-:W-:Y:S01]  /*19c0*/  DADD R90, R14, R26 ;  /* 0x000000000e5a7229 */ /* 0x000fe2000000001a */
[----:B------:R-:W-:Y:S01]  /*19d0*/  SEL R13, R0, R101, P5 ;  /* 0x00000065000d7207 */ /* 0x000fe20002800000 */
[----:B------:R-:W-:Y:S01]  /*19e0*/  DSETP.GT.AND P5, PT, R102, R82, PT ;  /* 0x000000526600722a */ /* 0x000fe20003fa4000 */
[----:B------:R-:W-:-:S02]  /*19f0*/  FSEL R56, R88, R56, P6 ;  /* 0x0000003858387208 */ /* 0x000fc40003000000 */
[----:B------:R-:W-:Y:S01]  /*1a00*/  FSEL R57, R89, R57, P6 ;  /* 0x0000003959397208 */ /* 0x000fe20003000000 */
[----:B------:R-:W-:Y:S01]  /*1a10*/  DADD R88, R14, R22 ;  /* 0x000000000e587229 */ /* 0x000fe20000000016 */
        /* <DEDUP_REMOVED lines=21> */
[----:B0-----:R-:W-:-:S02]  /*1b70*/  DADD R94, R40, R28 ;  /* 0x00000000285e7229 */ /* 0x001fc4000000001c */
[----:B------:R-:W-:Y:S02]  /*1b80*/  FSEL R62, R62, R50, P2 ;  /* 0x000000323e3e7208 */ /* 0x000fe40001000000 */
[----:B------:R-:W-:Y:S02]  /*1b90*/  FSEL R63, R63, R51, P2 ;  /* 0x000000333f3f7208 */ /* 0x000fe40001000000 */
[----:B------:R-:W-:Y:S02]  /*1ba0*/  FSEL R50, R92, R44, P4 ;  /* 0x0000002c5c327208 */ /* 0x000fe40002000000 */
[----:B------:R-:W-:Y:S01]  /*1bb0*/  FSEL R51, R93, R45, P4 ;  /* 0x0000002d5d337208 */ /* 0x000fe20002000000 */
[----:B------:R-:W-:Y:S01]  /*1bc0*/  DADD R92, R28, R42 ;  /* 0x000000001c5c7229 */ /* 0x000fe2000000002a */
        /* <DEDUP_REMOVED lines=12> */
[----:B-1----:R-:W-:Y:S01]  /*1c90*/  DADD R88, R40, R32 ;  /* 0x0000000028587229 */ /* 0x002fe20000000020 */
[----:B------:R-:W-:-:S02]  /*1ca0*/  FSEL R18, R92, R10, P0 ;  /* 0x0000000a5c127208 */ /* 0x000fc40000000000 */
[C---:B------:R-:W-:Y:S02]  /*1cb0*/  SEL R10, R0.reuse, R39, P4 ;  /* 0x00000027000a7207 */ /* 0x040fe40002000000 */
[----:B------:R-:W0:Y:S01]  /*1cc0*/  LDS.128 R36, [R5+0x210] ;  /* 0x0002100005247984 */ /* 0x000e220000000c00 */
[C---:B------:R-:W-:Y:S02]  /*1cd0*/  SEL R9, R0.reuse, R9, P3 ;  /* 0x0000000900097207 */ /* 0x040fe40001800000 */
[----:B------:R-:W-:Y:S01]  /*1ce0*/  DSETP.GT.AND P3, PT, R88, R16, PT ;  /* 0x000000105800722a */ /* 0x000fe20003f64000 */
[----:B------:R-:W-:Y:S02]  /*1cf0*/  FSEL R45, R95, R19, P2 ;  /* 0x000000135f2d7208 */ /* 0x000fe40001000000 */
[----:B------:R-:W-:Y:S01]  /*1d00*/  FSEL R19, R93, R11, P0 ;  /* 0x0000000b5d137208 */ /* 0x000fe20000000000 */
[----:B------:R-:W-:Y:S01]  /*1d10*/  DADD R90, R32, R42 ;  /* 0x00000000205a7229 */ /* 0x000fe2000000002a */
[----:B------:R-:W-:Y:S01]  /*1d20*/  SEL R11, R0, R75, P5 ;  /* 0x0000004b000b7207 */ /* 0x000fe20002800000 */
[----:B--2---:R-:W-:Y:S01]  /*1d30*/  DADD R92, R40, R24 ;  /* 0x00000000285c7229 */ /* 0x004fe20000000018 */
[----:B------:R-:W-:Y:S01]  /*1d40*/  FSEL R16, R88, R16, P3 ;  /* 0x0000001058107208 */ /* 0x000fe20001800000 */
[----:B------:R-:W-:Y:S01]  /*1d50*/  DADD R94, R24, R42 ;  /* 0x00000000185e7229 */ /* 0x000fe2000000002a */
[----:B------:R-:W-:Y:S01]  /*1d60*/  FSEL R17, R89, R17, P3 ;  /* 0x0000001159117208 */ /* 0x000fe20001800000 */
[----:B---3--:R-:W-:-:S02]  /*1d70*/  DADD R88, R40, R20 ;  /* 0x0000000028587229 */ /* 0x008fc40000000014 */
[----:B------:R-:W-:Y:S01]  /*1d80*/  DADD R74, R20, R42 ;  /* 0x00000000144a7229 */ /* 0x000fe2000000002a */
        /* <DEDUP_REMOVED lines=13> */
[----:B0-----:R-:W-:Y:S02]  /*1e60*/  DADD R88, R36, R28 ;  /* 0x0000000024587229 */ /* 0x001fe4000000001c */
[----:B------:R-:W-:Y:S01]  /*1e70*/  DADD R72, R28, R38 ;  /* 0x000000001c487229 */ /* 0x000fe20000000026 */
[----:B------:R-:W-:Y:S02]  /*1e80*/  SEL R85, R79, R14, P2 ;  /* 0x0000000e4f557207 */ /* 0x000fe40001000000 */
[----:B------:R-:W-:Y:S01]  /*1e90*/  FSEL R28, R74, R70, P2 ;  /* 0x000000464a1c7208 */ /* 0x000fe20001000000 */
[----:B------:R-:W0:Y:S01]  /*1ea0*/  LDS.128 R12, [R5+0x310] ;  /* 0x00031000050c7984 */ /* 0x000e220000000c00 */
[----:B------:R-:W-:Y:S01]  /*1eb0*/  FSEL R29, R75, R71, P2 ;  /* 0x000000474b1d7208 */ /* 0x000fe20001000000 */
[----:B------:R-:W-:-:S02]  /*1ec0*/  DADD R70, R36, R32 ;  /* 0x0000000024467229 */ /* 0x000fc40000000020 */
[C---:B------:R-:W-:Y:S02]  /*1ed0*/  DADD R74, R36.reuse, R24 ;  /* 0x00000000244a7229 */ /* 0x040fe40000000018 */
[----:B------:R-:W-:Y:S02]  /*1ee0*/  DADD R36, R36, R20 ;  /* 0x0000000024247229 */ /* 0x000fe40000000014 */
[----:B------:R-:W-:Y:S02]  /*1ef0*/  DSETP.GT.AND P6, PT, R94, R68, PT ;  /* 0x000000445e00722a */ /* 0x000fe40003fc4000 */
[--C-:B------:R-:W-:Y:S02]  /*1f00*/  DADD R24, R24, R38.reuse ;  /* 0x0000000018187229 */ /* 0x100fe40000000026 */
[----:B------:R-:W-:Y:S02]  /*1f10*/  DADD R32, R32, R38 ;  /* 0x0000000020207229 */ /* 0x000fe40000000026 */
[----:B------:R-:W-:-:S02]  /*1f20*/  DSETP.GT.AND P0, PT, R88, R66, PT ;  /* 0x000000425800722a */ /* 0x000fc40003f04000 */
[----:B------:R-:W-:Y:S01]  /*1f30*/  DADD R20, R20, R38 ;  /* 0x0000000014147229 */ /* 0x000fe20000000026 */
        /* <DEDUP_REMOVED lines=14> */
[----:B-1----:R-:W-:Y:S01]  /*2020*/  DADD R66, R40, R30 ;  /* 0x0000000028427229 */ /* 0x002fe2000000001e */
[----:B------:R-:W-:Y:S01]  /*2030*/  SEL R86, R79, R86, P0 ;  /* 0x000000564f567207 */ /* 0x000fe20000000000 */
[----:B------:R-:W-:Y:S01]  /*2040*/  DSETP.GT.AND P0, PT, R20, R46, PT ;  /* 0x0000002e1400722a */ /* 0x000fe20003f04000 */
[----:B------:R-:W-:-:S02]  /*2050*/  FSEL R64, R70, R64, P3 ;  /* 0x0000004046407208 */ /* 0x000fc40001800000 */
[----:B------:R-:W-:Y:S01]  /*2060*/  FSEL R65, R71, R65, P3 ;  /* 0x0000004147417208 */ /* 0x000fe20001800000 */
[C---:B------:R-:W-:Y:S01]  /*2070*/  DADD R70, R40.reuse, R34 ;  /* 0x0000000028467229 */ /* 0x040fe20000000022 */
[----:B------:R-:W-:Y:S02]  /*2080*/  FSEL R36, R36, R60, P5 ;  /* 0x0000003c24247208 */ /* 0x000fe40002800000 */
[----:B------:R-:W-:Y:S01]  /*2090*/  FSEL R37, R37, R61, P5 ;  /* 0x0000003d25257208 */ /* 0x000fe20002800000 */
[C---:B------:R-:W-:Y:S01]  /*20a0*/  DADD R60, R40.reuse, R26 ;  /* 0x00000000283c7229 */ /* 0x040fe2000000001a */
[----:B------:R-:W-:Y:S02]  /*20b0*/  FSEL R58, R72, R58, P6 ;  /* 0x0000003a483a7208 */ /* 0x000fe40003000000 */
[----:B------:R-:W-:Y:S01]  /*20c0*/  FSEL R59, R73, R59, P6 ;  /* 0x0000003b493b7208 */ /* 0x000fe20003000000 */
[----:B------:R-:W-:Y:S01]  /*20d0*/  DADD R72, R40, R22 ;  /* 0x0000000028487229 */ /* 0x000fe20000000016 */
[----:B------:R-:W-:-:S02]  /*20e0*/  FSEL R24, R24, R48, P2 ;  /* 0x0000003018187208 */ /* 0x000fc40001000000 */
[----:B------:R-:W-:Y:S02]  /*20f0*/  FSEL R25, R25, R49, P2 ;  /* 0x0000003119197208 */ /* 0x000fe40001000000 */
[C---:B------:R-:W-:Y:S02]  /*2100*/  SEL R40, R79.reuse, R8, P5 ;  /* 0x000000084f287207 */ /* 0x040fe40002800000 */
[C---:B------:R-:W-:Y:S01]  /*2110*/  SEL R41, R79.reuse, R9, P6 ;  /* 0x000000094f297207 */ /* 0x040fe20003000000 */
[C---:B------:R-:W-:Y:S01]  /*2120*/  DADD R8, R42.reuse, R30 ;  /* 0x000000002a087229 */ /* 0x040fe2000000001e */
[C---:B------:R-:W-:Y:S02]  /*2130*/  SEL R48, R79.reuse, R10, P1 ;  /* 0x0000000a4f307207 */ /* 0x040fe40000800000 */
[----:B------:R-:W-:Y:S01]  /*2140*/  SEL R49, R79, R11, P2 ;  /* 0x0000000b4f317207 */ /* 0x000fe20001000000 */
[----:B------:R-:W-:Y:S01]  /*2150*/  DADD R10, R42, R26 ;  /* 0x000000002a0a7229 */ /* 0x000fe2000000001a */
        /* <DEDUP_REMOVED lines=21> */
[C---:B------:R-:W-:Y:S01]  /*22b0*/  DADD R74, R42.reuse, R34 ;  /* 0x000000002a4a7229 */ /* 0x040fe20000000022 */
[----:B------:R-:W-:Y:S01]  /*22c0*/  FSEL R51, R61, R55, P5 ;  /* 0x000000373d337208 */ /* 0x000fe20002800000 */
[----:B------:R-:W-:Y:S01]  /*22d0*/  DADD R66, R42, R22 ;  /* 0x000000002a427229 */ /* 0x000fe20000000016 */
        /* <DEDUP_REMOVED lines=13> */
[--C-:B0-----:R-:W-:Y:S02]  /*23b0*/  DADD R70, R12, R30.reuse ;  /* 0x000000000c467229 */ /* 0x101fe4000000001e */
[----:B------:R-:W-:Y:S01]  /*23c0*/  DADD R68, R14, R30 ;  /* 0x000000000e447229 */ /* 0x000fe2000000001e */
[----:B------:R-:W-:Y:S01]  /*23d0*/  FSEL R66, R66, R28, P4 ;  /* 0x0000001c42427208 */ /* 0x000fe20002000000 */
[C---:B------:R-:W-:Y:S01]  /*23e0*/  DADD R30, R12.reuse, R34 ;  /* 0x000000000c1e7229 */ /* 0x040fe20000000022 */
[----:B------:R-:W-:Y:S01]  /*23f0*/  FSEL R67, R67, R29, P4 ;  /* 0x0000001d43437208 */ /* 0x000fe20002000000 */
[----:B------:R-:W-:Y:S01]  /*2400*/  DADD R28, R12, R26 ;  /* 0x000000000c1c7229 */ /* 0x000fe2000000001a */
[----:B------:R-:W-:Y:S01]  /*2410*/  FSEL R52, R74, R52, P2 ;  /* 0x000000344a347208 */ /* 0x000fe20001000000 */
[C---:B------:R-:W-:Y:S01]  /*2420*/  DADD R34, R14.reuse, R34 ;  /* 0x000000000e227229 */ /* 0x040fe20000000022 */
[----:B------:R-:W-:Y:S01]  /*2430*/  FSEL R53, R75, R53, P2 ;  /* 0x000000354b357208 */ /* 0x000fe20001000000 */
[----:B------:R-:W-:Y:S01]  /*2440*/  DADD R26, R14, R26 ;  /* 0x000000000e1a7229 */ /* 0x000fe2000000001a */
[----:B------:R-:W-:Y:S01]  /*2450*/  SEL R87, R21, R87, P5 ;  /* 0x0000005715577207 */ /* 0x000fe20002800000 */
[----:B------:R-:W-:-:S02]  /*2460*/  DADD R74, R12, R22 ;  /* 0x000000000c4a7229 */ /* 0x000fc40000000016 */
[----:B------:R-:W-:Y:S01]  /*2470*/  DADD R72, R14, R22 ;  /* 0x000000000e487229 */ /* 0x000fe20000000016 */
        /* <DEDUP_REMOVED lines=29> */
[----:B-1----:R-:W-:Y:S01]  /*2650*/  DADD R74, R8, R16 ;  /* 0x00000000084a7229 */ /* 0x002fe20000000010 */
        /* <DEDUP_REMOVED lines=8> */
[----:B------:R-:W-:Y:S01]  /*26e0*/  DADD R88, R16, R10 ;  /* 0x0000000010587229 */ /* 0x000fe2000000000a */
[----:B------:R-:W-:-:S02]  /*26f0*/  SEL R70, R21, R41, P3 ;  /* 0x0000002915467207 */ /* 0x000fc40001800000 */
[----:B------:R-:W-:Y:S02]  /*2700*/  FSEL R46, R72, R46, P6 ;  /* 0x0000002e482e7208 */ /* 0x000fe40003000000 */
[----:B------:R-:W-:Y:S01]  /*2710*/  FSEL R47, R73, R47, P6 ;  /* 0x0000002f492f7208 */ /* 0x000fe20003000000 */
[----:B0-----:R-:W-:Y:S01]  /*2720*/  DADD R72, R8, R12 ;  /* 0x0000000008487229 */ /* 0x001fe2000000000c */
[----:B------:R-:W-:Y:S02]  /*2730*/  FSEL R40, R74, R44, P1 ;  /* 0x0000002c4a287208 */ /* 0x000fe40000800000 */
[----:B------:R-:W-:Y:S01]  /*2740*/  FSEL R41, R75, R45, P1 ;  /* 0x0000002d4b297208 */ /* 0x000fe20000800000 */
[----:B------:R-:W-:Y:S01]  /*2750*/  DADD R74, R12, R10 ;  /* 0x000000000c4a7229 */ /* 0x000fe2000000000a */
        /* <DEDUP_REMOVED lines=8> */
[----:B--2---:R-:W-:Y:S01]  /*27e0*/  DADD R56, R28, R10 ;  /* 0x000000001c387229 */ /* 0x004fe2000000000a */
[----:B------:R-:W-:-:S02]  /*27f0*/  FSEL R42, R72, R42, P3 ;  /* 0x0000002a482a7208 */ /* 0x000fc40001800000 */
[----:B------:R-:W-:Y:S01]  /*2800*/  FSEL R43, R73, R43, P3 ;  /* 0x0000002b492b7208 */ /* 0x000fe20001800000 */
[----:B---3--:R-:W-:Y:S01]  /*2810*/  DADD R72, R8, R24 ;  /* 0x0000000008487229 */ /* 0x008fe20000000018 */
[----:B------:R-:W-:Y:S02]  /*2820*/  FSEL R52, R74, R52, P4 ;  /* 0x000000344a347208 */ /* 0x000fe40002000000 */
[----:B------:R-:W-:Y:S01]  /*2830*/  FSEL R53, R75, R53, P4 ;  /* 0x000000354b357208 */ /* 0x000fe20002000000 */
[----:B------:R-:W-:Y:S01]  /*2840*/  DADD R74, R24, R10 ;  /* 0x00000000184a7229 */ /* 0x000fe2000000000a */
[----:B------:R-:W-:Y:S01]  /*2850*/  VIADD R71, R4, 0x4 ;  /* 0x0000000404477836 */ /* 0x000fe20000000000 */
[----:B------:R-:W-:Y:S02]  /*2860*/  DSETP.GT.AND P6, PT, R56, R60, PT ;  /* 0x0000003c3800722a */ /* 0x000fe40003fc4000 */
[----:B------:R-:W-:Y:S02]  /*2870*/  DSETP.GT.AND P2, PT, R72, R54, PT ;  /* 0x000000364800722a */ /* 0x000fe40003f44000 */
[----:B------:R-:W-:Y:S01]  /*2880*/  SEL R77, R71, R77, P1 ;  /* 0x0000004d474d7207 */ /* 0x000fe20000800000 */
[----:B------:R-:W-:-:S02]  /*2890*/  DADD R88, R8, R28 ;  /* 0x0000000008587229 */ /* 0x000fc4000000001c */
[----:B------:R-:W-:Y:S01]  /*28a0*/  DSETP.GT.AND P1, PT, R74, R66, PT ;  /* 0x000000424a00722a */ /* 0x000fe20003f24000 */
[----:B------:R-:W-:Y:S01]  /*28b0*/  FSEL R56, R56, R60, P6 ;  /* 0x0000003c38387208 */ /* 0x000fe20003000000 */
[----:B------:R-:W0:Y:S01]  /*28c0*/  LDS.128 R8, [R5+0x500] ;  /* 0x0005000005087984 */ /* 0x000e220000000c00 */
[----:B------:R-:W-:Y:S02]  /*28d0*/  FSEL R57, R57, R61, P6 ;  /* 0x0000003d39397208 */ /* 0x000fe40003000000 */
[----:B------:R-:W-:Y:S02]  /*28e0*/  FSEL R54, R72, R54, P2 ;  /* 0x0000003648367208 */ /* 0x000fe40001000000 */
[----:B------:R-:W-:Y:S01]  /*28f0*/  FSEL R55, R73, R55, P2 ;  /* 0x0000003749377208 */ /* 0x000fe20001000000 */
[C---:B-1----:R-:W-:Y:S01]  /*2900*/  DADD R72, R32.reuse, R16 ;  /* 0x0000000020487229 */ /* 0x042fe20000000010 */
[----:B------:R-:W-:Y:S02]  /*2910*/  FSEL R60, R74, R66, P1 ;  /* 0x000000424a3c7208 */ /* 0x000fe40000800000 */
[----:B------:R-:W-:Y:S01]  /*2920*/  FSEL R61, R75, R67, P1 ;  /* 0x000000434b3d7208 */ /* 0x000fe20000800000 */
[----:B------:R-:W-:-:S02]  /*2930*/  DADD R74, R32, R12 ;  /* 0x00000000204a7229 */ /* 0x000fc4000000000c */
[C---:B------:R-:W-:Y:S02]  /*2940*/  DADD R66, R32.reuse, R28 ;  /* 0x0000000020427229 */ /* 0x040fe4000000001c */
[----:B------:R-:W-:Y:S02]  /*2950*/  DADD R32, R32, R24 ;  /* 0x0000000020207229 */ /* 0x000fe40000000018 */
[----:B------:R-:W-:-:S06]  /*2960*/  DSETP.GT.AND P5, PT, R88, R50, PT ;  /* 0x000000325800722a */ /* 0x000fcc0003fa4000 */
[----:B------:R-:W-:Y:S02]  /*2970*/  FSEL R50, R88, R50, P5 ;  /* 0x0000003258327208 */ /* 0x000fe40002800000 */
[----:B------:R-:W-:Y:S02]  /*2980*/  FSEL R51, R89, R51, P5 ;  /* 0x0000003359337208 */ /* 0x000fe40002800000 */
[----:B------:R-:W-:Y:S01]  /*2990*/  SEL R87, R71, R87, P5 ;  /* 0x0000005747577207 */ /* 0x000fe20002800000 */
[----:B------:R-:W-:Y:S02]  /*29a0*/  DSETP.GT.AND P5, PT, R32, R36, PT ;  /* 0x000000242000722a */ /* 0x000fe40003fa4000 */
[--C-:B------:R-:W-:Y:S02]  /*29b0*/  DADD R16, R16, R34.reuse ;  /* 0x0000000010107229 */ /* 0x100fe40000000022 */
[--C-:B------:R-:W-:Y:S02]  /*29c0*/  DADD R12, R12, R34.reuse ;  /* 0x000000000c0c7229 */ /* 0x100fe40000000022 */
[--C-:B------:R-:W-:Y:S01]  /*29d0*/  DADD R28, R28, R34.reuse ;  /* 0x000000001c1c7229 */ /* 0x100fe20000000022 */
[----:B------:R-:W-:Y:S01]  /*29e0*/  FSEL R36, R32, R36, P5 ;  /* 0x0000002420247208 */ /* 0x000fe20002800000 */
[----:B------:R-:W-:Y:S01]  /*29f0*/  DADD R24, R24, R34 ;  /* 0x0000000018187229 */ /* 0x000fe20000000022 */
        /* <DEDUP_REMOVED lines=14> */
[C---:B0-----:R-:W-:Y:S01]  /*2ae0*/  DADD R72, R8.reuse, R18 ;  /* 0x0000000008487229 */ /* 0x041fe20000000012 */
[----:B------:R-:W-:Y:S02]  /*2af0*/  FSEL R38, R74, R38, P3 ;  /* 0x000000264a267208 */ /* 0x000fe40001800000 */
[----:B------:R-:W-:Y:S01]  /*2b00*/  FSEL R39, R75, R39, P3 ;  /* 0x000000274b277208 */ /* 0x000fe20001800000 */
[C---:B------:R-:W-:Y:S01]  /*2b10*/  DADD R74, R8.reuse, R14 ;  /* 0x00000000084a7229 */ /* 0x040fe2000000000e */
[----:B------:R-:W-:Y:S02]  /*2b20*/  FSEL R62, R66, R62, P4 ;  /* 0x0000003e423e7208 */ /* 0x000fe40002000000 */
[----:B------:R-:W-:Y:S01]  /*2b30*/  FSEL R63, R67, R63, P4 ;  /* 0x0000003f433f7208 */ /* 0x000fe20002000000 */
[----:B------:R-:W-:Y:S01]  /*2b40*/  DADD R66, R8, R30 ;  /* 0x0000000008427229 */ /* 0x000fe2000000001e */
[----:B------:R-:W-:-:S02]  /*2b50*/  FSEL R28, R28, R68, P1 ;  /* 0x000000441c1c7208 */ /* 0x000fc40000800000 */
[----:B------:R-:W-:Y:S01]  /*2b60*/  FSEL R29, R29, R69, P1 ;  /* 0x000000451d1d7208 */ /* 0x000fe20000800000 */
[----:B------:R-:W-:Y:S01]  /*2b70*/  DADD R68, R10, R14 ;  /* 0x000000000a447229 */ /* 0x000fe2000000000e */
[----:B------:R-:W-:Y:S01]  /*2b80*/  FSEL R58, R16, R58, P6 ;  /* 0x0000003a103a7208 */ /* 0x000fe20003000000 */
[----:B------:R-:W-:Y:S01]  /*2b90*/  DADD R8, R8, R26 ;  /* 0x0000000008087229 */ /* 0x000fe2000000001a */
[----:B------:R-:W-:Y:S01]  /*2ba0*/  FSEL R59, R17, R59, P6 ;  /* 0x0000003b113b7208 */ /* 0x000fe20003000000 */
[----:B------:R-:W-:Y:S01]  /*2bb0*/  DADD R16, R10, R18 ;  /* 0x000000000a107229 */ /* 0x000fe20000000012 */
        /* <DEDUP_REMOVED lines=15> */
[----:B------:R-:W-:Y:S01]  /*2cb0*/  DADD R12, R10, R26 ;  /* 0x000000000a0c7229 */ /* 0x000fe2000000001a */
[----:B------:R-:W-:Y:S01]  /*2cc0*/  FSEL R47, R25, R47, P0 ;  /* 0x0000002f192f7208 */ /* 0x000fe20000000000 */
[----:B------:R-:W-:Y:S01]  /*2cd0*/  DSETP.GT.AND P4, PT, R74, R42, PT ;  /* 0x0000002a4a00722a */ /* 0x000fe20003f84000 */
[----:B------:R-:W-:Y:S01]  /*2ce0*/  VIADD R25, R4, 0x5 ;  /* 0x0000000504197836 */ /* 0x000fe20000000000 */
[----:B------:R-:W-:Y:S01]  /*2cf0*/  FSEL R50, R66, R50, P5 ;  /* 0x0000003242327208 */ /* 0x000fe20002800000 */
[----:B------:R-:W-:Y:S01]  /*2d00*/  DADD R88, R10, R30 ;  /* 0x000000000a587229 */ /* 0x000fe2000000001e */
[----:B------:R-:W-:Y:S01]  /*2d10*/  FSEL R51, R67, R51, P5 ;  /* 0x0000003343337208 */ /* 0x000fe20002800000 */
[----:B-1----:R-:W-:Y:S01]  /*2d20*/  DADD R66, R32, R18 ;  /* 0x0000000020427229 */ /* 0x002fe20000000012 */
[----:B------:R-:W-:-:S02]  /*2d30*/  FSEL R52, R68, R52, P1 ;  /* 0x0000003444347208 */ /* 0x000fc40000800000 */
[----:B------:R-:W-:Y:S01]  /*2d40*/  FSEL R53, R69, R53, P1 ;  /* 0x0000003545357208 */ /* 0x000fe20000800000 */
[----:B------:R-:W-:Y:S01]  /*2d50*/  DADD R68, R34, R18 ;  /* 0x0000000022447229 */ /* 0x000fe20000000012 */
        /* <DEDUP_REMOVED lines=13> */
[--C-:B------:R-:W-:Y:S01]  /*2e30*/  DADD R74, R32, R14.reuse ;  /* 0x00000000204a7229 */ /* 0x100fe2000000000e */
[----:B------:R-:W-:Y:S01]  /*2e40*/  FSEL R41, R73, R41, P3 ;  /* 0x0000002949297208 */ /* 0x000fe20001800000 */
[----:B------:R-:W-:Y:S02]  /*2e50*/  DADD R72, R34, R14 ;  /* 0x0000000022487229 */ /* 0x000fe4000000000e */
[----:B------:R-:W-:Y:S02]  /*2e60*/  FSEL R60, R12, R60, P4 ;  /* 0x0000003c0c3c7208 */ /* 0x000fe40002000000 */
[----:B------:R-:W-:-:S02]  /*2e70*/  FSEL R61, R13, R61, P4 ;  /* 0x0000003d0d3d7208 */ /* 0x000fc40002000000 */
[----:B------:R-:W1:Y:S01]  /*2e80*/  LDS.128 R12, [R6+0xb0] ;  /* 0x0000b000060c7984 */ /* 0x000e620000000c00 */
[C---:B------:R-:W-:Y:S01]  /*2e90*/  SEL R77, R25.reuse, R77, P3 ;  /* 0x0000004d194d7207 */ /* 0x040fe20001800000 */
[----:B------:R-:W-:Y:S02]  /*2ea0*/  DSETP.GT.AND P3, PT, R88, R56, PT ;  /* 0x000000385800722a */ /* 0x000fe40003f64000 */
[--C-:B------:R-:W-:Y:S01]  /*2eb0*/  DADD R92, R32, R30.reuse ;  /* 0x00000000205c7229 */ /* 0x100fe2000000001e */
[----:B------:R-:W-:Y:S01]  /*2ec0*/  SEL R87, R25, R87, P5 ;  /* 0x0000005719577207 */ /* 0x000fe20002800000 */
[----:B------:R-:W-:Y:S02]  /*2ed0*/  DADD R30, R34, R30 ;  /* 0x00000000221e7229 */ /* 0x000fe4000000001e */
[----:B------:R-:W-:Y:S01]  /*2ee0*/  FSEL R56, R88, R56, P3 ;  /* 0x0000003858387208 */ /* 0x000fe20001800000 */
[--C-:B------:R-:W-:Y:S01]  /*2ef0*/  DADD R90, R32, R26.reuse ;  /* 0x00000000205a7229 */ /* 0x100fe2000000001a */
[----:B------:R-:W-:Y:S01]  /*2f00*/  FSEL R57, R89, R57, P3 ;  /* 0x0000003959397208 */ /* 0x000fe20001800000 */
[----:B------:R-:W-:Y:S01]  /*2f10*/  DADD R88, R34, R26 ;  /* 0x0000000022587229 */ /* 0x000fe2000000001a */
        /* <DEDUP_REMOVED lines=10> */
[----:B0-----:R-:W-:Y:S01]  /*2fc0*/  DADD R22, R8, R16 ;  /* 0x0000000008167229 */ /* 0x001fe20000000010 */
        /* <DEDUP_REMOVED lines=20> */
[----:B-1----:R-:W-:Y:S01]  /*3110*/  DADD R72, R8, R12 ;  /* 0x0000000008487229 */ /* 0x002fe2000000000c */
        /* <DEDUP_REMOVED lines=13> */
[----:B------:R-:W-:Y:S02]  /*31f0*/  DADD R68, R16, R10 ;  /* 0x0000000010447229 */ /* 0x000fe4000000000a */
[----:B------:R-:W-:Y:S02]  /*3200*/  FSEL R42, R72, R42, P1 ;  /* 0x0000002a482a7208 */ /* 0x000fe40000800000 */
[----:B------:R-:W-:Y:S01]  /*3210*/  FSEL R43, R73, R43, P1 ;  /* 0x0000002b492b7208 */ /* 0x000fe20000800000 */
[----:B--2---:R-:W-:-:S03]  /*3220*/  DADD R72, R8, R32 ;  /* 0x0000000008487229 */ /* 0x004fc60000000020 */
[----:B------:R-:W-:-:S05]  /*3230*/  DSETP.GT.AND P0, PT, R68, R44, PT ;  /* 0x0000002c4400722a */ /* 0x000fca0003f04000 */
[----:B------:R-:W-:Y:S01]  /*3240*/  DSETP.GT.AND P5, PT, R72, R50, PT ;  /* 0x000000324800722a */ /* 0x000fe20003fa4000 */
[----:B------:R-:W-:Y:S01]  /*3250*/  FSEL R44, R68, R44, P0 ;  /* 0x0000002c442c7208 */ /* 0x000fe20000000000 */
[----:B------:R-:W-:Y:S01]  /*3260*/  DADD R74, R32, R10 ;  /* 0x00000000204a7229 */ /* 0x000fe2000000000a */
[----:B------:R-:W-:Y:S01]  /*3270*/  FSEL R45, R69, R45, P0 ;  /* 0x0000002d452d7208 */ /* 0x000fe20000000000 */
[----:B0-----:R-:W-:Y:S02]  /*3280*/  DADD R68, R8, R28 ;  /* 0x0000000008447229 */ /* 0x001fe4000000001c */
[----:B------:R-:W-:Y:S02]  /*3290*/  FSEL R50, R72, R50, P5 ;  /* 0x0000003248327208 */ /* 0x000fe40002800000 */
[----:B------:R-:W-:Y:S01]  /*32a0*/  FSEL R51, R73, R51, P5 ;  /* 0x0000003349337208 */ /* 0x000fe20002800000 */
[----:B------:R-:W-:Y:S01]  /*32b0*/  DADD R72, R28, R10 ;  /* 0x000000001c487229 */ /* 0x000fe2000000000a */
[----:B------:R-:W-:Y:S01]  /*32c0*/  VIADD R71, R4, 0x6 ;  /* 0x0000000604477836 */ /* 0x000fe20000000000 */
[----:B------:R-:W-:-:S02]  /*32d0*/  DSETP.GT.AND P4, PT, R74, R56, PT ;  /* 0x000000384a00722a */ /* 0x000fc40003f84000 */
[----:B------:R-:W-:Y:S02]  /*32e0*/  DSETP.GT.AND P3, PT, R68, R54, PT ;  /* 0x000000364400722a */ /* 0x000fe40003f64000 */
[----:B------:R-:W-:Y:S02]  /*32f0*/  SEL R77, R71, R77, P2 ;  /* 0x0000004d474d7207 */ /* 0x000fe40001000000 */
[----:B------:R-:W-:Y:S01]  /*3300*/  DSETP.GT.AND P2, PT, R72, R60, PT ;  /* 0x0000003c4800722a */ /* 0x000fe20003f44000 */
[----:B------:R-:W-:Y:S02]  /*3310*/  FSEL R46, R88, R46, P6 ;  /* 0x0000002e582e7208 */ /* 0x000fe40003000000 */
[----:B------:R-:W-:Y:S01]  /*3320*/  FSEL R47, R89, R47, P6 ;  /* 0x0000002f592f7208 */ /* 0x000fe20003000000 */
[----:B------:R-:W-:Y:S01]  /*3330*/  DADD R88, R12, R10 ;  /* 0x000000000c587229 */ /* 0x000fe2000000000a */
[----:B------:R-:W-:Y:S01]  /*3340*/  FSEL R56, R74, R56, P4 ;  /* 0x000000384a387208 */ /* 0x000fe20002000000 */
[----:B------:R-:W0:Y:S01]  /*3350*/  LDS.128 R8, [R5+0x700] ;  /* 0x0007000005087984 */ /* 0x000e220000000c00 */
[----:B------:R-:W-:Y:S01]  /*3360*/  FSEL R57, R75, R57, P4 ;  /* 0x000000394b397208 */ /* 0x000fe20002000000 */
[----:B-1----:R-:W-:Y:S01]  /*3370*/  DADD R74, R20, R12 ;  /* 0x00000000144a7229 */ /* 0x002fe2000000000c */
[----:B------:R-:W-:-:S02]  /*3380*/  FSEL R54, R68, R54, P3 ;  /* 0x0000003644367208 */ /* 0x000fc40001800000 */
[----:B------:R-:W-:Y:S01]  /*3390*/  FSEL R55, R69, R55, P3 ;  /* 0x0000003745377208 */ /* 0x000fe20001800000 */
[C---:B------:R-:W-:Y:S01]  /*33a0*/  DADD R68, R20.reuse, R16 ;  /* 0x0000000014447229 */ /* 0x040fe20000000010 */
[----:B------:R-:W-:Y:S02]  /*33b0*/  FSEL R60, R72, R60, P2 ;  /* 0x0000003c483c7208 */ /* 0x000fe40001000000 */
[----:B------:R-:W-:Y:S01]  /*33c0*/  FSEL R61, R73, R61, P2 ;  /* 0x0000003d493d7208 */ /* 0x000fe20001000000 */
[C---:B------:R-:W-:Y:S02]  /*33d0*/  DADD R72, R20.reuse, R32 ;  /* 0x0000000014487229 */ /* 0x040fe40000000020 */
[----:B------:R-:W-:Y:S01]  /*33e0*/  DADD R20, R20, R28 ;  /* 0x0000000014147229 */ /* 0x000fe2000000001c */
[----:B------:R-:W-:Y:S01]  /*33f0*/  SEL R87, R71, R87, P5 ;  /* 0x0000005747577207 */ /* 0x000fe20002800000 */
[----:B------:R-:W-:-:S06]  /*3400*/  DADD R16, R16, R22 ;  /* 0x0000000010107229 */ /* 0x000fcc0000000016 */
[----:B------:R-:W-:Y:S02]  /*3410*/  DSETP.GT.AND P5, PT, R20, R36, PT ;  /* 0x000000241400722a */ /* 0x000fe40003fa4000 */
[--C-:B------:R-:W-:Y:S02]  /*3420*/  DADD R12, R12, R22.reuse ;  /* 0x000000000c0c7229 */ /* 0x100fe40000000016 */
[--C-:B------:R-:W-:Y:S02]  /*3430*/  DADD R32, R32, R22.reuse ;  /* 0x0000000020207229 */ /* 0x100fe40000000016 */
[----:B------:R-:W-:Y:S01]  /*3440*/  DADD R28, R28, R22 ;  /* 0x000000001c1c7229 */ /* 0x000fe20000000016 */
        /* <DEDUP_REMOVED lines=16> */
[----:B0-----:R-:W-:Y:S01]  /*3550*/  DADD R68, R8, R18 ;  /* 0x0000000008447229 */ /* 0x001fe20000000012 */
[----:B------:R-:W-:-:S02]  /*3560*/  FSEL R38, R74, R38, P1 ;  /* 0x000000264a267208 */ /* 0x000fc40000800000 */
[----:B------:R-:W-:Y:S01]  /*3570*/  FSEL R39, R75, R39, P1 ;  /* 0x000000274b277208 */ /* 0x000fe20000800000 */
[C---:B------:R-:W-:Y:S01]  /*3580*/  DADD R74, R8.reuse, R14 ;  /* 0x00000000084a7229 */ /* 0x040fe2000000000e */
[----:B------:R-:W-:Y:S02]  /*3590*/  FSEL R62, R72, R62, P6 ;  /* 0x0000003e483e7208 */ /* 0x000fe40003000000 */
[----:B------:R-:W-:Y:S01]  /*35a0*/  FSEL R63, R73, R63, P6 ;  /* 0x0000003f493f7208 */ /* 0x000fe20003000000 */
[C---:B------:R-:W-:Y:S01]  /*35b0*/  DADD R72, R8.reuse, R34 ;  /* 0x0000000008487229 */ /* 0x040fe20000000022 */
        /* <DEDUP_REMOVED lines=24> */
[C---:B------:R-:W-:Y:S01]  /*3740*/  DADD R88, R10.reuse, R14 ;  /* 0x000000000a587229 */ /* 0x040fe2000000000e */
[----:B------:R-:W-:Y:S01]  /*3750*/  FSEL R33, R33, R67, P2 ;  /* 0x0000004321217208 */ /* 0x000fe20001000000 */
[----:B------:R-:W-:Y:S01]  /*3760*/  DADD R90, R10, R34 ;  /* 0x000000000a5a7229 */ /* 0x000fe20000000022 */
[----:B------:R-:W-:Y:S01]  /*3770*/  FSEL R40, R68, R40, P1 ;  /* 0x0000002844287208 */ /* 0x000fe20000800000 */
[--C-:B-1----:R-:W-:Y:S01]  /*3780*/  DADD R66, R20, R18.reuse ;  /* 0x0000000014427229 */ /* 0x102fe20000000012 */
[----:B------:R-:W-:Y:S01]  /*3790*/  FSEL R41, R69, R41, P1 ;  /* 0x0000002945297208 */ /* 0x000fe20000800000 */
[----:B------:R-:W-:Y:S01]  /*37a0*/  DADD R68, R22, R18 ;  /* 0x0000000016447229 */ /* 0x000fe20000000012 */
        /* <DEDUP_REMOVED lines=13> */
[--C-:B------:R-:W-:Y:S01]  /*3880*/  DADD R74, R20, R14.reuse ;  /* 0x00000000144a7229 */ /* 0x100fe2000000000e */
[----:B------:R-:W-:Y:S01]  /*3890*/  FSEL R51, R73, R51, P5 ;  /* 0x0000003349337208 */ /* 0x000fe20002800000 */
[----:B------:R-:W-:Y:S02]  /*38a0*/  DADD R72, R22, R14 ;  /* 0x0000000016487229 */ /* 0x000fe4000000000e */
[----:B------:R-:W-:Y:S02]  /*38b0*/  FSEL R60, R12, R60, P6 ;  /* 0x0000003c0c3c7208 */ /* 0x000fe40003000000 */
[----:B------:R-:W-:Y:S02]  /*38c0*/  FSEL R61, R13, R61, P6 ;  /* 0x0000003d0d3d7208 */ /* 0x000fe40003000000 */
[----:B------:R-:W1:Y:S01]  /*38d0*/  LDS.128 R12, [R6+0xc0] ;  /* 0x0000c000060c7984 */ /* 0x000e620000000c00 */
[----:B------:R-:W-:Y:S01]  /*38e0*/  SEL R49, R71, R49, P2 ;  /* 0x0000003147317207 */ /* 0x000fe20001000000 */
[----:B------:R-:W-:Y:S01]  /*38f0*/  DSETP.GT.AND P2, PT, R88, R52, PT ;  /* 0x000000345800722a */ /* 0x000fe20003f44000 */
[----:B------:R-:W-:Y:S01]  /*3900*/  SEL R77, R29, R77, P1 ;  /* 0x0000004d1d4d7207 */ /* 0x000fe20000800000 */
[----:B------:R-:W-:-:S02]  /*3910*/  DSETP.GT.AND P1, PT, R90, R56, PT ;  /* 0x000000385a00722a */ /* 0x000fc40003f24000 */
[--C-:B------:R-:W-:Y:S02]  /*3920*/  DADD R92, R20, R34.reuse ;  /* 0x00000000145c7229 */ /* 0x100fe40000000022 */
[----:B------:R-:W-:Y:S01]  /*3930*/  FSEL R52, R88, R52, P2 ;  /* 0x0000003458347208 */ /* 0x000fe20001000000 */
[C---:B------:R-:W-:Y:S01]  /*3940*/  DADD R34, R22.reuse, R34 ;  /* 0x0000000016227229 */ /* 0x040fe20000000022 */
[----:B------:R-:W-:Y:S01]  /*3950*/  FSEL R53, R89, R53, P2 ;  /* 0x0000003559357208 */ /* 0x000fe20001000000 */
[--C-:B------:R-:W-:Y:S01]  /*3960*/  DADD R88, R22, R30.reuse ;  /* 0x0000000016587229 */ /* 0x100fe2000000001e */
[----:B------:R-:W-:Y:S02]  /*3970*/  FSEL R56, R90, R56, P1 ;  /* 0x000000385a387208 */ /* 0x000fe40000800000 */
[----:B------:R-:W-:Y:S01]  /*3980*/  FSEL R57, R91, R57, P1 ;  /* 0x000000395b397208 */ /* 0x000fe20000800000 */
[----:B------:R-:W-:Y:S01]  /*3990*/  DADD R90, R20, R30 ;  /* 0x00000000145a7229 */ /* 0x000fe2000000001e */
        /* <DEDUP_REMOVED lines=49> */
[----:B--2---:R-:W-:Y:S01]  /*3cb0*/  DADD R72, R8, R20 ;  /* 0x0000000008487229 */ /* 0x004fe20000000014 */
[----:B------:R-:W-:-:S02]  /*3cc0*/  FSEL R36, R90, R36, P2 ;  /* 0x000000245a247208 */ /* 0x000fc40001000000 */
[----:B------:R-:W-:Y:S01]  /*3cd0*/  FSEL R37, R91, R37, P2 ;  /* 0x000000255b257208 */ /* 0x000fe20001000000 */
[----:B------:R-:W-:-:S04]  /*3ce0*/  DSETP.GT.AND P6, PT, R68, R44, PT ;  /* 0x0000002c4400722a */ /* 0x000fc80003fc4000 */
[----:B------:R-:W-:Y:S02]  /*3cf0*/  DSETP.GT.AND P2, PT, R72, R50, PT ;  /* 0x000000324800722a */ /* 0x000fe40003f44000 */
[----:B------:R-:W-:Y:S01]  /*3d00*/  FSEL R44, R68, R44, P6 ;  /* 0x0000002c442c7208 */ /* 0x000fe20003000000 */
[----:B------:R-:W-:Y:S01]  /*3d10*/  DADD R74, R20, R10 ;  /* 0x00000000144a7229 */ /* 0x000fe2000000000a */
[----:B------:R-:W-:Y:S01]  /*3d20*/  FSEL R45, R69, R45, P6 ;  /* 0x0000002d452d7208 */ /* 0x000fe20003000000 */
[----:B0-----:R-:W-:Y:S01]  /*3d30*/  DADD R68, R8, R32 ;  /* 0x0000000008447229 */ /* 0x001fe20000000020 */
        /* <DEDUP_REMOVED lines=8> */
[----:B------:R-:W-:Y:S01]  /*3dc0*/  FSEL R56, R74, R56, P0 ;  /* 0x000000384a387208 */ /* 0x000fe20000000000 */
[----:B------:R-:W-:Y:S01]  /*3dd0*/  DADD R88, R12, R10 ;  /* 0x000000000c587229 */ /* 0x000fe2000000000a */
[----:B------:R-:W-:Y:S01]  /*3de0*/  FSEL R57, R75, R57, P0 ;  /* 0x000000394b397208 */ /* 0x000fe20000000000 */
[C---:B-1----:R-:W-:Y:S01]  /*3df0*/  DADD R74, R24.reuse, R12 ;  /* 0x00000000184a7229 */ /* 0x042fe2000000000c */
[----:B------:R-:W-:Y:S01]  /*3e00*/  FSEL R54, R68, R54, P5 ;  /* 0x0000003644367208 */ /* 0x000fe20002800000 */
[----:B------:R-:W0:Y:S01]  /*3e10*/  LDS.128 R8, [R5+0x900] ;  /* 0x0009000005087984 */ /* 0x000e220000000c00 */
[----:B------:R-:W-:Y:S01]  /*3e20*/  FSEL R55, R69, R55, P5 ;  /* 0x0000003745377208 */ /* 0x000fe20002800000 */
[----:B------:R-:W-:Y:S01]  /*3e30*/  DADD R68, R24, R16 ;  /* 0x0000000018447229 */ /* 0x000fe20000000010 */
[----:B------:R-:W-:-:S02]  /*3e40*/  FSEL R60, R72, R60, P3 ;  /* 0x0000003c483c7208 */ /* 0x000fc40001800000 */
        /* <DEDUP_REMOVED lines=161> */
[----:B------:R-:W-:Y:S01]  /*4860*/  DADD R88, R12, R10 ;  /* 0x000000000c587229 */ /* 0x000fe2000000000a */
[----:B------:R-:W-:Y:S01]  /*4870*/  FSEL R56, R74, R56, P0 ;  /* 0x000000384a387208 */ /* 0x000fe20000000000 */
[----:B------:R-:W0:Y:S01]  /*4880*/  LDS.128 R8, [R5+0xb00] ;  /* 0x000b000005087984 */ /* 0x000e220000000c00 */
[----:B------:R-:W-:Y:S01]  /*4890*/  FSEL R57, R75, R57, P0 ;  /* 0x000000394b397208 */ /* 0x000fe20000000000 */
[C---:B-1----:R-:W-:Y:S01]  /*48a0*/  DADD R74, R28.reuse, R12 ;  /* 0x000000001c4a7229 */ /* 0x042fe2000000000c */
[----:B------:R-:W-:Y:S01]  /*48b0*/  FSEL R55, R69, R55, P4 ;  /* 0x0000003745377208 */ /* 0x000fe20002000000 */
[C---:B------:R-:W-:Y:S01]  /*48c0*/  DADD R68, R28.reuse, R16 ;  /* 0x000000001c447229 */ /* 0x040fe20000000010 */
[----:B------:R-:W-:Y:S02]  /*48d0*/  FSEL R60, R72, R60, P5 ;  /* 0x0000003c483c7208 */ /* 0x000fe40002800000 */
[----:B------:R-:W-:Y:S01]  /*48e0*/  FSEL R61, R73, R61, P5 ;  /* 0x0000003d493d7208 */ /* 0x000fe20002800000 */
[----:B------:R-:W-:-:S02]  /*48f0*/  DADD R72, R28, R24 ;  /* 0x000000001c487229 */ /* 0x000fc40000000018 */
        /* <DEDUP_REMOVED lines=51> */
[C---:B------:R-:W-:Y:S01]  /*4c30*/  DADD R88, R10.reuse, R26 ;  /* 0x000000000a587229 */ /* 0x040fe2000000001a */
[----:B------:R-:W-:Y:S01]  /*4c40*/  FSEL R65, R13, R65, P4 ;  /* 0x000000410d417208 */ /* 0x000fe20002000000 */
[C---:B------:R-:W-:Y:S01]  /*4c50*/  DADD R12, R10.reuse, R18 ;  /* 0x000000000a0c7229 */ /* 0x040fe20000000012 */
[----:B------:R-:W-:Y:S02]  /*4c60*/  FSEL R66, R20, R46, P6 ;  /* 0x0000002e14427208 */ /* 0x000fe40003000000 */
[----:B------:R-:W-:Y:S01]  /*4c70*/  FSEL R67, R21, R47, P6 ;  /* 0x0000002f15437208 */ /* 0x000fe20003000000 */
[----:B------:R-:W-:Y:S01]  /*4c80*/  DADD R20, R10, R22 ;  /* 0x000000000a147229 */ /* 0x000fe20000000016 */
[----:B------:R-:W-:-:S02]  /*4c90*/  FSEL R40, R68, R40, P3 ;  /* 0x0000002844287208 */ /* 0x000fc40001800000 */
[----:B------:R-:W-:Y:S01]  /*4ca0*/  FSEL R41, R69, R41, P3 ;  /* 0x0000002945297208 */ /* 0x000fe20001800000 */
[--C-:B-1----:R-:W-:Y:S01]  /*4cb0*/  DADD R68, R28, R18.reuse ;  /* 0x000000001c447229 */ /* 0x102fe20000000012 */
[----:B------:R-:W-:Y:S02]  /*4cc0*/  FSEL R50, R72, R50, P2 ;  /* 0x0000003248327208 */ /* 0x000fe40001000000 */
[----:B------:R-:W-:Y:S01]  /*4cd0*/  FSEL R51, R73, R51, P2 ;  /* 0x0000003349337208 */ /* 0x000fe20001000000 */
[----:B------:R-:W-:Y:S01]  /*4ce0*/  DADD R72, R30, R18 ;  /* 0x000000001e487229 */ /* 0x000fe20000000012 */
        /* <DEDUP_REMOVED lines=19> */
[--C-:B------:R-:W-:Y:S01]  /*4e20*/  DADD R20, R28, R26.reuse ;  /* 0x000000001c147229 */ /* 0x100fe2000000001a */
[----:B------:R-:W-:Y:S01]  /*4e30*/  SEL R87, R47, R87, P2 ;  /* 0x000000572f577207 */ /* 0x000fe20001000000 */
[----:B------:R-:W-:Y:S02]  /*4e40*/  DADD R26, R30, R26 ;  /* 0x000000001e1a7229 */ /* 0x000fe4000000001a */
[----:B------:R-:W-:Y:S01]  /*4e50*/  DSETP.GT.AND P2, PT, R68, R34, PT ;  /* 0x000000224400722a */ /* 0x000fe20003f44000 */
[----:B------:R-:W-:Y:S01]  /*4e60*/  FSEL R56, R88, R56, P3 ;  /* 0x0000003858387208 */ /* 0x000fe20001800000 */
[--C-:B------:R-:W-:Y:S01]  /*4e70*/  DADD R74, R30, R14.reuse ;  /* 0x000000001e4a7229 */ /* 0x100fe2000000000e */
[----:B------:R-:W-:Y:S01]  /*4e80*/  FSEL R57, R89, R57, P3 ;  /* 0x0000003959397208 */ /* 0x000fe20001800000 */
[C---:B------:R-:W-:Y:S01]  /*4e90*/  DADD R88, R28.reuse, R14 ;  /* 0x000000001c587229 */ /* 0x040fe2000000000e */
[----:B------:R-:W-:Y:S01]  /*4ea0*/  FSEL R44, R12, R44, P4 ;  /* 0x0000002c0c2c7208 */ /* 0x000fe20002000000 */
[----:B------:R-:W-:Y:S01]  /*4eb0*/  DADD R28, R28, R22 ;  /* 0x000000001c1c7229 */ /* 0x000fe20000000016 */
        /* <DEDUP_REMOVED lines=9> */
[----:B------:R-:W-:Y:S01]  /*4f50*/  DADD R30, R30, R22 ;  /* 0x000000001e1e7229 */ /* 0x000fe20000000016 */
        /* <DEDUP_REMOVED lines=15> */
[----:B0-----:R-:W-:Y:S01]  /*5050*/  DADD R28, R8, R16 ;  /* 0x00000000081c7229 */ /* 0x001fe20000000010 */
        /* <DEDUP_REMOVED lines=18> */
[----:B------:R-:W-:Y:S01]  /*5180*/  DADD R72, R16, R10 ;  /* 0x0000000010487229 */ /* 0x000fe2000000000a */
[----:B------:R-:W-:-:S02]  /*5190*/  FSEL R64, R74, R64, P1 ;  /* 0x000000404a407208 */ /* 0x000fc40000800000 */
[----:B------:R-:W-:Y:S01]  /*51a0*/  FSEL R65, R75, R65, P1 ;  /* 0x000000414b417208 */ /* 0x000fe20000800000 */
[C---:B-1----:R-:W-:Y:S02]  /*51b0*/  DADD R74, R8.reuse, R12 ;  /* 0x00000000084a7229 */ /* 0x042fe4000000000c */
[----:B--2---:R-:W-:Y:S02]  /*51c0*/  DADD R90, R8, R20 ;  /* 0x00000000085a7229 */ /* 0x004fe40000000014 */
[----:B------:R-:W-:Y:S02]  /*51d0*/  DSETP.GT.AND P6, PT, R72, R44, PT ;  /* 0x0000002c4800722a */ /* 0x000fe40003fc4000 */
[----:B---3--:R-:W-:Y:S02]  /*51e0*/  DADD R8, R8, R24 ;  /* 0x0000000008087229 */ /* 0x008fe40000000018 */
[----:B------:R-:W-:Y:S02]  /*51f0*/  DSETP.GT.AND P2, PT, R74, R42, PT ;  /* 0x0000002a4a00722a */ /* 0x000fe40003f44000 */
[----:B------:R-:W-:Y:S01]  /*5200*/  DADD R88, R12, R10 ;  /* 0x000000000c587229 */ /* 0x000fe2000000000a */
[----:B------:R-:W-:-:S02]  /*5210*/  FSEL R40, R72, R44, P6 ;  /* 0x0000002c48287208 */ /* 0x000fc40003000000 */
[----:B------:R-:W-:Y:S01]  /*5220*/  FSEL R41, R73, R45, P6 ;  /* 0x0000002d49297208 */ /* 0x000fe20003000000 */
[--C-:B------:R-:W-:Y:S01]  /*5230*/  DADD R72, R20, R10.reuse ;  /* 0x0000000014487229 */ /* 0x100fe2000000000a */
[----:B------:R-:W-:Y:S02]  /*5240*/  FSEL R42, R74, R42, P2 ;  /* 0x0000002a4a2a7208 */ /* 0x000fe40001000000 */
[----:B------:R-:W-:Y:S01]  /*5250*/  FSEL R43, R75, R43, P2 ;  /* 0x0000002b4b2b7208 */ /* 0x000fe20001000000 */
[----:B------:R-:W-:Y:S01]  /*5260*/  DADD R74, R24, R10 ;  /* 0x00000000184a7229 */ /* 0x000fe2000000000a */
        /* <DEDUP_REMOVED lines=13> */
[----:B0-----:R-:W-:Y:S01]  /*5340*/  DADD R72, R28, R16 ;  /* 0x000000001c487229 */ /* 0x001fe20000000010 */
[----:B------:R-:W-:-:S02]  /*5350*/  FSEL R56, R74, R60, P4 ;  /* 0x0000003c4a387208 */ /* 0x000fc40002000000 */
[----:B------:R-:W-:Y:S01]  /*5360*/  FSEL R57, R75, R61, P4 ;  /* 0x0000003d4b397208 */ /* 0x000fe20002000000 */
[C---:B------:R-:W-:Y:S02]  /*5370*/  DADD R74, R28.reuse, R12 ;  /* 0x000000001c4a7229 */ /* 0x040fe4000000000c */
        /* <DEDUP_REMOVED lines=30> */
[----:B-1----:R-:W-:Y:S01]  /*5560*/  DADD R72, R8, R14 ;  /* 0x0000000008487229 */ /* 0x002fe2000000000e */
[----:B------:R-:W-:Y:S02]  /*5570*/  FSEL R16, R16, R58, P5 ;  /* 0x0000003a10107208 */ /* 0x000fe40002800000 */
[----:B------:R-:W-:Y:S02]  /*5580*/  FSEL R17, R17, R59, P5 ;  /* 0x0000003b11117208 */ /* 0x000fe40002800000 */
[----:B------:R-:W-:-:S02]  /*5590*/  FSEL R58, R12, R64, P3 ;  /* 0x000000400c3a7208 */ /* 0x000fc40001800000 */
[----:B------:R-:W-:Y:S02]  /*55a0*/  FSEL R59, R13, R65, P3 ;  /* 0x000000410d3b7208 */ /* 0x000fe40001800000 */
[----:B------:R-:W-:Y:S02]  /*55b0*/  FSEL R64, R20, R68, P4 ;  /* 0x0000004414407208 */ /* 0x000fe40002000000 */
[----:B------:R-:W-:Y:S01]  /*55c0*/  FSEL R65, R21, R69, P4 ;  /* 0x0000004515417208 */ /* 0x000fe20002000000 */
[C---:B------:R-:W-:Y:S01]  /*55d0*/  DADD R12, R10.reuse, R18 ;  /* 0x000000000a0c7229 */ /* 0x040fe20000000012 */
[----:B------:R-:W-:Y:S01]  /*55e0*/  FSEL R38, R74, R38, P2 ;  /* 0x000000264a267208 */ /* 0x000fe20001000000 */
[----:B------:R-:W-:Y:S01]  /*55f0*/  DADD R20, R10, R14 ;  /* 0x000000000a147229 */ /* 0x000fe2000000000e */
[----:B------:R-:W-:Y:S01]  /*5600*/  FSEL R39, R75, R39, P2 ;  /* 0x000000274b277208 */ /* 0x000fe20001000000 */
[----:B------:R-:W-:Y:S01]  /*5610*/  DADD R74, R8, R22 ;  /* 0x00000000084a7229 */ /* 0x000fe20000000016 */
[----:B------:R-:W-:-:S02]  /*5620*/  FSEL R60, R60, R62, P0 ;  /* 0x0000003e3c3c7208 */ /* 0x000fc40000000000 */
[----:B------:R-:W-:Y:S01]  /*5630*/  FSEL R61, R61, R63, P0 ;  /* 0x0000003f3d3d7208 */ /* 0x000fe20000000000 */
[----:B------:R-:W-:Y:S01]  /*5640*/  DADD R62, R8, R18 ;  /* 0x00000000083e7229 */ /* 0x000fe20000000012 */
[----:B------:R-:W-:Y:S02]  /*5650*/  FSEL R68, R24, R66, P6 ;  /* 0x0000004218447208 */ /* 0x000fe40003000000 */
[----:B------:R-:W-:Y:S01]  /*5660*/  FSEL R69, R25, R67, P6 ;  /* 0x0000004319457208 */ /* 0x000fe20003000000 */
[----:B------:R-:W-:Y:S01]  /*5670*/  DADD R24, R10, R22 ;  /* 0x000000000a187229 */ /* 0x000fe20000000016 */
[C---:B------:R-:W-:Y:S01]  /*5680*/  SEL R76, R71.reuse, R76, P0 ;  /* 0x0000004c474c7207 */ /* 0x040fe20000000000 */
[--C-:B------:R-:W-:Y:S02]  /*5690*/  DADD R8, R8, R26.reuse ;  /* 0x0000000008087229 */ /* 0x100fe4000000001a */
[----:B------:R-:W-:Y:S01]  /*56a0*/  DADD R10, R10, R26 ;  /* 0x000000000a0a7229 */ /* 0x000fe2000000001a */
        /* <DEDUP_REMOVED lines=15> */
[--C-:B0-----:R-:W-:Y:S01]  /*57a0*/  DADD R72, R28, R14.reuse ;  /* 0x000000001c487229 */ /* 0x101fe2000000000e */
[----:B------:R-:W-:Y:S01]  /*57b0*/  FSEL R51, R75, R51, P1 ;  /* 0x000000334b337208 */ /* 0x000fe20000800000 */
[----:B------:R-:W-:Y:S01]  /*57c0*/  DADD R74, R30, R14 ;  /* 0x000000001e4a7229 */ /* 0x000fe2000000000e */
        /* <DEDUP_REMOVED lines=14> */
[----:B------:R-:W-:Y:S01]  /*58b0*/  DADD R24, R28, R22 ;  /* 0x000000001c187229 */ /* 0x000fe20000000016 */
[----:B------:R-:W-:Y:S01]  /*58c0*/  SEL R49, R71, R49, P4 ;  /* 0x0000003147317207 */ /* 0x000fe20002000000 */
[----:B------:R-:W-:Y:S01]  /*58d0*/  DSETP.GT.AND P4, PT, R20, R44, PT ;  /* 0x0000002c1400722a */ /* 0x000fe20003f84000 */
[----:B------:R-:W-:Y:S01]  /*58e0*/  SEL R81, R67, R81, P3 ;  /* 0x0000005143517207 */ /* 0x000fe20001800000 */
[----:B------:R-:W-:-:S04]  /*58f0*/  DADD R62, R28, R18 ;  /* 0x000000001c3e7229 */ /* 0x000fc80000000012 */
[----:B------:R-:W-:Y:S01]  /*5900*/  DSETP.GT.AND P3, PT, R24, R60, PT ;  /* 0x0000003c1800722a */ /* 0x000fe20003f64000 */
[----:B------:R-:W-:Y:S01]  /*5910*/  FSEL R44, R20, R44, P4 ;  /* 0x0000002c142c7208 */ /* 0x000fe20002000000 */
[C---:B------:R-:W-:Y:S01]  /*5920*/  DADD R88, R30.reuse, R22 ;  /* 0x000000001e587229 */ /* 0x040fe20000000016 */
[----:B------:R-:W-:Y:S01]  /*5930*/  FSEL R45, R21, R45, P4 ;  /* 0x0000002d152d7208 */ /* 0x000fe20002000000 */
[----:B------:R-:W-:Y:S01]  /*5940*/  DADD R18, R30, R18 ;  /* 0x000000001e127229 */ /* 0x000fe20000000012 */
[----:B------:R-:W1:Y:S01]  /*5950*/  LDS.128 R20, [R6+0xf0] ;  /* 0x0000f00006147984 */ /* 0x000e620000000c00 */
[--C-:B------:R-:W-:Y:S01]  /*5960*/  DADD R28, R28, R26.reuse ;  /* 0x000000001c1c7229 */ /* 0x100fe2000000001a */
[----:B------:R-:W-:Y:S01]  /*5970*/  FSEL R60, R24, R60, P3 ;  /* 0x0000003c183c7208 */ /* 0x000fe20001800000 */
[----:B------:R-:W-:Y:S01]  /*5980*/  DADD R30, R30, R26 ;  /* 0x000000001e1e7229 */ /* 0x000fe2000000001a */
        /* <DEDUP_REMOVED lines=12> */
[----:B0-----:R-:W-:Y:S01]  /*5a50*/  DADD R28, R12, R8 ;  /* 0x000000000c1c7229 */ /* 0x001fe20000000008 */
        /* <DEDUP_REMOVED lines=25> */
[----:B-1----:R-:W-:Y:S01]  /*5bf0*/  DADD R74, R12, R20 ;  /* 0x000000000c4a7229 */ /* 0x002fe20000000014 */
[C---:B------:R-:W-:Y:S02]  /*5c00*/  SEL R48, R67.reuse, R48, P0 ;  /* 0x0000003043307207 */ /* 0x040fe40000000000 */
[----:B------:R-:W-:Y:S02]  /*5c10*/  SEL R49, R67, R49, P1 ;  /* 0x0000003143317207 */ /* 0x000fe40000800000 */
[----:B------:R-:W-:Y:S01]  /*5c20*/  @!P5 SEL R67, R71, R47, P6 ;  /* 0x0000002f4743d207 */ /* 0x000fe20003000000 */
[----:B------:R-:W-:Y:S02]  /*5c30*/  DADD R46, R20, R14 ;  /* 0x00000000142e7229 */ /* 0x000fe4000000000e */
[----:B--2---:R-:W-:Y:S01]  /*5c40*/  DADD R90, R12, R24 ;  /* 0x000000000c5a7229 */ /* 0x004fe20000000018 */
[----:B------:R-:W-:Y:S01]  /*5c50*/  FSEL R64, R88, R64, P1 ;  /* 0x0000004058407208 */ /* 0x000fe20000800000 */
[----:B------:R-:W-:Y:S01]  /*5c60*/  DSETP.GT.AND P0, PT, R72, R40, PT ;  /* 0x000000284800722a */ /* 0x000fe20003f04000 */
[----:B------:R-:W-:Y:S01]  /*5c70*/  FSEL R65, R89, R65, P1 ;  /* 0x0000004159417208 */ /* 0x000fe20000800000 */
[----:B------:R-:W-:-:S02]  /*5c80*/  DSETP.GT.AND P1, PT, R74, R42, PT ;  /* 0x0000002a4a00722a */ /* 0x000fc40003f24000 */
[----:B------:R-:W-:Y:S02]  /*5c90*/  DSETP.GT.AND P4, PT, R46, R44, PT ;  /* 0x0000002c2e00722a */ /* 0x000fe40003f84000 */
[----:B------:R-:W-:Y:S01]  /*5ca0*/  DSETP.GT.AND P3, PT, R90, R50, PT ;  /* 0x000000325a00722a */ /* 0x000fe20003f64000 */
[----:B------:R-:W-:Y:S01]  /*5cb0*/  FSEL R40, R72, R40, P0 ;  /* 0x0000002848287208 */ /* 0x000fe20000000000 */
[----:B0-----:R-:W-:Y:S01]  /*5cc0*/  DADD R88, R12, R16 ;  /* 0x000000000c587229 */ /* 0x001fe20000000010 */
[----:B------:R-:W-:Y:S01]  /*5cd0*/  FSEL R41, R73, R41, P0 ;  /* 0x0000002949297208 */ /* 0x000fe20000000000 */
[--C-:B------:R-:W-:Y:S01]  /*5ce0*/  DADD R72, R24, R14.reuse ;  /* 0x0000000018487229 */ /* 0x100fe2000000000e */
[----:B------:R-:W-:Y:S02]  /*5cf0*/  FSEL R42, R74, R42, P1 ;  /* 0x0000002a4a2a7208 */ /* 0x000fe40000800000 */
[----:B------:R-:W-:Y:S01]  /*5d00*/  FSEL R43, R75, R43, P1 ;  /* 0x0000002b4b2b7208 */ /* 0x000fe20000800000 */
[----:B------:R-:W-:Y:S01]  /*5d10*/  DADD R74, R16, R14 ;  /* 0x00000000104a7229 */ /* 0x000fe2000000000e */
        /* <DEDUP_REMOVED lines=10> */
[C---:B---3--:R-:W-:Y:S01]  /*5dc0*/  DADD R72, R28.reuse, R8 ;  /* 0x000000001c487229 */ /* 0x048fe20000000008 */
[----:B------:R-:W-:Y:S02]  /*5dd0*/  FSEL R54, R88, R54, P6 ;  /* 0x0000003658367208 */ /* 0x000fe40003000000 */
[----:B------:R-:W-:Y:S01]  /*5de0*/  FSEL R55, R89, R55, P6 ;  /* 0x0000003759377208 */ /* 0x000fe20003000000 */
[C---:B------:R-:W-:Y:S01]  /*5df0*/  DADD R88, R28.reuse, R20 ;  /* 0x000000001c587229 */ /* 0x040fe20000000014 */
[----:B------:R-:W-:Y:S02]  /*5e00*/  FSEL R56, R74, R56, P2 ;  /* 0x000000384a387208 */ /* 0x000fe40001000000 */
[----:B------:R-:W-:Y:S01]  /*5e10*/  FSEL R57, R75, R57, P2 ;  /* 0x000000394b397208 */ /* 0x000fe20001000000 */
[C---:B------:R-:W-:Y:S02]  /*5e20*/  DADD R74, R28.reuse, R24 ;  /* 0x000000001c4a7229 */ /* 0x040fe40000000018 */
[----:B------:R-:W-:Y:S01]  /*5e30*/  DADD R28, R28, R16 ;  /* 0x000000001c1c7229 */ /* 0x000fe20000000010 */
[----:B------:R-:W-:-:S02]  /*5e40*/  FSEL R44, R46, R44, P4 ;  /* 0x0000002c2e2c7208 */ /* 0x000fc40002000000 */
[----:B------:R-:W-:Y:S02]  /*5e50*/  FSEL R46, R90, R50, P3 ;  /* 0x000000325a2e7208 */ /* 0x000fe40001800000 */
[----:B------:R-:W-:-:S03]  /*5e60*/  SEL R90, R51, R87, P3 ;  /* 0x00000057335a7207 */ /* 0x000fc60001800000 */
[----:B------:R-:W-:Y:S02]  /*5e70*/  DSETP.GT.AND P3, PT, R28, R36, PT ;  /* 0x000000241c00722a */ /* 0x000fe40003f64000 */
[--C-:B------:R-:W-:Y:S02]  /*5e80*/  DADD R8, R8, R30.reuse ;  /* 0x0000000008087229 */ /* 0x100fe4000000001e */
[--C-:B------:R-:W-:Y:S02]  /*5e90*/  DADD R20, R20, R30.reuse ;  /* 0x0000000014147229 */ /* 0x100fe4000000001e */
[--C-:B------:R-:W-:Y:S01]  /*5ea0*/  DADD R24, R24, R30.reuse ;  /* 0x0000000018187229 */ /* 0x100fe2000000001e */
[----:B------:R-:W-:Y:S01]  /*5eb0*/  FSEL R36, R28, R36, P3 ;  /* 0x000000241c247208 */ /* 0x000fe20001800000 */
[----:B------:R-:W-:Y:S01]  /*5ec0*/  DADD R16, R16, R30 ;  /* 0x0000000010107229 */ /* 0x000fe2000000001e */
        /* <DEDUP_REMOVED lines=11> */
[C---:B0-----:R-:W-:Y:S01]  /*5f80*/  DADD R94, R12.reuse, R10 ;  /* 0x000000000c5e7229 */ /* 0x041fe2000000000a */
[----:B------:R-:W-:Y:S01]  /*5f90*/  FSEL R39, R89, R39, P1 ;  /* 0x0000002759277208 */ /* 0x000fe20000800000 */
[----:B------:R-:W-:Y:S01]  /*5fa0*/  DADD R88, R12, R26 ;  /* 0x000000000c587229 */ /* 0x000fe2000000001a */
[----:B------:R-:W-:Y:S01]  /*5fb0*/  SEL R84, R51, R84, P5 ;  /* 0x0000005433547207 */ /* 0x000fe20002800000 */
[----:B------:R-:W-:Y:S01]  /*5fc0*/  DSETP.GT.AND P5, PT, R20, R58, PT ;  /* 0x0000003a1400722a */ /* 0x000fe20003fa4000 */
[----:B------:R-:W-:-:S02]  /*5fd0*/  FSEL R74, R74, R60, P4 ;  /* 0x0000003c4a4a7208 */ /* 0x000fc40002000000 */
[----:B------:R-:W-:Y:S01]  /*5fe0*/  FSEL R75, R75, R61, P4 ;  /* 0x0000003d4b4b7208 */ /* 0x000fe20002000000 */
[----:B------:R-:W-:Y:S01]  /*5ff0*/  DADD R60, R12, R22 ;  /* 0x000000000c3c7229 */ /* 0x000fe20000000016 */
[----:B------:R-:W-:Y:S01]  /*6000*/  SEL R78, R51, R85, P2 ;  /* 0x00000055334e7207 */ /* 0x000fe20001000000 */
[----:B------:R-:W-:Y:S01]  /*6010*/  DSETP.GT.AND P2, PT, R24, R64, PT ;  /* 0x000000401800722a */ /* 0x000fe20003f44000 */
[----:B------:R-:W-:Y:S02]  /*6020*/  FSEL R8, R8, R62, P6 ;  /* 0x0000003e08087208 */ /* 0x000fe40003000000 */
[----:B------:R-:W-:Y:S01]  /*6030*/  FSEL R9, R9, R63, P6 ;  /* 0x0000003f09097208 */ /* 0x000fe20003000000 */
[----:B------:R-:W-:Y:S01]  /*6040*/  DADD R62, R12, R18 ;  /* 0x000000000c3e7229 */ /* 0x000fe20000000012 */
[----:B------:R-:W-:Y:S01]  /*6050*/  FSEL R34, R72, R34, P0 ;  /* 0x0000002248227208 */ /* 0x000fe20000000000 */
[----:B------:R-:W-:Y:S01]  /*6060*/  DADD R98, R14, R26 ;  /* 0x000000000e627229 */ /* 0x000fe2000000001a */
        /* <DEDUP_REMOVED lines=10> */
[----:B------:R-:W-:Y:S01]  /*6110*/  DADD R96, R14, R10 ;  /* 0x000000000e607229 */ /* 0x000fe2000000000a */
[----:B------:R-:W-:Y:S01]  /*6120*/  SEL R76, R51, R76, P4 ;  /* 0x0000004c334c7207 */ /* 0x000fe20002000000 */
[----:B------:R-:W-:Y:S01]  /*6130*/  DSETP.GT.AND P4, PT, R60, R42, PT ;  /* 0x0000002a3c00722a */ /* 0x000fe20003f84000 */
[----:B------:R-:W-:Y:S01]  /*6140*/  FSEL R20, R24, R64, P2 ;  /* 0x0000004018147208 */ /* 0x000fe20001000000 */
[C---:B------:R-:W-:Y:S01]  /*6150*/  DADD R100, R14.reuse, R18 ;  /* 0x000000000e647229 */ /* 0x040fe20000000012 */
[----:B------:R-:W-:Y:S01]  /*6160*/  FSEL R21, R25, R65, P2 ;  /* 0x0000004119157208 */ /* 0x000fe20001000000 */
[----:B------:R-:W-:Y:S01]  /*6170*/  DADD R64, R14, R22 ;  /* 0x000000000e407229 */ /* 0x000fe20000000016 */
        /* <DEDUP_REMOVED lines=10> */
[C---:B-1----:R-:W-:Y:S01]  /*6220*/  DADD R46, R28.reuse, R22 ;  /* 0x000000001c2e7229 */ /* 0x042fe20000000016 */
[----:B------:R-:W-:Y:S01]  /*6230*/  FSEL R6, R60, R42, P4 ;  /* 0x0000002a3c067208 */ /* 0x000fe20002000000 */
[----:B------:R-:W-:Y:S01]  /*6240*/  DADD R32, R28, R10 ;  /* 0x000000001c207229 */ /* 0x000fe2000000000a */
[----:B------:R-:W-:-:S02]  /*6250*/  FSEL R42, R62, R54, P6 ;  /* 0x000000363e2a7208 */ /* 0x000fc40003000000 */
[----:B------:R-:W-:Y:S01]  /*6260*/  FSEL R55, R63, R55, P6 ;  /* 0x000000373f377208 */ /* 0x000fe20003000000 */
[C---:B------:R-:W-:Y:S01]  /*6270*/  DADD R62, R28.reuse, R26 ;  /* 0x000000001c3e7229 */ /* 0x040fe2000000001a */
[----:B------:R-:W-:Y:S01]  /*6280*/  FSEL R43, R61, R43, P4 ;  /* 0x0000002b3d2b7208 */ /* 0x000fe20002000000 */
[----:B------:R-:W-:Y:S01]  /*6290*/  DADD R28, R28, R18 ;  /* 0x000000001c1c7229 */ /* 0x000fe20000000012 */
[----:B------:R-:W-:Y:S01]  /*62a0*/  SEL R95, R73, R80, P4 ;  /* 0x00000050495f7207 */ /* 0x000fe20002000000 */
[----:B------:R-:W-:Y:S01]  /*62b0*/  DSETP.GT.AND P4, PT, R100, R56, PT ;  /* 0x000000386400722a */ /* 0x000fe20003f84000 */
[----:B------:R-:W-:Y:S01]  /*62c0*/  FSEL R53, R99, R53, P1 ;  /* 0x0000003563357208 */ /* 0x000fe20000800000 */
[----:B------:R-:W-:Y:S01]  /*62d0*/  DADD R18, R30, R18 ;  /* 0x000000001e127229 */ /* 0x000fe20000000012 */
        /* <DEDUP_REMOVED lines=8> */
[C---:B------:R-:W-:Y:S01]  /*6360*/  DADD R10, R30.reuse, R10 ;  /* 0x000000001e0a7229 */ /* 0x040fe2000000000a */
[----:B------:R-:W-:Y:S01]  /*6370*/  FSEL R90, R46, R38, P6 ;  /* 0x000000262e5a7208 */ /* 0x000fe20003000000 */
[C---:B------:R-:W-:Y:S01]  /*6380*/  DADD R22, R30.reuse, R22 ;  /* 0x000000001e167229 */ /* 0x040fe20000000016 */
[----:B------:R-:W-:Y:S01]  /*6390*/  FSEL R91, R47, R39, P6 ;  /* 0x000000272f5b7208 */ /* 0x000fe20003000000 */
[----:B------:R-:W-:Y:S01]  /*63a0*/  DADD R26, R30, R26 ;  /* 0x000000001e1a7229 */ /* 0x000fe2000000001a */
        /* <DEDUP_REMOVED lines=65> */
.L_x_54:
        /* <DEDUP_REMOVED lines=62> */
.L_x_57:
[----:B------:R-:W-:Y:S05]  /*6ba0*/  BSYNC.RECONVERGENT B0 ;  /* 0x0000000000007941 */ /* 0x000fea0003800200 */
.L_x_56:
        /* <DEDUP_REMOVED lines=14> */
.L_x_59:
[----:B------:R-:W-:Y:S05]  /*6c90*/  BSYNC.RECONVERGENT B0 ;  /* 0x0000000000007941 */ /* 0x000fea0003800200 */
.L_x_58:
        /* <DEDUP_REMOVED lines=14> */
.L_x_61:
[----:B------:R-:W-:Y:S05]  /*6d80*/  BSYNC.RECONVERGENT B0 ;  /* 0x0000000000007941 */ /* 0x000fea0003800200 */
.L_x_60:
        /* <DEDUP_REMOVED lines=15> */
.L_x_63:
[----:B------:R-:W-:Y:S05]  /*6e80*/  BSYNC.RECONVERGENT B0 ;  /* 0x0000000000007941 */ /* 0x000fea0003800200 */
.L_x_62:
        /* <DEDUP_REMOVED lines=14> */
.L_x_65:
[----:B------:R-:W-:Y:S05]  /*6f70*/  BSYNC.RECONVERGENT B0 ;  /* 0x0000000000007941 */ /* 0x000fea0003800200 */
.L_x_64:
        /* <DEDUP_REMOVED lines=14> */
.L_x_67:
[----:B------:R-:W-:Y:S05]  /*7060*/  BSYNC.RECONVERGENT B0 ;  /* 0x0000000000007941 */ /* 0x000fea0003800200 */
.L_x_66:
        /* <DEDUP_REMOVED lines=14> */
.L_x_69:
[----:B------:R-:W-:Y:S05]  /*7150*/  BSYNC.RECONVERGENT B0 ;  /* 0x0000000000007941 */ /* 0x000fea0003800200 */
.L_x_68:
        /* <DEDUP_REMOVED lines=15> */
.L_x_71:
[----:B------:R-:W-:Y:S05]  /*7250*/  BSYNC.RECONVERGENT B0 ;  /* 0x0000000000007941 */ /* 0x000fea0003800200 */
.L_x_70:
        /* <DEDUP_REMOVED lines=14> */
.L_x_73:
[----:B------:R-:W-:Y:S05]  /*7340*/  BSYNC.RECONVERGENT B0 ;  /* 0x0000000000007941 */ /* 0x000fea0003800200 */
.L_x_72:
        /* <DEDUP_REMOVED lines=14> */
.L_x_75:
[----:B------:R-:W-:Y:S05]  /*7430*/  BSYNC.RECONVERGENT B0 ;  /* 0x0000000000007941 */ /* 0x000fea0003800200 */
.L_x_74:
        /* <DEDUP_REMOVED lines=14> */
.L_x_77:
[----:B------:R-:W-:Y:S05]  /*7520*/  BSYNC.RECONVERGENT B0 ;  /* 0x0000000000007941 */ /* 0x000fea0003800200 */
.L_x_76:
        /* <DEDUP_REMOVED lines=14> */
.L_x_78:
        /* <DEDUP_REMOVED lines=15> */
.L_x_178:


//--------------------- .text.tropical_maxmul_f32_nn_with_argmax --------------------------
	.section	.text.tropical_maxmul_f32_nn_with_argmax,"ax",@progbits
	.align	128
        .global         tropical_maxmul_f32_nn_with_argmax
        .type           tropical_maxmul_f32_nn_with_argmax,@function
        .size           tropical_maxmul_f32_nn_with_argmax,(.L_x_179 - tropical_maxmul_f32_nn_with_argmax)
        .other          tropical_maxmul_f32_nn_with_argmax,@"STO_CUDA_ENTRY STV_DEFAULT"
tropical_maxmul_f32_nn_with_argmax:
.text.tropical_maxmul_f32_nn_with_argmax:
[----:B------:R-:W-:Y:S01]  /*0000*/  LDC R1, c[0x0][0x37c] ;  /* 0x0000df00ff017b82 */ /* 0x000fe20000000800 */
[----:B------:R-:W0:Y:S07]  /*0010*/  LDCU UR8, c[0x0][0x3a0] ;  /* 0x00007400ff0877ac */ /* 0x000e2e0008000800 */
[----:B------:R-:W1:Y:S01]  /*0020*/  S2UR UR7, SR_CTAID.X ;  /* 0x00000000000779c3 */ /* 0x000e620000002500 */
[----:B------:R-:W2:Y:S01]  /*0030*/  S2R R7, SR_TID.Y ;  /* 0x0000000000077919 */ /* 0x000ea20000002200 */
[----:B------:R-:W-:Y:S01]  /*0040*/  CS2R R40, SRZ ;  /* 0x0000000000287805 */ /* 0x000fe2000001ff00 */
[----:B------:R-:W3:Y:S01]  /*0050*/  LDCU.64 UR10, c[0x0][0x358] ;  /* 0x00006b00ff0a77ac */ /* 0x000ee20008000a00 */
[----:B------:R-:W-:-:S02]  /*0060*/  CS2R R62, SRZ ;  /* 0x00000000003e7805 */ /* 0x000fc4000001ff00 */
[----:B------:R-:W-:Y:S02]  /*0070*/  CS2R R60, SRZ ;  /* 0x00000000003c7805 */ /* 0x000fe4000001ff00 */
[----:B------:R-:W-:Y:S02]  /*0080*/  CS2R R58, SRZ ;  /* 0x00000000003a7805 */ /* 0x000fe4000001ff00 */
[----:B------:R-:W-:Y:S01]  /*0090*/  CS2R R64, SRZ ;  /* 0x0000000000407805 */ /* 0x000fe2000001ff00 */
[----:B------:R-:W4:Y:S01]  /*00a0*/  LDC R12, c[0x0][0x3a8] ;  /* 0x0000ea00ff0c7b82 */ /* 0x000f220000000800 */
[----:B------:R-:W-:Y:S02]  /*00b0*/  CS2R R46, SRZ ;  /* 0x00000000002e7805 */ /* 0x000fe4000001ff00 */
[----:B------:R-:W-:Y:S02]  /*00c0*/  CS2R R66, SRZ ;  /* 0x0000000000427805 */ /* 0x000fe4000001ff00 */
[----:B------:R-:W-:-:S02]  /*00d0*/  CS2R R42, SRZ ;  /* 0x00000000002a7805 */ /* 0x000fc4000001ff00 */
[----:B------:R-:W-:Y:S02]  /*00e0*/  CS2R R56, SRZ ;  /* 0x0000000000387805 */ /* 0x000fe4000001ff00 */
[----:B------:R-:W-:Y:S01]  /*00f0*/  CS2R R44, SRZ ;  /* 0x00000000002c7805 */ /* 0x000fe2000001ff00 */
[----:B------:R-:W-:Y:S01]  /*0100*/  IMAD.MOV.U32 R37, RZ, RZ, RZ ;  /* 0x000000ffff257224 */ /* 0x000fe200078e00ff */
[----:B------:R-:W-:Y:S02]  /*0110*/  CS2R R52, SRZ ;  /* 0x0000000000347805 */ /* 0x000fe4000001ff00 */
[----:B------:R-:W-:Y:S01]  /*0120*/  CS2R R54, SRZ ;  /* 0x0000000000367805 */ /* 0x000fe2000001ff00 */
[----:B0-----:R-:W-:Y:S01]  /*0130*/  UIADD3 UR4, UPT, UPT, UR8, 0x3f, URZ ;  /* 0x0000003f08047890 */ /* 0x001fe2000fffe0ff */
[----:B------:R-:W-:Y:S01]  /*0140*/  IMAD.MOV.U32 R39, RZ, RZ, RZ ;  /* 0x000000ffff277224 */ /* 0x000fe200078e00ff */
[----:B------:R-:W-:Y:S01]  /*0150*/  CS2R R50, SRZ ;  /* 0x0000000000327805 */ /* 0x000fe2000001ff00 */
[----:B------:R-:W-:Y:S01]  /*0160*/  IMAD.MOV.U32 R33, RZ, RZ, RZ ;  /* 0x000000ffff217224 */ /* 0x000fe200078e00ff */
[----:B------:R-:W-:Y:S01]  /*0170*/  USHF.R.S32.HI UR5, URZ, 0x1f, UR4 ;  /* 0x0000001fff057899 */ /* 0x000fe20008011404 */
[----:B------:R-:W-:-:S02]  /*0180*/  IMAD.MOV.U32 R69, RZ, RZ, RZ ;  /* 0x000000ffff457224 */ /* 0x000fc400078e00ff */
[----:B------:R-:W-:Y:S01]  /*0190*/  IMAD.MOV.U32 R71, RZ, RZ, RZ ;  /* 0x000000ffff477224 */ /* 0x000fe200078e00ff */
[----:B------:R-:W-:Y:S01]  /*01a0*/  ULEA.HI UR5, UR5, UR4, URZ, 0x6 ;  /* 0x0000000405057291 */ /* 0x000fe2000f8f30ff */
[----:B------:R-:W-:Y:S02]  /*01b0*/  IMAD.MOV.U32 R49, RZ, RZ, RZ ;  /* 0x000000ffff317224 */ /* 0x000fe400078e00ff */
[----:B------:R-:W-:Y:S01]  /*01c0*/  UMOV UR4, URZ ;  /* 0x000000ff00047c82 */ /* 0x000fe20008000000 */
[----:B------:R-:W-:Y:S01]  /*01d0*/  USHF.R.S32.HI UR6, URZ, 0x6, UR5 ;  /* 0x00000006ff067899 */ /* 0x000fe20008011405 */
[----:B----4-:R-:W-:-:S03]  /*01e0*/  ISETP.GE.AND P0, PT, R12, 0x1, PT ;  /* 0x000000010c00780c */ /* 0x010fc60003f06270 */
[----:B------:R-:W-:Y:S02]  /*01f0*/  UIADD3 UR9, UPT, UPT, URZ, -UR6, URZ ;  /* 0x80000006ff097290 */ /* 0x000fe4000fffe0ff */
[----:B------:R-:W-:-:S03]  /*0200*/  UISETP.NE.U32.AND UP2, UPT, UR6, URZ, UPT ;  /* 0x000000ff0600728c */ /* 0x000fc6000bf45070 */
[----:B------:R-:W0:Y:S08]  /*0210*/  I2F.U32.RP R0, UR6 ;  /* 0x0000000600007d06 */ /* 0x000e300008209000 */
[----:B0-----:R-:W0:Y:S02]  /*0220*/  MUFU.RCP R0, R0 ;  /* 0x0000000000007308 */ /* 0x001e240000001000 */
[----:B0-----:R-:W-:-:S02]  /*0230*/  VIADD R2, R0, 0xffffffe ;  /* 0x0ffffffe00027836 */ /* 0x001fc40000000000 */
[----:B------:R-:W0:Y:S04]  /*0240*/  S2R R0, SR_TID.X ;  /* 0x0000000000007919 */ /* 0x000e280000002100 */
[----:B------:R-:W4:Y:S02]  /*0250*/  F2I.FTZ.U32.TRUNC.NTZ R2, R2 ;  /* 0x0000000200027305 */ /* 0x000f24000021f000 */
[----:B----4-:R-:W-:-:S13]  /*0260*/  R2UR UR5, R2 ;  /* 0x00000000020572ca */ /* 0x010fda00000e0000 */
[----:B------:R-:W-:-:S04]  /*0270*/  UIMAD UR9, UR9, UR5, URZ ;  /* 0x00000005090972a4 */ /* 0x000fc8000f8e02ff */
[----:B------:R-:W-:-:S04]  /*0280*/  UIMAD.WIDE.U32 UR4, UR5, UR9, UR4 ;  /* 0x00000009050472a5 */ /* 0x000fc8000f8e0004 */
[----:B-1----:R-:W-:-:S04]  /*0290*/  UIMAD.WIDE.U32 UR4, UR5, UR7, URZ ;  /* 0x00000007050472a5 */ /* 0x002fc8000f8e00ff */
[----:B------:R-:W-:-:S04]  /*02a0*/  UIADD3 UR4, UPT, UPT, -UR5, URZ, URZ ;  /* 0x000000ff05047290 */ /* 0x000fc8000fffe1ff */
[----:B------:R-:W-:-:S04]  /*02b0*/  UIMAD UR4, UR6, UR4, UR7 ;  /* 0x00000004060472a4 */ /* 0x000fc8000f8e0207 */
[----:B------:R-:W-:-:S11]  /*02c0*/  UISETP.GE.U32.AND UP0, UPT, UR4, UR6, UPT ;  /* 0x000000060400728c */ /* 0x000fd6000bf06070 */
[----:B------:R-:W-:Y:S02]  /*02d0*/  @UP0 UIADD3 UR4, UPT, UPT, -UR6, UR4, URZ ;  /* 0x0000000406040290 */ /* 0x000fe4000fffe1ff */
[----:B------:R-:W-:Y:S02]  /*02e0*/  @UP0 UIADD3 UR5, UPT, UPT, UR5, 0x1, URZ ;  /* 0x0000000105050890 */ /* 0x000fe4000fffe0ff */
[----:B------:R-:W-:-:S11]  /*02f0*/  UISETP.GE.U32.AND UP1, UPT, UR4, UR6, UPT ;  /* 0x000000060400728c */ /* 0x000fd6000bf26070 */
[----:B------:R-:W-:Y:S02]  /*0300*/  @UP1 UIADD3 UR5, UPT, UPT, UR5, 0x1, URZ ;  /* 0x0000000105051890 */ /* 0x000fe4000fffe0ff */
[----:B------:R-:W-:-:S04]  /*0310*/  @!UP2 ULOP3.LUT UR5, URZ, UR6, URZ, 0x33, !UPT ;  /* 0x00000006ff05a292 */ /* 0x000fc8000f8e33ff */
[----:B------:R-:W-:-:S04]  /*0320*/  UIADD3 UR4, UPT, UPT, -UR5, URZ, URZ ;  /* 0x000000ff05047290 */ /* 0x000fc8000fffe1ff */
[----:B------:R-:W-:Y:S01]  /*0330*/  UIMAD UR6, UR6, UR4, UR7 ;  /* 0x00000004060672a4 */ /* 0x000fe2000f8e0207 */
[----:B0-23--:R-:W-:Y:S11]  /*0340*/  @!P0 BRA `(.L_x_79) ;  /* 0x0000008c00e08947 */ /* 0x00dff60003800000 */
[----:B------:R-:W0:Y:S01]  /*0350*/  S2UR UR8, SR_CgaCtaId ;  /* 0x00000000000879c3 */ /* 0x000e220000008800 */
[----:B------:R-:W-:Y:S01]  /*0360*/  IMAD R14, R7, 0x10, R0 ;  /* 0x00000010070e7824 */ /* 0x000fe200078e0200 */
[----:B------:R-:W-:Y:S01]  /*0370*/  UMOV UR4, 0x400 ;  /* 0x0000040000047882 */ /* 0x000fe20000000000 */
[----:B------:R-:W-:Y:S01]  /*0380*/  IMAD.U32 R2, RZ, RZ, UR5 ;  /* 0x00000005ff027e24 */ /* 0x000fe2000f8e00ff */
[----:B------:R-:W-:Y:S01]  /*0390*/  UIADD3 UR7, UPT, UPT, UR4, 0x2000, URZ ;  /* 0x0000200004077890 */ /* 0x000fe2000fffe0ff */
[----:B------:R-:W-:Y:S01]  /*03a0*/  IMAD.MOV.U32 R41, RZ, RZ, RZ ;  /* 0x000000ffff297224 */ /* 0x000fe200078e00ff */
[--C-:B------:R-:W-:Y:S01]  /*03b0*/  SHF.R.U32.HI R15, RZ, 0x5, R14.reuse ;  /* 0x00000005ff0f7819 */ /* 0x100fe2000001160e */
[----:B------:R-:W-:Y:S01]  /*03c0*/  IMAD.MOV.U32 R62, RZ, RZ, RZ ;  /* 0x000000ffff3e7224 */ /* 0x000fe200078e00ff */
[----:B------:R-:W-:Y:S01]  /*03d0*/  LOP3.LUT R3, R14, 0x7fe0, RZ, 0xc0, !PT ;  /* 0x00007fe00e037812 */ /* 0x000fe200078ec0ff */
[----:B------:R-:W1:Y:S02]  /*03e0*/  LDCU UR13, c[0x0][0x3a8] ;  /* 0x00007500ff0d77ac */ /* 0x000e640008000800 */
[----:B------:R-:W-:Y:S01]  /*03f0*/  IMAD R15, R2, 0x40, R15 ;  /* 0x00000040020f7824 */ /* 0x000fe200078e020f */
[----:B------:R-:W-:Y:S01]  /*0400*/  LOP3.LUT R5, R3, 0x1f, R14, 0xf8, !PT ;  /* 0x0000001f03057812 */ /* 0x000fe200078ef80e */
[----:B------:R-:W-:Y:S01]  /*0410*/  IMAD.MOV.U32 R2, RZ, RZ, RZ ;  /* 0x000000ffff027224 */ /* 0x000fe200078e00ff */
[----:B------:R-:W2:Y:S01]  /*0420*/  LDCU UR9, c[0x0][0x3a0] ;  /* 0x00007400ff0977ac */ /* 0x000ea20008000800 */
[----:B------:R-:W-:Y:S01]  /*0430*/  IMAD R13, R15, R12, RZ ;  /* 0x0000000c0f0d7224 */ /* 0x000fe200078e02ff */
[----:B------:R-:W3:Y:S03]  /*0440*/  LDCU UR12, c[0x0][0x3a4] ;  /* 0x00007480ff0c77ac */ /* 0x000ee60008000800 */
[----:B------:R-:W-:-:S02]  /*0450*/  IMAD R4, R12, 0x20, R13 ;  /* 0x000000200c047824 */ /* 0x000fc400078e020d */
[C-C-:B------:R-:W-:Y:S02]  /*0460*/  IMAD R6, R12.reuse, 0x10, R13.reuse ;  /* 0x000000100c067824 */ /* 0x140fe400078e020d */
[C---:B------:R-:W-:Y:S01]  /*0470*/  IMAD R8, R12.reuse, 0x10, R4 ;  /* 0x000000100c087824 */ /* 0x040fe200078e0204 */
[----:B0-----:R-:W-:Y:S01]  /*0480*/  ULEA UR4, UR8, UR4, 0x18 ;  /* 0x0000000408047291 */ /* 0x001fe2000f8ec0ff */
[C---:B------:R-:W-:Y:S01]  /*0490*/  IMAD R9, R12.reuse, 0x8, R13 ;  /* 0x000000080c097824 */ /* 0x040fe200078e020d */
[----:B------:R-:W-:Y:S01]  /*04a0*/  ULEA UR7, UR8, UR7, 0x18 ;  /* 0x0000000708077291 */ /* 0x000fe2000f8ec0ff */
[C---:B------:R-:W-:Y:S02]  /*04b0*/  IMAD R10, R12.reuse, 0x8, R6 ;  /* 0x000000080c0a7824 */ /* 0x040fe400078e0206 */
[----:B------:R-:W-:Y:S01]  /*04c0*/  IMAD R11, R12, 0x8, R4 ;  /* 0x000000080c0b7824 */ /* 0x000fe200078e0204 */
[----:B------:R-:W-:Y:S01]  /*04d0*/  LEA R14, R14, UR4, 0x2 ;  /* 0x000000040e0e7c11 */ /* 0x000fe2000f8e10ff */
[----:B------:R-:W-:Y:S01]  /*04e0*/  IMAD R12, R12, 0x8, R8 ;  /* 0x000000080c0c7824 */ /* 0x000fe200078e0208 */
[----:B------:R-:W-:-:S02]  /*04f0*/  LEA R3, R0, UR4, 0x4 ;  /* 0x0000000400037c11 */ /* 0x000fc4000f8e20ff */
[----:B------:R-:W-:Y:S02]  /*0500*/  LEA R5, R5, UR7, 0x2 ;  /* 0x0000000705057c11 */ /* 0x000fe4000f8e10ff */
[----:B-123--:R-:W-:-:S07]  /*0510*/  LEA R7, R7, UR7, 0x9 ;  /* 0x0000000707077c11 */ /* 0x00efce000f8e48ff */
.L_x_80:
[----:B------:R-:W0:Y:S01]  /*0520*/  S2R R17, SR_TID.Y ;  /* 0x0000000000117919 */ /* 0x000e220000002200 */
[----:B------:R-:W-:Y:S01]  /*0530*/  UMOV UR8, UR9 ;  /* 0x0000000900087c82 */ /* 0x000fe20008000000 */
[----:B------:R-:W-:Y:S02]  /*0540*/  IMAD.MOV.U32 R48, RZ, RZ, RZ ;  /* 0x000000ffff307224 */ /* 0x000fe400078e00ff */
[----:B------:R-:W-:Y:S02]  /*0550*/  IMAD.MOV.U32 R31, RZ, RZ, RZ ;  /* 0x000000ffff1f7224 */ /* 0x000fe400078e00ff */
[----:B0-----:R-:W-:Y:S02]  /*0560*/  IMAD R30, R17, 0x10, R0 ;  /* 0x00000010111e7824 */ /* 0x001fe400078e0200 */
[----:B------:R-:W-:-:S03]  /*0570*/  IMAD.U32 R17, RZ, RZ, UR6 ;  /* 0x00000006ff117e24 */ /* 0x000fc6000f8e00ff */
[C---:B------:R-:W-:Y:S02]  /*0580*/  LOP3.LUT R28, R30.reuse, 0x3f, RZ, 0xc0, !PT ;  /* 0x0000003f1e1c7812 */ /* 0x040fe400078ec0ff */
[----:B------:R-:W-:-:S03]  /*0590*/  LEA.HI R35, R30, R2, RZ, 0x1a ;  /* 0x000000021e237211 */ /* 0x000fc600078fd0ff */
[----:B------:R-:W-:Y:S01]  /*05a0*/  IMAD R28, R17, 0x40, R28 ;  /* 0x00000040111c7824 */ /* 0x000fe200078e021c */
[C---:B------:R-:W-:Y:S01]  /*05b0*/  ISETP.GE.AND P0, PT, R35.reuse, UR13, PT ;  /* 0x0000000d23007c0c */ /* 0x040fe2000bf06270 */
[C---:B------:R-:W-:Y:S02]  /*05c0*/  VIADD R25, R35.reuse, 0x4 ;  /* 0x0000000423197836 */ /* 0x040fe40000000000 */
[C---:B------:R-:W-:Y:S01]  /*05d0*/  VIADD R22, R35.reuse, 0x8 ;  /* 0x0000000823167836 */ /* 0x040fe20000000000 */
[C---:B------:R-:W-:Y:S01]  /*05e0*/  ISETP.GE.AND P1, PT, R28.reuse, UR8, PT ;  /* 0x000000081c007c0c */ /* 0x040fe2000bf26270 */
[C---:B------:R-:W-:Y:S01]  /*05f0*/  VIADD R77, R35.reuse, 0xc ;  /* 0x0000000c234d7836 */ /* 0x040fe20000000000 */
[----:B------:R-:W-:Y:S01]  /*0600*/  ISETP.LT.AND P0, PT, R28, UR8, !P0 ;  /* 0x000000081c007c0c */ /* 0x000fe2000c701270 */
[----:B------:R-:W-:Y:S01]  /*0610*/  VIADD R75, R35, 0x10 ;  /* 0x00000010234b7836 */ /* 0x000fe20000000000 */
[----:B------:R-:W-:Y:S01]  /*0620*/  ISETP.GE.OR P5, PT, R25, UR13, P1 ;  /* 0x0000000d19007c0c */ /* 0x000fe20008fa6670 */
[----:B------:R-:W-:Y:S01]  /*0630*/  VIADD R73, R35, 0x14 ;  /* 0x0000001423497836 */ /* 0x000fe20000000000 */
[----:B------:R-:W-:-:S02]  /*0640*/  ISETP.GE.OR P6, PT, R22, UR13, P1 ;  /* 0x0000000d16007c0c */ /* 0x000fc40008fc6670 */
[----:B------:R-:W-:Y:S02]  /*0650*/  ISETP.GE.OR P2, PT, R77, UR13, P1 ;  /* 0x0000000d4d007c0c */ /* 0x000fe40008f46670 */
[----:B------:R-:W-:Y:S02]  /*0660*/  ISETP.GE.OR P3, PT, R75, UR13, P1 ;  /* 0x0000000d4b007c0c */ /* 0x000fe40008f66670 */
[----:B------:R-:W-:-:S03]  /*0670*/  ISETP.GE.OR P4, PT, R73, UR13, P1 ;  /* 0x0000000d49007c0c */ /* 0x000fc60008f86670 */
[----:B------:R-:W0:Y:S01]  /*0680*/  @P0 LDC.64 R20, c[0x0][0x380] ;  /* 0x0000e000ff140b82 */ /* 0x000e220000000a00 */
[--C-:B------:R-:W-:Y:S02]  /*0690*/  @P0 IMAD R23, R35, UR8, R28.reuse ;  /* 0x0000000823170c24 */ /* 0x100fe4000f8e021c */
[----:B------:R-:W-:-:S05]  /*06a0*/  @!P5 IMAD R25, R25, UR8, R28 ;  /* 0x000000081919dc24 */ /* 0x000fca000f8e021c */
[----:B------:R-:W1:Y:S08]  /*06b0*/  @!P5 LDC.64 R18, c[0x0][0x380] ;  /* 0x0000e000ff12db82 */ /* 0x000e700000000a00 */
[----:B------:R-:W2:Y:S01]  /*06c0*/  @!P6 LDC.64 R16, c[0x0][0x380] ;  /* 0x0000e000ff10eb82 */ /* 0x000ea20000000a00 */
[----:B------:R-:W-:Y:S01]  /*06d0*/  LOP3.LUT R68, R30, 0x1f, RZ, 0xc0, !PT ;  /* 0x0000001f1e447812 */ /* 0x000fe200078ec0ff */
[----:B------:R-:W-:-:S02]  /*06e0*/  VIADD R29, R35, 0x18 ;  /* 0x00000018231d7836 */ /* 0x000fc40000000000 */
[----:B0-----:R-:W-:-:S04]  /*06f0*/  @P0 IMAD.WIDE R20, R23, 0x4, R20 ;  /* 0x0000000417140825 */ /* 0x001fc800078e0214 */
[----:B------:R-:W0:Y:S01]  /*0700*/  @!P2 LDC.64 R26, c[0x0][0x380] ;  /* 0x0000e000ff1aab82 */ /* 0x000e220000000a00 */
[----:B------:R-:W-:Y:S01]  /*0710*/  @!P6 IMAD R23, R22, UR8, R28 ;  /* 0x000000081617ec24 */ /* 0x000fe2000f8e021c */
[----:B------:R3:W4:Y:S01]  /*0720*/  @P0 LDG.E.CONSTANT R31, desc[UR10][R20.64] ;  /* 0x0000000a141f0981 */ /* 0x000722000c1e9900 */
[----:B-1----:R-:W-:-:S05]  /*0730*/  @!P5 IMAD.WIDE R18, R25, 0x4, R18 ;  /* 0x000000041912d825 */ /* 0x002fca00078e0212 */
[----:B------:R-:W1:Y:S01]  /*0740*/  @!P3 LDC.64 R24, c[0x0][0x380] ;  /* 0x0000e000ff18bb82 */ /* 0x000e620000000a00 */
[----:B------:R-:W-:Y:S01]  /*0750*/  IMAD.IADD R68, R68, 0x1, R2 ;  /* 0x0000000144447824 */ /* 0x000fe200078e0202 */
[----:B------:R-:W5:Y:S01]  /*0760*/  @!P5 LDG.E.CONSTANT R48, desc[UR10][R18.64] ;  /* 0x0000000a1230d981 */ /* 0x000f62000c1e9900 */
[----:B------:R-:W-:Y:S01]  /*0770*/  IMAD.MOV.U32 R38, RZ, RZ, RZ ;  /* 0x000000ffff267224 */ /* 0x000fe200078e00ff */
[----:B------:R-:W-:Y:S01]  /*0780*/  ISETP.GE.OR P5, PT, R29, UR13, P1 ;  /* 0x0000000d1d007c0c */ /* 0x000fe20008fa6670 */
[----:B--2---:R-:W-:Y:S01]  /*0790*/  @!P6 IMAD.WIDE R16, R23, 0x4, R16 ;  /* 0x000000041710e825 */ /* 0x004fe200078e0210 */
[----:B------:R-:W-:Y:S02]  /*07a0*/  ISETP.GE.AND P0, PT, R68, UR13, PT ;  /* 0x0000000d44007c0c */ /* 0x000fe4000bf06270 */
[----:B------:R-:W2:Y:S01]  /*07b0*/  @!P4 LDC.64 R22, c[0x0][0x380] ;  /* 0x0000e000ff16cb82 */ /* 0x000ea20000000a00 */
[----:B------:R-:W-:Y:S01]  /*07c0*/  VIADD R35, R35, 0x1c ;  /* 0x0000001c23237836 */ /* 0x000fe20000000000 */
[----:B------:R0:W5:Y:S01]  /*07d0*/  @!P6 LDG.E.CONSTANT R38, desc[UR10][R16.64] ;  /* 0x0000000a1026e981 */ /* 0x000162000c1e9900 */
[----:B------:R-:W-:-:S03]  /*07e0*/  ISETP.GE.OR P6, PT, R15, UR12, P0 ;  /* 0x0000000c0f007c0c */ /* 0x000fc600087c6670 */
[----:B------:R-:W-:-:S03]  /*07f0*/  ISETP.GE.OR P1, PT, R35, UR13, P1 ;  /* 0x0000000d23007c0c */ /* 0x000fc60008f26670 */
[----:B---3--:R-:W3:Y:S01]  /*0800*/  @!P5 LDC.64 R20, c[0x0][0x380] ;  /* 0x0000e000ff14db82 */ /* 0x008ee20000000a00 */
[--C-:B------:R-:W-:Y:S02]  /*0810*/  @!P2 IMAD R77, R77, UR8, R28.reuse ;  /* 0x000000084d4dac24 */ /* 0x100fe4000f8e021c */
[----:B------:R-:W-:Y:S02]  /*0820*/  IMAD.MOV.U32 R36, RZ, RZ, RZ ;  /* 0x000000ffff247224 */ /* 0x000fe400078e00ff */
[----:B------:R-:W-:Y:S02]  /*0830*/  @!P3 IMAD R75, R75, UR8, R28 ;  /* 0x000000084b4bbc24 */ /* 0x000fe4000f8e021c */
[----:B0-----:R-:W-:Y:S01]  /*0840*/  @!P2 IMAD.WIDE R26, R77, 0x4, R26 ;  /* 0x000000044d1aa825 */ /* 0x001fe200078e021a */
[----:B------:R-:W0:Y:S03]  /*0850*/  @!P6 LDC.64 R16, c[0x0][0x388] ;  /* 0x0000e200ff10eb82 */ /* 0x000e260000000a00 */
[----:B------:R-:W-:Y:S01]  /*0860*/  @!P4 IMAD R73, R73, UR8, R28 ;  /* 0x000000084949cc24 */ /* 0x000fe2000f8e021c */
[----:B------:R2:W5:Y:S04]  /*0870*/  @!P2 LDG.E.CONSTANT R36, desc[UR10][R26.64] ;  /* 0x0000000a1a24a981 */ /* 0x000568000c1e9900 */
[----:B------:R-:W0:Y:S01]  /*0880*/  @!P1 LDC.64 R18, c[0x0][0x380] ;  /* 0x0000e000ff129b82 */ /* 0x000e220000000a00 */
[----:B-1----:R-:W-:Y:S01]  /*0890*/  @!P3 IMAD.WIDE R24, R75, 0x4, R24 ;  /* 0x000000044b18b825 */ /* 0x002fe200078e0218 */
[----:B------:R-:W-:-:S02]  /*08a0*/  CS2R R74, SRZ ;  /* 0x00000000004a7805 */ /* 0x000fc4000001ff00 */
[----:B------:R-:W-:Y:S01]  /*08b0*/  CS2R R76, SRZ ;  /* 0x00000000004c7805 */ /* 0x000fe2000001ff00 */
[----:B--2---:R-:W-:-:S04]  /*08c0*/  @!P4 IMAD.WIDE R22, R73, 0x4, R22 ;  /* 0x000000044916c825 */ /* 0x004fc800078e0216 */
[C---:B------:R-:W-:Y:S01]  /*08d0*/  VIADD R26, R15.reuse, 0x18 ;  /* 0x000000180f1a7836 */ /* 0x040fe20000000000 */
[----:B------:R-:W2:Y:S01]  /*08e0*/  @!P4 LDG.E.CONSTANT R75, desc[UR10][R22.64] ;  /* 0x0000000a164bc981 */ /* 0x000ea2000c1e9900 */
[C---:B------:R-:W-:Y:S02]  /*08f0*/  VIADD R32, R15.reuse, 0x8 ;  /* 0x000000080f207836 */ /* 0x040fe40000000000 */
[----:B------:R-:W-:Y:S01]  /*0900*/  VIADD R30, R15, 0x10 ;  /* 0x000000100f1e7836 */ /* 0x000fe20000000000 */
[----:B------:R-:W-:Y:S01]  /*0910*/  ISETP.GE.OR P4, PT, R26, UR12, P0 ;  /* 0x0000000c1a007c0c */ /* 0x000fe20008786670 */
[----:B------:R1:W2:Y:S01]  /*0920*/  @!P3 LDG.E.CONSTANT R77, desc[UR10][R24.64] ;  /* 0x0000000a184db981 */ /* 0x0002a2000c1e9900 */
[----:B------:R-:W-:Y:S01]  /*0930*/  ISETP.GE.OR P2, PT, R32, UR12, P0 ;  /* 0x0000000c20007c0c */ /* 0x000fe20008746670 */
[----:B------:R-:W-:Y:S01]  /*0940*/  @!P5 IMAD R29, R29, UR8, R28 ;  /* 0x000000081d1ddc24 */ /* 0x000fe2000f8e021c */
[----:B------:R-:W-:Y:S01]  /*0950*/  ISETP.GE.OR P3, PT, R30, UR12, P0 ;  /* 0x0000000c1e007c0c */ /* 0x000fe20008766670 */
[----:B------:R-:W-:-:S02]  /*0960*/  IMAD.MOV.U32 R73, RZ, RZ, RZ ;  /* 0x000000ffff497224 */ /* 0x000fc400078e00ff */
[----:B---3--:R-:W-:-:S04]  /*0970*/  @!P5 IMAD.WIDE R20, R29, 0x4, R20 ;  /* 0x000000041d14d825 */ /* 0x008fc800078e0214 */
[----:B------:R-:W-:Y:S01]  /*0980*/  @!P1 IMAD R35, R35, UR8, R28 ;  /* 0x0000000823239c24 */ /* 0x000fe2000f8e021c */
[----:B------:R3:W2:Y:S01]  /*0990*/  @!P5 LDG.E.CONSTANT R73, desc[UR10][R20.64] ;  /* 0x0000000a1449d981 */ /* 0x0006a2000c1e9900 */
[----:B-1----:R-:W-:Y:S02]  /*09a0*/  VIADD R24, R15, 0x20 ;  /* 0x000000200f187836 */ /* 0x002fe40000000000 */
[----:B------:R-:W-:Y:S01]  /*09b0*/  @!P6 IMAD.IADD R25, R13, 0x1, R68 ;  /* 0x000000010d19e824 */ /* 0x000fe200078e0244 */
[----:B------:R-:W1:Y:S01]  /*09c0*/  @!P2 LDC.64 R28, c[0x0][0x388] ;  /* 0x0000e200ff1cab82 */ /* 0x000e620000000a00 */
[----:B0-----:R-:W-:Y:S01]  /*09d0*/  @!P1 IMAD.WIDE R18, R35, 0x4, R18 ;  /* 0x0000000423129825 */ /* 0x001fe200078e0212 */
[----:B------:R-:W-:Y:S02]  /*09e0*/  ISETP.GE.OR P5, PT, R24, UR12, P0 ;  /* 0x0000000c18007c0c */ /* 0x000fe400087a6670 */
[----:B------:R-:W-:Y:S01]  /*09f0*/  CS2R R34, SRZ ;  /* 0x0000000000227805 */ /* 0x000fe2000001ff00 */
[----:B------:R-:W-:-:S03]  /*0a00*/  @!P6 IMAD.WIDE.U32 R16, R25, 0x4, R16 ;  /* 0x000000041910e825 */ /* 0x000fc600078e0010 */
[----:B------:R-:W0:Y:S01]  /*0a10*/  @!P4 LDC.64 R24, c[0x0][0x388] ;  /* 0x0000e200ff18cb82 */ /* 0x000e220000000a00 */
[C---:B------:R-:W-:Y:S01]  /*0a20*/  VIADD R22, R15.reuse, 0x28 ;  /* 0x000000280f167836 */ /* 0x040fe20000000000 */
[----:B------:R-:W2:Y:S01]  /*0a30*/  @!P1 LDG.E.CONSTANT R35, desc[UR10][R18.64] ;  /* 0x0000000a12239981 */ /* 0x000ea2000c1e9900 */
[----:B------:R-:W-:-:S05]  /*0a40*/  VIADD R23, R15, 0x30 ;  /* 0x000000300f177836 */ /* 0x000fca0000000000 */
[----:B------:R-:W0:Y:S01]  /*0a50*/  @!P3 LDC.64 R26, c[0x0][0x388] ;  /* 0x0000e200ff1abb82 */ /* 0x000e220000000a00 */
[----:B------:R-:W-:Y:S01]  /*0a60*/  ISETP.GE.OR P1, PT, R22, UR12, P0 ;  /* 0x0000000c16007c0c */ /* 0x000fe20008726670 */
[----:B------:R-:W-:Y:S01]  /*0a70*/  VIADD R22, R15, 0x38 ;  /* 0x000000380f167836 */ /* 0x000fe20000000000 */
[----:B------:R1:W2:Y:S01]  /*0a80*/  @!P6 LDG.E.CONSTANT R34, desc[UR10][R16.64] ;  /* 0x0000000a1022e981 */ /* 0x0002a2000c1e9900 */
[----:B------:R-:W-:-:S03]  /*0a90*/  ISETP.GE.OR P6, PT, R23, UR12, P0 ;  /* 0x0000000c17007c0c */ /* 0x000fc600087c6670 */
[----:B------:R-:W-:Y:S01]  /*0aa0*/  ISETP.GE.OR P0, PT, R22, UR12, P0 ;  /* 0x0000000c16007c0c */ /* 0x000fe20008706670 */
[--C-:B---3--:R-:W-:Y:S01]  /*0ab0*/  @!P2 IMAD.IADD R21, R9, 0x1, R68.reuse ;  /* 0x000000010915a824 */ /* 0x108fe200078e0244 */
[----:B------:R-:W3:Y:S01]  /*0ac0*/  @!P5 LDC.64 R22, c[0x0][0x388] ;  /* 0x0000e200ff16db82 */ /* 0x000ee20000000a00 */
[--C-:B------:R-:W-:Y:S02]  /*0ad0*/  @!P3 IMAD.IADD R20, R6, 0x1, R68.reuse ;  /* 0x000000010614b824 */ /* 0x100fe400078e0244 */
[----:B-1----:R-:W-:Y:S02]  /*0ae0*/  @!P4 IMAD.IADD R17, R10, 0x1, R68 ;  /* 0x000000010a11c824 */ /* 0x002fe400078e0244 */
[----:B------:R-:W-:-:S03]  /*0af0*/  @!P2 IMAD.WIDE R28, R21, 0x4, R28 ;  /* 0x00000004151ca825 */ /* 0x000fc600078e021c */
[----:B------:R-:W1:Y:S01]  /*0b00*/  @!P6 LDC.64 R18, c[0x0][0x388] ;  /* 0x0000e200ff12eb82 */ /* 0x000e620000000a00 */
[----:B0-----:R-:W-:-:S04]  /*0b10*/  @!P4 IMAD.WIDE R24, R17, 0x4, R24 ;  /* 0x000000041118c825 */ /* 0x001fc800078e0218 */
[----:B------:R-:W-:-:S03]  /*0b20*/  @!P3 IMAD.WIDE R26, R20, 0x4, R26 ;  /* 0x00000004141ab825 */ /* 0x000fc600078e021a */
[----:B------:R-:W0:Y:S08]  /*0b30*/  @!P0 LDC.64 R16, c[0x0][0x388] ;  /* 0x0000e200ff108b82 */ /* 0x000e300000000a00 */
[----:B------:R-:W1:Y:S01]  /*0b40*/  @!P1 LDC.64 R20, c[0x0][0x388] ;  /* 0x0000e200ff149b82 */ /* 0x000e620000000a00 */
[----:B------:R-:W-:Y:S02]  /*0b50*/  IMAD.MOV.U32 R30, RZ, RZ, RZ ;  /* 0x000000ffff1e7224 */ /* 0x000fe400078e00ff */
[----:B------:R-:W-:-:S02]  /*0b60*/  IMAD.MOV.U32 R32, RZ, RZ, RZ ;  /* 0x000000ffff207224 */ /* 0x000fc400078e00ff */
[----:B------:R-:W-:Y:S02]  /*0b70*/  @!P5 IMAD.IADD R72, R4, 0x1, R68 ;  /* 0x000000010448d824 */ /* 0x000fe400078e0244 */
[----:B------:R3:W2:Y:S04]  /*0b80*/  @!P2 LDG.E.CONSTANT R30, desc[UR10][R28.64] ;  /* 0x0000000a1c1ea981 */ /* 0x0006a8000c1e9900 */
[----:B------:R3:W2:Y:S02]  /*0b90*/  @!P3 LDG.E.CONSTANT R32, desc[UR10][R26.64] ;  /* 0x0000000a1a20b981 */ /* 0x0006a4000c1e9900 */
[----:B---3--:R-:W-:-:S04]  /*0ba0*/  @!P5 IMAD.WIDE R22, R72, 0x4, R22 ;  /* 0x000000044816d825 */ /* 0x008fc800078e0216 */
[--C-:B------:R-:W-:Y:S02]  /*0bb0*/  @!P6 IMAD.IADD R29, R8, 0x1, R68.reuse ;  /* 0x00000001081de824 */ /* 0x100fe400078e0244 */
[--C-:B------:R-:W-:Y:S02]  /*0bc0*/  @!P1 IMAD.IADD R27, R11, 0x1, R68.reuse ;  /* 0x000000010b1b9824 */ /* 0x100fe400078e0244 */
[----:B------:R-:W-:Y:S02]  /*0bd0*/  @!P0 IMAD.IADD R68, R12, 0x1, R68 ;  /* 0x000000010c448824 */ /* 0x000fe400078e0244 */
[----:B------:R-:W-:Y:S02]  /*0be0*/  IMAD.MOV.U32 R70, RZ, RZ, RZ ;  /* 0x000000ffff467224 */ /* 0x000fe400078e00ff */
[----:B0-----:R-:W-:-:S04]  /*0bf0*/  @!P0 IMAD.WIDE R16, R68, 0x4, R16 ;  /* 0x0000000444108825 */ /* 0x001fc800078e0210 */
[----:B------:R-:W-:Y:S01]  /*0c00*/  IMAD.MOV.U32 R72, RZ, RZ, RZ ;  /* 0x000000ffff487224 */ /* 0x000fe200078e00ff */
[----:B------:R-:W3:Y:S01]  /*0c10*/  @!P4 LDG.E.CONSTANT R70, desc[UR10][R24.64] ;  /* 0x0000000a1846c981 */ /* 0x000ee2000c1e9900 */
[----:B------:R-:W-:Y:S02]  /*0c20*/  IMAD.MOV.U32 R68, RZ, RZ, RZ ;  /* 0x000000ffff447224 */ /* 0x000fe400078e00ff */
[----:B-1----:R-:W-:Y:S01]  /*0c30*/  @!P1 IMAD.WIDE R20, R27, 0x4, R20 ;  /* 0x000000041b149825 */ /* 0x002fe200078e0214 */
[----:B------:R-:W3:Y:S03]  /*0c40*/  @!P0 LDG.E.CONSTANT R76, desc[UR10][R16.64] ;  /* 0x0000000a104c8981 */ /* 0x000ee6000c1e9900 */
[----:B------:R-:W-:Y:S01]  /*0c50*/  @!P6 IMAD.WIDE R18, R29, 0x4, R18 ;  /* 0x000000041d12e825 */ /* 0x000fe200078e0212 */
[----:B------:R-:W3:Y:S04]  /*0c60*/  @!P5 LDG.E.CONSTANT R72, desc[UR10][R22.64] ;  /* 0x0000000a1648d981 */ /* 0x000ee8000c1e9900 */
[----:B------:R-:W3:Y:S04]  /*0c70*/  @!P1 LDG.E.CONSTANT R68, desc[UR10][R20.64] ;  /* 0x0000000a14449981 */ /* 0x000ee8000c1e9900 */
[----:B------:R-:W3:Y:S04]  /*0c80*/  @!P6 LDG.E.CONSTANT R74, desc[UR10][R18.64] ;  /* 0x0000000a124ae981 */ /* 0x000ee8000c1e9900 */
[----:B----4-:R-:W-:Y:S04]  /*0c90*/  STS [R14], R31 ;  /* 0x0000001f0e007388 */ /* 0x010fe80000000800 */
[----:B-----5:R-:W-:Y:S04]  /*0ca0*/  STS [R14+0x400], R48 ;  /* 0x000400300e007388 */ /* 0x020fe80000000800 */
[----:B------:R-:W-:Y:S04]  /*0cb0*/  STS [R14+0x800], R38 ;  /* 0x000800260e007388 */ /* 0x000fe80000000800 */
[----:B------:R-:W-:Y:S04]  /*0cc0*/  STS [R14+0xc00], R36 ;  /* 0x000c00240e007388 */ /* 0x000fe80000000800 */
[----:B--2---:R-:W-:Y:S04]  /*0cd0*/  STS [R14+0x1400], R75 ;  /* 0x0014004b0e007388 */ /* 0x004fe80000000800 */
[----:B------:R-:W-:Y:S04]  /*0ce0*/  STS [R14+0x1000], R77 ;  /* 0x0010004d0e007388 */ /* 0x000fe80000000800 */
[----:B------:R-:W-:Y:S04]  /*0cf0*/  STS [R14+0x1800], R73 ;  /* 0x001800490e007388 */ /* 0x000fe80000000800 */
[----:B------:R-:W-:Y:S04]  /*0d00*/  STS [R14+0x1c00], R35 ;  /* 0x001c00230e007388 */ /* 0x000fe80000000800 */
[----:B------:R-:W-:Y:S04]  /*0d10*/  STS [R5], R34 ;  /* 0x0000002205007388 */ /* 0x000fe80000000800 */
[----:B------:R-:W-:Y:S04]  /*0d20*/  STS [R5+0x400], R30 ;  /* 0x0004001e05007388 */ /* 0x000fe80000000800 */
[----:B------:R-:W-:Y:S04]  /*0d30*/  STS [R5+0x800], R32 ;  /* 0x0008002005007388 */ /* 0x000fe80000000800 */
[----:B---3--:R-:W-:Y:S04]  /*0d40*/  STS [R5+0xc00], R70 ;  /* 0x000c004605007388 */ /* 0x008fe80000000800 */
[----:B------:R-:W-:Y:S04]  /*0d50*/  STS [R5+0x1c00], R76 ;  /* 0x001c004c05007388 */ /* 0x000fe80000000800 */
[----:B------:R-:W-:Y:S04]  /*0d60*/  STS [R5+0x1000], R72 ;  /* 0x0010004805007388 */ /* 0x000fe80000000800 */
[----:B------:R-:W-:Y:S04]  /*0d70*/  STS [R5+0x1400], R68 ;  /* 0x0014004405007388 */ /* 0x000fe80000000800 */
[----:B------:R-:W-:Y:S01]  /*0d80*/  STS [R5+0x1800], R74 ;  /* 0x0018004a05007388 */ /* 0x000fe20000000800 */
[----:B------:R-:W-:Y:S06]  /*0d90*/  BAR.SYNC.DEFER_BLOCKING 0x0 ;  /* 0x0000000000007b1d */ /* 0x000fec0000010000 */
[----:B------:R-:W-:Y:S04]  /*0da0*/  LDS.128 R16, [R3] ;  /* 0x0000000003107984 */ /* 0x000fe80000000c00 */
[----:B------:R-:W0:Y:S04]  /*0db0*/  LDS.128 R20, [R7] ;  /* 0x0000000007147984 */ /* 0x000e280000000c00 */
[----:B------:R-:W1:Y:S04]  /*0dc0*/  LDS.128 R24, [R7+0x80] ;  /* 0x0000800007187984 */ /* 0x000e680000000c00 */
[----:B------:R-:W2:Y:S01]  /*0dd0*/  LDS.128 R28, [R7+0x100] ;  /* 0x00010000071c7984 */ /* 0x000ea20000000c00 */
[----:B0-----:R-:W-:Y:S01]  /*0de0*/  FMUL R32, R20, R18 ;  /* 0x0000001214207220 */ /* 0x001fe20000400000 */
[----:B------:R-:W-:Y:S01]  /*0df0*/  FMUL R35, R16, R20 ;  /* 0x0000001410237220 */ /* 0x000fe20000400000 */
[----:B------:R-:W-:-:S03]  /*0e00*/  FMUL R48, R20, R17 ;  /* 0x0000001114307220 */ /* 0x000fc60000400000 */
[----:B------:R-:W-:Y:S02]  /*0e10*/  FSETP.GT.AND P3, PT, R32, R39, PT ;  /* 0x000000272000720b */ /* 0x000fe40003f64000 */
[C---:B------:R-:W-:Y:S02]  /*0e20*/  FSETP.GT.AND P1, PT, R35.reuse, R50, PT ;  /* 0x000000322300720b */ /* 0x040fe40003f24000 */
[----:B------:R-:W-:Y:S01]  /*0e30*/  FSETP.GT.AND P2, PT, R48, R33, PT ;  /* 0x000000213000720b */ /* 0x000fe20003f44000 */
[----:B------:R-:W-:Y:S01]  /*0e40*/  FMUL R75, R20, R19 ;  /* 0x00000013144b7220 */ /* 0x000fe20000400000 */
[----:B-1----:R-:W-:Y:S01]  /*0e50*/  FMUL R73, R16, R24 ;  /* 0x0000001810497220 */ /* 0x002fe20000400000 */
[----:B------:R-:W-:Y:S01]  /*0e60*/  FSEL R20, R32, R39, P3 ;  /* 0x0000002720147208 */ /* 0x000fe20001800000 */
[C---:B------:R-:W-:Y:S01]  /*0e70*/  FMUL R39, R24.reuse, R17 ;  /* 0x0000001118277220 */ /* 0x040fe20000400000 */
[----:B------:R-:W-:Y:S01]  /*0e80*/  FSEL R50, R35, R50, P1 ;  /* 0x0000003223327208 */ /* 0x000fe20000800000 */
[----:B------:R-:W-:Y:S01]  /*0e90*/  FMUL R36, R24, R18 ;  /* 0x0000001218247220 */ /* 0x000fe20000400000 */
[----:B------:R-:W-:-:S02]  /*0ea0*/  FSEL R48, R48, R33, P2 ;  /* 0x0000002130307208 */ /* 0x000fc40001000000 */
[----:B------:R-:W0:Y:S01]  /*0eb0*/  LDS.128 R32, [R7+0x180] ;  /* 0x0001800007207984 */ /* 0x000e220000000c00 */
[----:B------:R-:W-:Y:S02]  /*0ec0*/  FSETP.GT.AND P5, PT, R73, R54, PT ;  /* 0x000000364900720b */ /* 0x000fe40003fa4000 */
[----:B------:R-:W-:Y:S02]  /*0ed0*/  FSETP.GT.AND P6, PT, R39, R52, PT ;  /* 0x000000342700720b */ /* 0x000fe40003fc4000 */
[----:B------:R-:W-:Y:S02]  /*0ee0*/  FSETP.GT.AND P0, PT, R36, R37, PT ;  /* 0x000000252400720b */ /* 0x000fe40003f04000 */
[----:B------:R-:W-:Y:S01]  /*0ef0*/  FSEL R54, R73, R54, P5 ;  /* 0x0000003649367208 */ /* 0x000fe20002800000 */
[----:B------:R-:W-:Y:S01]  /*0f00*/  FMUL R73, R24, R19 ;  /* 0x0000001318497220 */ /* 0x000fe20000400000 */
[----:B------:R-:W-:Y:S02]  /*0f10*/  FSEL R52, R39, R52, P6 ;  /* 0x0000003427347208 */ /* 0x000fe40003000000 */
[----:B------:R-:W-:-:S02]  /*0f20*/  FSEL R24, R36, R37, P0 ;  /* 0x0000002524187208 */ /* 0x000fc40000000000 */
[----:B------:R-:W1:Y:S01]  /*0f30*/  LDS.128 R36, [R3+0x100] ;  /* 0x0001000003247984 */ /* 0x000e620000000c00 */
[----:B------:R-:W-:Y:S02]  /*0f40*/  SEL R63, R2, R63, P1 ;  /* 0x0000003f023f7207 */ /* 0x000fe40000800000 */
[----:B------:R-:W-:Y:S02]  /*0f50*/  FSETP.GT.AND P1, PT, R73, R44, PT ;  /* 0x0000002c4900720b */ /* 0x000fe40003f24000 */
[----:B------:R-:W-:Y:S02]  /*0f60*/  FSETP.GT.AND P4, PT, R75, R40, PT ;  /* 0x000000284b00720b */ /* 0x000fe40003f84000 */
[----:B------:R-:W-:Y:S01]  /*0f70*/  FSEL R44, R73, R44, P1 ;  /* 0x0000002c492c7208 */ /* 0x000fe20000800000 */
[----:B--2---:R-:W-:Y:S01]  /*0f80*/  FMUL R73, R16, R28 ;  /* 0x0000001c10497220 */ /* 0x004fe20000400000 */
[----:B------:R-:W-:Y:S01]  /*0f90*/  FSEL R40, R75, R40, P4 ;  /* 0x000000284b287208 */ /* 0x000fe20002000000 */
[----:B------:R-:W-:Y:S01]  /*0fa0*/  FMUL R75, R28, R17 ;  /* 0x000000111c4b7220 */ /* 0x000fe20000400000 */
[----:B------:R-:W-:-:S02]  /*0fb0*/  SEL R45, R2, R45, P2 ;  /* 0x0000002d022d7207 */ /* 0x000fc40001000000 */
[----:B------:R-:W-:Y:S02]  /*0fc0*/  FSETP.GT.AND P2, PT, R73, R56, PT ;  /* 0x000000384900720b */ /* 0x000fe40003f44000 */
[----:B------:R-:W-:Y:S02]  /*0fd0*/  SEL R43, R2, R43, P3 ;  /* 0x0000002b022b7207 */ /* 0x000fe40001800000 */
[----:B------:R-:W-:Y:S02]  /*0fe0*/  FSETP.GT.AND P3, PT, R75, R42, PT ;  /* 0x0000002a4b00720b */ /* 0x000fe40003f64000 */
[----:B------:R-:W-:Y:S01]  /*0ff0*/  FSEL R56, R73, R56, P2 ;  /* 0x0000003849387208 */ /* 0x000fe20001000000 */
[C---:B------:R-:W-:Y:S01]  /*1000*/  FMUL R73, R28.reuse, R18 ;  /* 0x000000121c497220 */ /* 0x040fe20000400000 */
[----:B------:R-:W-:Y:S01]  /*1010*/  FSEL R42, R75, R42, P3 ;  /* 0x0000002a4b2a7208 */ /* 0x000fe20001800000 */
[----:B------:R-:W-:Y:S01]  /*1020*/  FMUL R75, R28, R19 ;  /* 0x000000131c4b7220 */ /* 0x000fe20000400000 */
[----:B------:R-:W-:-:S02]  /*1030*/  SEL R47, R2, R47, P4 ;  /* 0x0000002f022f7207 */ /* 0x000fc40002000000 */
[----:B------:R-:W-:Y:S02]  /*1040*/  FSETP.GT.AND P4, PT, R73, R66, PT ;  /* 0x000000424900720b */ /* 0x000fe40003f84000 */
[----:B------:R-:W-:Y:S01]  /*1050*/  SEL R49, R2, R49, P5 ;  /* 0x0000003102317207 */ /* 0x000fe20002800000 */
[C---:B0-----:R-:W-:Y:S01]  /*1060*/  FMUL R17, R32.reuse, R17 ;  /* 0x0000001120117220 */ /* 0x041fe20000400000 */
[----:B------:R-:W-:Y:S01]  /*1070*/  FSETP.GT.AND P5, PT, R75, R46, PT ;  /* 0x0000002e4b00720b */ /* 0x000fe20003fa4000 */
[----:B------:R-:W-:Y:S01]  /*1080*/  FMUL R19, R32, R19 ;  /* 0x0000001320137220 */ /* 0x000fe20000400000 */
[----:B------:R-:W-:Y:S01]  /*1090*/  FSEL R28, R73, R66, P4 ;  /* 0x00000042491c7208 */ /* 0x000fe20002000000 */
[----:B------:R-:W-:Y:S01]  /*10a0*/  FMUL R73, R16, R32 ;  /* 0x0000002010497220 */ /* 0x000fe20000400000 */
[----:B------:R-:W-:Y:S01]  /*10b0*/  FSEL R46, R75, R46, P5 ;  /* 0x0000002e4b2e7208 */ /* 0x000fe20002800000 */
[----:B------:R-:W-:Y:S01]  /*10c0*/  FMUL R75, R32, R18 ;  /* 0x00000012204b7220 */ /* 0x000fe20000400000 */
[----:B------:R-:W-:-:S02]  /*10d0*/  SEL R71, R2, R71, P0 ;  /* 0x0000004702477207 */ /* 0x000fc40000000000 */
[C---:B------:R-:W-:Y:S02]  /*10e0*/  SEL R67, R2.reuse, R67, P2 ;  /* 0x0000004302437207 */ /* 0x040fe40001000000 */
[----:B------:R-:W-:Y:S02]  /*10f0*/  FSETP.GT.AND P0, PT, R17, R58, PT ;  /* 0x0000003a1100720b */ /* 0x000fe40003f04000 */
[----:B------:R-:W-:Y:S02]  /*1100*/  FSETP.GT.AND P2, PT, R19, R62, PT ;  /* 0x0000003e1300720b */ /* 0x000fe40003f44000 */
[----:B------:R-:W-:Y:S02]  /*1110*/  SEL R65, R2, R65, P6 ;  /* 0x0000004102417207 */ /* 0x000fe40003000000 */
[----:B------:R-:W-:Y:S01]  /*1120*/  FSETP.GT.AND P6, PT, R73, R64, PT ;  /* 0x000000404900720b */ /* 0x000fe20003fc4000 */
[----:B-1----:R-:W-:Y:S01]  /*1130*/  FMUL R66, R36, R21 ;  /* 0x0000001524427220 */ /* 0x002fe20000400000 */
[----:B------:R-:W-:Y:S01]  /*1140*/  SEL R69, R2, R69, P1 ;  /* 0x0000004502457207 */ /* 0x000fe20000800000 */
[C---:B------:R-:W-:Y:S01]  /*1150*/  FMUL R32, R36.reuse, R25 ;  /* 0x0000001924207220 */ /* 0x040fe20000400000 */
[----:B------:R-:W-:Y:S01]  /*1160*/  FSEL R58, R17, R58, P0 ;  /* 0x0000003a113a7208 */ /* 0x000fe20000000000 */
[C---:B------:R-:W-:Y:S01]  /*1170*/  FMUL R18, R36.reuse, R29 ;  /* 0x0000001d24127220 */ /* 0x040fe20000400000 */
[----:B------:R-:W-:Y:S01]  /*1180*/  FSEL R62, R19, R62, P2 ;  /* 0x0000003e133e7208 */ /* 0x000fe20001000000 */
[----:B------:R-:W-:Y:S01]  /*1190*/  FMUL R17, R37, R21 ;  /* 0x0000001525117220 */ /* 0x000fe20000400000 */
[----:B------:R-:W-:Y:S01]  /*11a0*/  FSETP.GT.AND P1, PT, R75, R60, PT ;  /* 0x0000003c4b00720b */ /* 0x000fe20003f24000 */
[----:B------:R-:W-:Y:S01]  /*11b0*/  FMUL R19, R37, R25 ;  /* 0x0000001925137220 */ /* 0x000fe20000400000 */
[----:B------:R-:W-:Y:S01]  /*11c0*/  FMUL R36, R36, R33 ;  /* 0x0000002124247220 */ /* 0x000fe20000400000 */
[----:B------:R-:W-:-:S02]  /*11d0*/  FSEL R16, R73, R64, P6 ;  /* 0x0000004049107208 */ /* 0x000fc40003000000 */
[----:B------:R-:W-:Y:S02]  /*11e0*/  FSEL R60, R75, R60, P1 ;  /* 0x0000003c4b3c7208 */ /* 0x000fe40000800000 */
[C---:B------:R-:W-:Y:S02]  /*11f0*/  SEL R57, R2.reuse, R57, P5 ;  /* 0x0000003902397207 */ /* 0x040fe40002800000 */
[C---:B------:R-:W-:Y:S02]  /*1200*/  SEL R55, R2.reuse, R55, P6 ;  /* 0x0000003702377207 */ /* 0x040fe40003000000 */
[C---:B------:R-:W-:Y:S02]  /*1210*/  SEL R53, R2.reuse, R53, P0 ;  /* 0x0000003502357207 */ /* 0x040fe40000000000 */
[----:B------:R-:W-:Y:S02]  /*1220*/  SEL R51, R2, R51, P1 ;  /* 0x0000003302337207 */ /* 0x000fe40000800000 */
[----:B------:R-:W-:-:S02]  /*1230*/  FSETP.GT.AND P6, PT, R18, R56, PT ;  /* 0x000000381200720b */ /* 0x000fc40003fc4000 */
[----:B------:R-:W-:Y:S02]  /*1240*/  FSETP.GT.AND P5, PT, R36, R16, PT ;  /* 0x000000102400720b */ /* 0x000fe40003fa4000 */
[----:B------:R-:W-:Y:S02]  /*1250*/  FSETP.GT.AND P0, PT, R17, R48, PT ;  /* 0x000000301100720b */ /* 0x000fe40003f04000 */
[----:B------:R-:W-:Y:S02]  /*1260*/  FSETP.GT.AND P1, PT, R19, R52, PT ;  /* 0x000000341300720b */ /* 0x000fe40003f24000 */
[----:B------:R-:W-:Y:S02]  /*1270*/  FSEL R56, R18, R56, P6 ;  /* 0x0000003812387208 */ /* 0x000fe40003000000 */
[----:B------:R-:W-:Y:S02]  /*1280*/  FSEL R36, R36, R16, P5 ;  /* 0x0000001024247208 */ /* 0x000fe40002800000 */
[----:B------:R-:W-:-:S02]  /*1290*/  FSEL R48, R17, R48, P0 ;  /* 0x0000003011307208 */ /* 0x000fc40000000000 */
[----:B------:R-:W-:Y:S02]  /*12a0*/  FSEL R52, R19, R52, P1 ;  /* 0x0000003413347208 */ /* 0x000fe40000800000 */
[----:B------:R-:W0:Y:S01]  /*12b0*/  LDS.128 R16, [R3+0x200] ;  /* 0x0002000003107984 */ /* 0x000e220000000c00 */
[----:B------:R-:W-:Y:S02]  /*12c0*/  SEL R59, R2, R59, P4 ;  /* 0x0000003b023b7207 */ /* 0x000fe40002000000 */
[----:B------:R-:W-:Y:S01]  /*12d0*/  FSETP.GT.AND P4, PT, R32, R54, PT ;  /* 0x000000362000720b */ /* 0x000fe20003f84000 */
[----:B------:R-:W-:-:S03]  /*12e0*/  FMUL R73, R38, R21 ;  /* 0x0000001526497220 */ /* 0x000fc60000400000 */
[----:B------:R-:W-:Y:S01]  /*12f0*/  FSEL R54, R32, R54, P4 ;  /* 0x0000003620367208 */ /* 0x000fe20002000000 */
[----:B------:R-:W-:Y:S02]  /*1300*/  VIADD R32, R2, 0x1 ;  /* 0x0000000102207836 */ /* 0x000fe40000000000 */
[C---:B------:R-:W-:Y:S01]  /*1310*/  FMUL R75, R39.reuse, R21 ;  /* 0x00000015274b7220 */ /* 0x040fe20000400000 */
[CC--:B------:R-:W-:Y:S01]  /*1320*/  FMUL R21, R38.reuse, R25.reuse ;  /* 0x0000001926157220 */ /* 0x0c0fe20000400000 */
[----:B------:R-:W-:Y:S01]  /*1330*/  FMUL R77, R39, R25 ;  /* 0x00000019274d7220 */ /* 0x000fe20000400000 */
[CC--:B------:R-:W-:Y:S01]  /*1340*/  FMUL R25, R37.reuse, R29.reuse ;  /* 0x0000001d25197220 */ /* 0x0c0fe20000400000 */
[C---:B------:R-:W-:Y:S01]  /*1350*/  FMUL R64, R38.reuse, R29 ;  /* 0x0000001d26407220 */ /* 0x040fe20000400000 */
[-C--:B------:R-:W-:Y:S01]  /*1360*/  FMUL R37, R37, R33.reuse ;  /* 0x0000002125257220 */ /* 0x080fe20000400000 */
[----:B------:R-:W-:Y:S01]  /*1370*/  FMUL R38, R38, R33 ;  /* 0x0000002126267220 */ /* 0x000fe20000400000 */
[----:B------:R-:W-:Y:S01]  /*1380*/  SEL R67, R32, R67, P6 ;  /* 0x0000004320437207 */ /* 0x000fe20003000000 */
[----:B------:R-:W-:Y:S01]  /*1390*/  FMUL R33, R39, R33 ;  /* 0x0000002127217220 */ /* 0x000fe20000400000 */
[----:B------:R-:W-:-:S02]  /*13a0*/  FSETP.GT.AND P6, PT, R73, R20, PT ;  /* 0x000000144900720b */ /* 0x000fc40003fc4000 */
[----:B------:R-:W-:Y:S02]  /*13b0*/  SEL R61, R2, R61, P3 ;  /* 0x0000003d023d7207 */ /* 0x000fe40001800000 */
[----:B------:R-:W-:Y:S02]  /*13c0*/  FSETP.GT.AND P3, PT, R66, R50, PT ;  /* 0x000000324200720b */ /* 0x000fe40003f64000 */
[----:B------:R-:W-:Y:S02]  /*13d0*/  FSEL R20, R73, R20, P6 ;  /* 0x0000001449147208 */ /* 0x000fe40003000000 */
[----:B------:R-:W-:Y:S02]  /*13e0*/  SEL R43, R32, R43, P6 ;  /* 0x0000002b202b7207 */ /* 0x000fe40003000000 */
[----:B------:R-:W-:Y:S01]  /*13f0*/  FSETP.GT.AND P6, PT, R33, R62, PT ;  /* 0x0000003e2100720b */ /* 0x000fe20003fc4000 */
[----:B------:R-:W-:Y:S01]  /*1400*/  FMUL R29, R39, R29 ;  /* 0x0000001d271d7220 */ /* 0x000fe20000400000 */
[----:B------:R-:W-:-:S02]  /*1410*/  FSEL R50, R66, R50, P3 ;  /* 0x0000003242327208 */ /* 0x000fc40001800000 */
[C---:B------:R-:W-:Y:S02]  /*1420*/  SEL R63, R32.reuse, R63, P3 ;  /* 0x0000003f203f7207 */ /* 0x040fe40001800000 */
[C---:B------:R-:W-:Y:S02]  /*1430*/  SEL R49, R32.reuse, R49, P4 ;  /* 0x0000003120317207 */ /* 0x040fe40002000000 */
[----:B------:R-:W-:Y:S02]  /*1440*/  SEL R55, R32, R55, P5 ;  /* 0x0000003720377207 */ /* 0x000fe40002800000 */
[----:B------:R-:W-:Y:S02]  /*1450*/  FSETP.GT.AND P3, PT, R25, R42, PT ;  /* 0x0000002a1900720b */ /* 0x000fe40003f64000 */
[----:B------:R-:W-:Y:S02]  /*1460*/  FSETP.GT.AND P4, PT, R37, R58, PT ;  /* 0x0000003a2500720b */ /* 0x000fe40003f84000 */
[----:B------:R-:W-:-:S02]  /*1470*/  FSETP.GT.AND P5, PT, R21, R24, PT ;  /* 0x000000181500720b */ /* 0x000fc40003fa4000 */
[----:B------:R-:W-:Y:S02]  /*1480*/  FSEL R25, R25, R42, P3 ;  /* 0x0000002a19197208 */ /* 0x000fe40001800000 */
[----:B------:R-:W-:Y:S02]  /*1490*/  FSEL R37, R37, R58, P4 ;  /* 0x0000003a25257208 */ /* 0x000fe40002000000 */
[C---:B------:R-:W-:Y:S02]  /*14a0*/  SEL R45, R32.reuse, R45, P0 ;  /* 0x0000002d202d7207 */ /* 0x040fe40000000000 */
[----:B------:R-:W-:Y:S02]  /*14b0*/  FSEL R21, R21, R24, P5 ;  /* 0x0000001815157208 */ /* 0x000fe40002800000 */
[C---:B------:R-:W-:Y:S02]  /*14c0*/  SEL R65, R32.reuse, R65, P1 ;  /* 0x0000004120417207 */ /* 0x040fe40000800000 */
[----:B------:R-:W-:-:S02]  /*14d0*/  SEL R61, R32, R61, P3 ;  /* 0x0000003d203d7207 */ /* 0x000fc40001800000 */
[C---:B------:R-:W-:Y:S02]  /*14e0*/  SEL R53, R32.reuse, R53, P4 ;  /* 0x0000003520357207 */ /* 0x040fe40002000000 */
[----:B------:R-:W-:Y:S02]  /*14f0*/  SEL R71, R32, R71, P5 ;  /* 0x0000004720477207 */ /* 0x000fe40002800000 */
[----:B------:R-:W-:Y:S02]  /*1500*/  FSETP.GT.AND P0, PT, R64, R28, PT ;  /* 0x0000001c4000720b */ /* 0x000fe40003f04000 */
[----:B------:R-:W-:Y:S02]  /*1510*/  FSETP.GT.AND P1, PT, R38, R60, PT ;  /* 0x0000003c2600720b */ /* 0x000fe40003f24000 */
[----:B------:R-:W-:Y:S02]  /*1520*/  FSETP.GT.AND P3, PT, R75, R40, PT ;  /* 0x000000284b00720b */ /* 0x000fe40003f64000 */
[----:B------:R-:W-:-:S02]  /*1530*/  FSETP.GT.AND P4, PT, R77, R44, PT ;  /* 0x0000002c4d00720b */ /* 0x000fc40003f84000 */
[C---:B------:R-:W-:Y:S02]  /*1540*/  FSETP.GT.AND P5, PT, R29.reuse, R46, PT ;  /* 0x0000002e1d00720b */ /* 0x040fe40003fa4000 */
[C---:B------:R-:W-:Y:S02]  /*1550*/  SEL R59, R32.reuse, R59, P0 ;  /* 0x0000003b203b7207 */ /* 0x040fe40000000000 */
[C---:B------:R-:W-:Y:S02]  /*1560*/  SEL R51, R32.reuse, R51, P1 ;  /* 0x0000003320337207 */ /* 0x040fe40000800000 */
[C---:B------:R-:W-:Y:S02]  /*1570*/  SEL R47, R32.reuse, R47, P3 ;  /* 0x0000002f202f7207 */ /* 0x040fe40001800000 */
[C---:B------:R-:W-:Y:S02]  /*1580*/  SEL R69, R32.reuse, R69, P4 ;  /* 0x0000004520457207 */ /* 0x040fe40002000000 */
[----:B------:R-:W-:Y:S01]  /*1590*/  SEL R57, R32, R57, P5 ;  /* 0x0000003920397207 */ /* 0x000fe20002800000 */
[----:B0-----:R-:W-:Y:S01]  /*15a0*/  FMUL R39, R18, R22 ;  /* 0x0000001612277220 */ /* 0x001fe20000400000 */
[----:B------:R-:W-:Y:S01]  /*15b0*/  FSEL R28, R64, R28, P0 ;  /* 0x0000001c401c7208 */ /* 0x000fe20000000000 */
[----:B------:R-:W-:Y:S01]  /*15c0*/  FMUL R64, R16, R22 ;  /* 0x0000001610407220 */ /* 0x000fe20000400000 */
[----:B------:R-:W-:Y:S01]  /*15d0*/  FSEL R29, R29, R46, P5 ;  /* 0x0000002e1d1d7208 */ /* 0x000fe20002800000 */
[-C--:B------:R-:W-:Y:S01]  /*15e0*/  FMUL R46, R17, R22.reuse ;  /* 0x00000016112e7220 */ /* 0x080fe20000400000 */
[----:B------:R-:W-:Y:S01]  /*15f0*/  @!P6 SEL R32, R2, R41, P2 ;  /* 0x000000290220e207 */ /* 0x000fe20001000000 */
[----:B------:R-:W-:Y:S01]  /*1600*/  FMUL R41, R19, R22 ;  /* 0x0000001613297220 */ /* 0x000fe20000400000 */
[----:B------:R-:W-:Y:S01]  /*1610*/  FSEL R38, R38, R60, P1 ;  /* 0x0000003c26267208 */ /* 0x000fe20000800000 */
[----:B------:R-:W-:Y:S01]  /*1620*/  FMUL R66, R16, R26 ;  /* 0x0000001a10427220 */ /* 0x000fe20000400000 */
[----:B------:R-:W-:Y:S01]  /*1630*/  FSEL R40, R75, R40, P3 ;  /* 0x000000284b287208 */ /* 0x000fe20001800000 */
[-C--:B------:R-:W-:Y:S01]  /*1640*/  FMUL R42, R17, R26.reuse ;  /* 0x0000001a112a7220 */ /* 0x080fe20000400000 */
[-C--:B------:R-:W-:Y:S01]  /*1650*/  FMUL R22, R18, R26.reuse ;  /* 0x0000001a12167220 */ /* 0x080fe20000400000 */
[----:B------:R-:W-:Y:S01]  /*1660*/  FMUL R73, R19, R26 ;  /* 0x0000001a13497220 */ /* 0x000fe20000400000 */
[----:B------:R-:W-:Y:S01]  /*1670*/  FSEL R44, R77, R44, P4 ;  /* 0x0000002c4d2c7208 */ /* 0x000fe20002000000 */
[----:B------:R-:W-:Y:S01]  /*1680*/  FMUL R60, R16, R30 ;  /* 0x0000001e103c7220 */ /* 0x000fe20000400000 */
[----:B------:R-:W-:Y:S01]  /*1690*/  FSEL R33, R33, R62, P6 ;  /* 0x0000003e21217208 */ /* 0x000fe20003000000 */
[-C--:B------:R-:W-:Y:S01]  /*16a0*/  FMUL R26, R17, R30.reuse ;  /* 0x0000001e111a7220 */ /* 0x080fe20000400000 */
[-C--:B------:R-:W-:Y:S01]  /*16b0*/  FMUL R75, R18, R30.reuse ;  /* 0x0000001e124b7220 */ /* 0x080fe20000400000 */
[----:B------:R-:W-:Y:S01]  /*16c0*/  FMUL R30, R19, R30 ;  /* 0x0000001e131e7220 */ /* 0x000fe20000400000 */
[-C--:B------:R-:W-:Y:S01]  /*16d0*/  FMUL R62, R16, R34.reuse ;  /* 0x00000022103e7220 */ /* 0x080fe20000400000 */
[-C--:B------:R-:W-:Y:S01]  /*16e0*/  FMUL R58, R17, R34.reuse ;  /* 0x00000022113a7220 */ /* 0x080fe20000400000 */
[-C--:B------:R-:W-:Y:S01]  /*16f0*/  FMUL R77, R18, R34.reuse ;  /* 0x00000022124d7220 */ /* 0x080fe20000400000 */
[----:B------:R-:W-:-:S02]  /*1700*/  FMUL R24, R19, R34 ;  /* 0x0000002213187220 */ /* 0x000fc40000400000 */
[----:B------:R-:W0:Y:S01]  /*1710*/  LDS.128 R16, [R3+0x300] ;  /* 0x0003000003107984 */ /* 0x000e220000000c00 */
[----:B------:R-:W-:Y:S01]  /*1720*/  VIADD R34, R2, 0x2 ;  /* 0x0000000202227836 */ /* 0x000fe20000000000 */
[----:B------:R-:W-:Y:S02]  /*1730*/  FSETP.GT.AND P0, PT, R64, R50, PT ;  /* 0x000000324000720b */ /* 0x000fe40003f04000 */
[----:B------:R-:W-:Y:S02]  /*1740*/  FSETP.GT.AND P1, PT, R66, R54, PT ;  /* 0x000000364200720b */ /* 0x000fe40003f24000 */
[----:B------:R-:W-:Y:S02]  /*1750*/  FSEL R50, R64, R50, P0 ;  /* 0x0000003240327208 */ /* 0x000fe40000000000 */
[----:B------:R-:W-:Y:S02]  /*1760*/  SEL R63, R34, R63, P0 ;  /* 0x0000003f223f7207 */ /* 0x000fe40000000000 */
[----:B------:R-:W-:-:S02]  /*1770*/  FSEL R54, R66, R54, P1 ;  /* 0x0000003642367208 */ /* 0x000fc40000800000 */
[----:B------:R-:W-:Y:S02]  /*1780*/  FSETP.GT.AND P2, PT, R60, R56, PT ;  /* 0x000000383c00720b */ /* 0x000fe40003f44000 */
[----:B------:R-:W-:Y:S02]  /*1790*/  FSETP.GT.AND P6, PT, R26, R25, PT ;  /* 0x000000191a00720b */ /* 0x000fe40003fc4000 */
[----:B------:R-:W-:Y:S02]  /*17a0*/  FSETP.GT.AND P0, PT, R58, R37, PT ;  /* 0x000000253a00720b */ /* 0x000fe40003f04000 */
[----:B------:R-:W-:Y:S02]  /*17b0*/  SEL R49, R34, R49, P1 ;  /* 0x0000003122317207 */ /* 0x000fe40000800000 */
[----:B------:R-:W-:Y:S02]  /*17c0*/  FSETP.GT.AND P4, PT, R46, R48, PT ;  /* 0x000000302e00720b */ /* 0x000fe40003f84000 */
[----:B------:R-:W-:-:S02]  /*17d0*/  FSETP.GT.AND P5, PT, R42, R52, PT ;  /* 0x000000342a00720b */ /* 0x000fc40003fa4000 */
[----:B------:R-:W-:Y:S02]  /*17e0*/  FSETP.GT.AND P1, PT, R39, R20, PT ;  /* 0x000000142700720b */ /* 0x000fe40003f24000 */
[----:B------:R-:W-:Y:S02]  /*17f0*/  FSEL R56, R60, R56, P2 ;  /* 0x000000383c387208 */ /* 0x000fe40001000000 */
[----:B------:R-:W-:Y:S02]  /*1800*/  FSEL R25, R26, R25, P6 ;  /* 0x000000191a197208 */ /* 0x000fe40003000000 */
[----:B------:R-:W-:Y:S02]  /*1810*/  FSEL R37, R58, R37, P0 ;  /* 0x000000253a257208 */ /* 0x000fe40000000000 */
[C---:B------:R-:W-:Y:S02]  /*1820*/  SEL R67, R34.reuse, R67, P2 ;  /* 0x0000004322437207 */ /* 0x040fe40001000000 */
[----:B------:R-:W-:-:S02]  /*1830*/  SEL R61, R34, R61, P6 ;  /* 0x0000003d223d7207 */ /* 0x000fc40003000000 */
[----:B------:R-:W-:Y:S02]  /*1840*/  SEL R53, R34, R53, P0 ;  /* 0x0000003522357207 */ /* 0x000fe40000000000 */
[----:B------:R-:W-:Y:S02]  /*1850*/  FSEL R48, R46, R48, P4 ;  /* 0x000000302e307208 */ /* 0x000fe40002000000 */
[----:B------:R-:W-:Y:S02]  /*1860*/  FSEL R52, R42, R52, P5 ;  /* 0x000000342a347208 */ /* 0x000fe40002800000 */
[----:B------:R-:W-:Y:S02]  /*1870*/  FSETP.GT.AND P2, PT, R22, R21, PT ;  /* 0x000000151600720b */ /* 0x000fe40003f44000 */
[----:B------:R-:W-:Y:S02]  /*1880*/  SEL R45, R34, R45, P4 ;  /* 0x0000002d222d7207 */ /* 0x000fe40002000000 */
[----:B------:R-:W-:-:S02]  /*1890*/  FSEL R39, R39, R20, P1 ;  /* 0x0000001427277208 */ /* 0x000fc40000800000 */
[----:B------:R-:W-:Y:S02]  /*18a0*/  SEL R65, R34, R65, P5 ;  /* 0x0000004122417207 */ /* 0x000fe40002800000 */
[----:B------:R-:W-:Y:S02]  /*18b0*/  FSETP.GT.AND P6, PT, R73, R44, PT ;  /* 0x0000002c4900720b */ /* 0x000fe40003fc4000 */
[----:B------:R-:W-:Y:S02]  /*18c0*/  FSETP.GT.AND P0, PT, R30, R29, PT ;  /* 0x0000001d1e00720b */ /* 0x000fe40003f04000 */
[----:B------:R-:W-:Y:S02]  /*18d0*/  SEL R43, R34, R43, P1 ;  /* 0x0000002b222b7207 */ /* 0x000fe40000800000 */
[----:B------:R-:W-:Y:S02]  /*18e0*/  FSETP.GT.AND P4, PT, R77, R38, PT ;  /* 0x000000264d00720b */ /* 0x000fe40003f84000 */
[----:B------:R-:W-:-:S02]  /*18f0*/  FSETP.GT.AND P5, PT, R41, R40, PT ;  /* 0x000000282900720b */ /* 0x000fc40003fa4000 */
[----:B------:R-:W-:Y:S02]  /*1900*/  FSETP.GT.AND P1, PT, R24, R33, PT ;  /* 0x000000211800720b */ /* 0x000fe40003f24000 */
[----:B------:R-:W-:Y:S01]  /*1910*/  FSETP.GT.AND P3, PT, R62, R36, PT ;  /* 0x000000243e00720b */ /* 0x000fe20003f64000 */
[----:B0-----:R-:W-:Y:S01]  /*1920*/  FMUL R20, R16, R23 ;  /* 0x0000001710147220 */ /* 0x001fe20000400000 */
[----:B------:R-:W-:Y:S01]  /*1930*/  FSEL R42, R22, R21, P2 ;  /* 0x00000015162a7208 */ /* 0x000fe20001000000 */
[-C--:B------:R-:W-:Y:S01]  /*1940*/  FMUL R21, R17, R23.reuse ;  /* 0x0000001711157220 */ /* 0x080fe20000400000 */
[----:B------:R-:W-:Y:S01]  /*1950*/  FSEL R44, R73, R44, P6 ;  /* 0x0000002c492c7208 */ /* 0x000fe20003000000 */
[----:B------:R-:W-:Y:S01]  /*1960*/  FMUL R73, R19, R23 ;  /* 0x0000001713497220 */ /* 0x000fe20000400000 */
[----:B------:R-:W-:Y:S01]  /*1970*/  FSEL R29, R30, R29, P0 ;  /* 0x0000001d1e1d7208 */ /* 0x000fe20000000000 */
[----:B------:R-:W-:Y:S01]  /*1980*/  FMUL R30, R18, R23 ;  /* 0x00000017121e7220 */ /* 0x000fe20000400000 */
[----:B------:R-:W-:Y:S01]  /*1990*/  FSEL R38, R77, R38, P4 ;  /* 0x000000264d267208 */ /* 0x000fe20002000000 */
[-C--:B------:R-:W-:Y:S01]  /*19a0*/  FMUL R23, R16, R27.reuse ;  /* 0x0000001b10177220 */ /* 0x080fe20000400000 */
[----:B------:R-:W-:Y:S01]  /*19b0*/  FSEL R40, R41, R40, P5 ;  /* 0x0000002829287208 */ /* 0x000fe20002800000 */
[----:B------:R-:W-:Y:S01]  /*19c0*/  FMUL R41, R18, R27 ;  /* 0x0000001b12297220 */ /* 0x000fe20000400000 */
[----:B------:R-:W-:Y:S01]  /*19d0*/  FSEL R33, R24, R33, P1 ;  /* 0x0000002118217208 */ /* 0x000fe20000800000 */
[-C--:B------:R-:W-:Y:S01]  /*19e0*/  FMUL R24, R17, R27.reuse ;  /* 0x0000001b11187220 */ /* 0x080fe20000400000 */
[----:B------:R-:W-:Y:S01]  /*19f0*/  FSEL R36, R62, R36, P3 ;  /* 0x000000243e247208 */ /* 0x000fe20001800000 */
[----:B------:R-:W-:Y:S01]  /*1a00*/  FMUL R77, R19, R27 ;  /* 0x0000001b134d7220 */ /* 0x000fe20000400000 */
[----:B------:R-:W-:Y:S01]  /*1a10*/  SEL R55, R34, R55, P3 ;  /* 0x0000003722377207 */ /* 0x000fe20001800000 */
[C---:B------:R-:W-:Y:S01]  /*1a20*/  FMUL R27, R16.reuse, R31 ;  /* 0x0000001f101b7220 */ /* 0x040fe20000400000 */
[----:B------:R-:W-:Y:S01]  /*1a30*/  FSETP.GT.AND P3, PT, R75, R28, PT ;  /* 0x0000001c4b00720b */ /* 0x000fe20003f64000 */
[----:B------:R-:W-:Y:S01]  /*1a40*/  FMUL R16, R16, R35 ;  /* 0x0000002310107220 */ /* 0x000fe20000400000 */
[----:B------:R-:W-:Y:S01]  /*1a50*/  SEL R71, R34, R71, P2 ;  /* 0x0000004722477207 */ /* 0x000fe20001000000 */
[----:B------:R-:W-:-:S02]  /*1a60*/  VIADD R46, R2, 0x3 ;  /* 0x00000003022e7836 */ /* 0x000fc40000000000 */
[-C--:B------:R-:W-:Y:S01]  /*1a70*/  FMUL R26, R17, R31.reuse ;  /* 0x0000001f111a7220 */ /* 0x080fe20000400000 */
[----:B------:R-:W-:Y:S01]  /*1a80*/  FSETP.GT.AND P2, PT, R20, R50, PT ;  /* 0x000000321400720b */ /* 0x000fe20003f44000 */
[-C--:B------:R-:W-:Y:S01]  /*1a90*/  FMUL R58, R19, R31.reuse ;  /* 0x0000001f133a7220 */ /* 0x080fe20000400000 */
[----:B------:R-:W-:Y:S01]  /*1aa0*/  FSEL R28, R75, R28, P3 ;  /* 0x0000001c4b1c7208 */ /* 0x000fe20001800000 */
[----:B------:R-:W-:Y:S01]  /*1ab0*/  FMUL R75, R18, R31 ;  /* 0x0000001f124b7220 */ /* 0x000fe20000400000 */
[----:B------:R-:W-:Y:S01]  /*1ac0*/  SEL R51, R34, R51, P4 ;  /* 0x0000003322337207 */ /* 0x000fe20002000000 */
[-C--:B------:R-:W-:Y:S01]  /*1ad0*/  FMUL R62, R17, R35.reuse ;  /* 0x00000023113e7220 */ /* 0x080fe20000400000 */
[-C--:B------:R-:W-:Y:S01]  /*1ae0*/  FMUL R31, R18, R35.reuse ;  /* 0x00000023121f7220 */ /* 0x080fe20000400000 */
[----:B------:R-:W-:Y:S01]  /*1af0*/  FMUL R60, R19, R35 ;  /* 0x00000023133c7220 */ /* 0x000fe20000400000 */
[----:B------:R-:W-:Y:S02]  /*1b00*/  SEL R59, R34, R59, P3 ;  /* 0x0000003b223b7207 */ /* 0x000fe40001800000 */
[----:B------:R-:W-:-:S02]  /*1b10*/  FSETP.GT.AND P4, PT, R16, R36, PT ;  /* 0x000000241000720b */ /* 0x000fc40003f84000 */
[----:B------:R-:W-:Y:S02]  /*1b20*/  FSEL R50, R20, R50, P2 ;  /* 0x0000003214327208 */ /* 0x000fe40001000000 */
[C---:B------:R-:W-:Y:S02]  /*1b30*/  SEL R35, R34.reuse, R47, P5 ;  /* 0x0000002f22237207 */ /* 0x040fe40002800000 */
[C---:B------:R-:W-:Y:S02]  /*1b40*/  SEL R69, R34.reuse, R69, P6 ;  /* 0x0000004522457207 */ /* 0x040fe40003000000 */
[----:B------:R-:W-:Y:S02]  /*1b50*/  FSETP.GT.AND P3, PT, R21, R48, PT ;  /* 0x000000301500720b */ /* 0x000fe40003f64000 */
[----:B------:R-:W-:Y:S02]  /*1b60*/  SEL R57, R34, R57, P0 ;  /* 0x0000003922397207 */ /* 0x000fe40000000000 */
[----:B------:R-:W-:-:S02]  /*1b70*/  SEL R63, R46, R63, P2 ;  /* 0x0000003f2e3f7207 */ /* 0x000fc40001000000 */
[----:B------:R-:W-:Y:S02]  /*1b80*/  FSETP.GT.AND P6, PT, R23, R54, PT ;  /* 0x000000361700720b */ /* 0x000fe40003fc4000 */
[----:B------:R-:W-:Y:S02]  /*1b90*/  FSETP.GT.AND P5, PT, R27, R56, PT ;  /* 0x000000381b00720b */ /* 0x000fe40003fa4000 */
[----:B------:R-:W-:Y:S02]  /*1ba0*/  FSETP.GT.AND P0, PT, R24, R52, PT ;  /* 0x000000341800720b */ /* 0x000fe40003f04000 */
[----:B------:R-:W-:Y:S02]  /*1bb0*/  FSETP.GT.AND P2, PT, R26, R25, PT ;  /* 0x000000191a00720b */ /* 0x000fe40003f44000 */
[----:B------:R-:W-:Y:S02]  /*1bc0*/  FSEL R47, R16, R36, P4 ;  /* 0x00000024102f7208 */ /* 0x000fe40002000000 */
[----:B------:R-:W-:Y:S01]  /*1bd0*/  FSEL R36, R21, R48, P3 ;  /* 0x0000003015247208 */ /* 0x000fe20001800000 */
[----:B------:R-:W-:Y:S01]  /*1be0*/  LDS.128 R16, [R3+0x400] ;  /* 0x0004000003107984 */ /* 0x000fe20000000c00 */
[----:B------:R-:W-:-:S02]  /*1bf0*/  FSEL R54, R23, R54, P6 ;  /* 0x0000003617367208 */ /* 0x000fc40003000000 */
[----:B------:R-:W-:Y:S01]  /*1c00*/  FSEL R56, R27, R56, P5 ;  /* 0x000000381b387208 */ /* 0x000fe20002800000 */
[----:B------:R-:W0:Y:S01]  /*1c10*/  LDS.128 R20, [R7+0x10] ;  /* 0x0000100007147984 */ /* 0x000e220000000c00 */
[----:B------:R-:W-:Y:S02]  /*1c20*/  FSEL R52, R24, R52, P0 ;  /* 0x0000003418347208 */ /* 0x000fe40000000000 */
[----:B------:R-:W-:Y:S02]  /*1c30*/  FSEL R48, R26, R25, P2 ;  /* 0x000000191a307208 */ /* 0x000fe40001000000 */
[----:B------:R-:W1:Y:S01]  /*1c40*/  LDS.128 R24, [R7+0x90] ;  /* 0x0000900007187984 */ /* 0x000e620000000c00 */
[C---:B------:R-:W-:Y:S02]  /*1c50*/  SEL R55, R46.reuse, R55, P4 ;  /* 0x000000372e377207 */ /* 0x040fe40002000000 */
[----:B------:R-:W-:Y:S02]  /*1c60*/  FSETP.GT.AND P4, PT, R41, R42, PT ;  /* 0x0000002a2900720b */ /* 0x000fe40003f84000 */
[----:B------:R-:W-:-:S02]  /*1c70*/  SEL R67, R46, R67, P5 ;  /* 0x000000432e437207 */ /* 0x000fc40002800000 */
[----:B------:R-:W-:Y:S02]  /*1c80*/  FSETP.GT.AND P5, PT, R30, R39, PT ;  /* 0x000000271e00720b */ /* 0x000fe40003fa4000 */
[----:B------:R-:W-:Y:S02]  /*1c90*/  FSEL R41, R41, R42, P4 ;  /* 0x0000002a29297208 */ /* 0x000fe40002000000 */
[----:B------:R-:W-:Y:S02]  /*1ca0*/  SEL R71, R46, R71, P4 ;  /* 0x000000472e477207 */ /* 0x000fe40002000000 */
[----:B------:R-:W-:Y:S02]  /*1cb0*/  FSETP.GT.AND P4, PT, R60, R33, PT ;  /* 0x000000213c00720b */ /* 0x000fe40003f84000 */
[----:B------:R-:W-:Y:S02]  /*1cc0*/  SEL R49, R46, R49, P6 ;  /* 0x000000312e317207 */ /* 0x000fe40003000000 */
[----:B------:R-:W-:-:S02]  /*1cd0*/  FSETP.GT.AND P6, PT, R62, R37, PT ;  /* 0x000000253e00720b */ /* 0x000fc40003fc4000 */
[----:B------:R-:W-:Y:S02]  /*1ce0*/  SEL R45, R46, R45, P3 ;  /* 0x0000002d2e2d7207 */ /* 0x000fe40001800000 */
[----:B------:R-:W-:Y:S02]  /*1cf0*/  FSEL R39, R30, R39, P5 ;  /* 0x000000271e277208 */ /* 0x000fe40002800000 */
[C---:B------:R-:W-:Y:S02]  /*1d00*/  SEL R65, R46.reuse, R65, P0 ;  /* 0x000000412e417207 */ /* 0x040fe40000000000 */
[----:B------:R-:W-:Y:S02]  /*1d10*/  SEL R43, R46, R43, P5 ;  /* 0x0000002b2e2b7207 */ /* 0x000fe40002800000 */
[----:B------:R-:W-:Y:S02]  /*1d20*/  FSETP.GT.AND P3, PT, R75, R28, PT ;  /* 0x0000001c4b00720b */ /* 0x000fe40003f64000 */
[----:B------:R-:W-:-:S02]  /*1d30*/  FSETP.GT.AND P0, PT, R31, R38, PT ;  /* 0x000000261f00720b */ /* 0x000fc40003f04000 */
[----:B------:R-:W-:Y:S02]  /*1d40*/  FSETP.GT.AND P5, PT, R58, R29, PT ;  /* 0x0000001d3a00720b */ /* 0x000fe40003fa4000 */
[----:B------:R-:W-:Y:S02]  /*1d50*/  SEL R61, R46, R61, P2 ;  /* 0x0000003d2e3d7207 */ /* 0x000fe40001000000 */
[----:B------:R-:W-:Y:S02]  /*1d60*/  FSEL R62, R62, R37, P6 ;  /* 0x000000253e3e7208 */ /* 0x000fe40003000000 */
[----:B------:R-:W-:Y:S02]  /*1d70*/  FSETP.GT.AND P2, PT, R73, R40, PT ;  /* 0x000000284900720b */ /* 0x000fe40003f44000 */
[----:B------:R-:W-:Y:S02]  /*1d80*/  SEL R53, R46, R53, P6 ;  /* 0x000000352e357207 */ /* 0x000fe40003000000 */
[----:B------:R-:W-:-:S02]  /*1d90*/  FSEL R75, R75, R28, P3 ;  /* 0x0000001c4b4b7208 */ /* 0x000fc40001800000 */
[----:B------:R-:W-:Y:S02]  /*1da0*/  FSETP.GT.AND P6, PT, R77, R44, PT ;  /* 0x0000002c4d00720b */ /* 0x000fe40003fc4000 */
[----:B------:R-:W-:Y:S02]  /*1db0*/  FSEL R42, R31, R38, P0 ;  /* 0x000000261f2a7208 */ /* 0x000fe40000000000 */
[----:B------:R-:W-:Y:S02]  /*1dc0*/  FSEL R58, R58, R29, P5 ;  /* 0x0000001d3a3a7208 */ /* 0x000fe40002800000 */
[----:B------:R-:W2:Y:S01]  /*1dd0*/  LDS.128 R28, [R7+0x110] ;  /* 0x00011000071c7984 */ /* 0x000ea20000000c00 */
[----:B------:R-:W-:Y:S02]  /*1de0*/  FSEL R73, R73, R40, P2 ;  /* 0x0000002849497208 */ /* 0x000fe40001000000 */
[----:B------:R-:W-:Y:S01]  /*1df0*/  FSEL R60, R60, R33, P4 ;  /* 0x000000213c3c7208 */ /* 0x000fe20002000000 */
[----:B0-----:R-:W-:Y:S01]  /*1e00*/  FMUL R33, R16, R20 ;  /* 0x0000001410217220 */ /* 0x001fe20000400000 */
[----:B------:R-:W-:-:S02]  /*1e10*/  SEL R59, R46, R59, P3 ;  /* 0x0000003b2e3b7207 */ /* 0x000fc40001800000 */
[C---:B------:R-:W-:Y:S02]  /*1e20*/  SEL R51, R46.reuse, R51, P0 ;  /* 0x000000332e337207 */ /* 0x040fe40000000000 */
[----:B------:R-:W-:Y:S01]  /*1e30*/  SEL R40, R46, R35, P2 ;  /* 0x000000232e287207 */ /* 0x000fe20001000000 */
[----:B-1----:R-:W-:Y:S01]  /*1e40*/  FMUL R35, R16, R24 ;  /* 0x0000001810237220 */ /* 0x002fe20000400000 */
[C---:B------:R-:W-:Y:S02]  /*1e50*/  SEL R69, R46.reuse, R69, P6 ;  /* 0x000000452e457207 */ /* 0x040fe40003000000 */
[----:B------:R-:W-:Y:S01]  /*1e60*/  SEL R57, R46, R57, P5 ;  /* 0x000000392e397207 */ /* 0x000fe20002800000 */
[----:B------:R-:W-:Y:S01]  /*1e70*/  FMUL R37, R20, R17 ;  /* 0x0000001114257220 */ /* 0x000fe20000400000 */
[----:B------:R-:W-:Y:S01]  /*1e80*/  @!P4 SEL R46, R34, R32, P1 ;  /* 0x00000020222ec207 */ /* 0x000fe20000800000 */
[----:B------:R-:W-:Y:S01]  /*1e90*/  FMUL R32, R20, R18 ;  /* 0x0000001214207220 */ /* 0x000fe20000400000 */
[----:B------:R-:W-:-:S02]  /*1ea0*/  FSETP.GT.AND P3, PT, R33, R50, PT ;  /* 0x000000322100720b */ /* 0x000fc40003f64000 */
[----:B------:R-:W-:Y:S02]  /*1eb0*/  FSETP.GT.AND P5, PT, R35, R54, PT ;  /* 0x000000362300720b */ /* 0x000fe40003fa4000 */
[----:B------:R-:W-:Y:S02]  /*1ec0*/  FSETP.GT.AND P0, PT, R37, R36, PT ;  /* 0x000000242500720b */ /* 0x000fe40003f04000 */
[----:B------:R-:W-:Y:S02]  /*1ed0*/  FSETP.GT.AND P2, PT, R32, R39, PT ;  /* 0x000000272000720b */ /* 0x000fe40003f44000 */
[----:B------:R-:W-:Y:S02]  /*1ee0*/  FSEL R64, R33, R50, P3 ;  /* 0x0000003221407208 */ /* 0x000fe40001800000 */
[----:B------:R-:W-:Y:S01]  /*1ef0*/  FSEL R68, R35, R54, P5 ;  /* 0x0000003623447208 */ /* 0x000fe20002800000 */
[----:B------:R-:W-:Y:S01]  /*1f00*/  VIADD R54, R2, 0x4 ;  /* 0x0000000402367836 */ /* 0x000fe20000000000 */
[----:B------:R-:W-:Y:S01]  /*1f10*/  FSEL R66, R37, R36, P0 ;  /* 0x0000002425427208 */ /* 0x000fe20000000000 */
[----:B------:R-:W-:Y:S01]  /*1f20*/  FMUL R37, R24, R17 ;  /* 0x0000001118257220 */ /* 0x000fe20000400000 */
[----:B------:R-:W-:Y:S01]  /*1f30*/  FSEL R50, R32, R39, P2 ;  /* 0x0000002720327208 */ /* 0x000fe20001000000 */
[C---:B------:R-:W-:Y:S01]  /*1f40*/  FMUL R36, R24.reuse, R18 ;  /* 0x0000001218247220 */ /* 0x040fe20000400000 */
[----:B------:R-:W-:Y:S01]  /*1f50*/  FMUL R39, R24, R19 ;  /* 0x0000001318277220 */ /* 0x000fe20000400000 */
[----:B------:R-:W0:Y:S01]  /*1f60*/  LDS.128 R32, [R7+0x190] ;  /* 0x0001900007207984 */ /* 0x000e220000000c00 */
[----:B------:R-:W-:-:S02]  /*1f70*/  FSEL R44, R77, R44, P6 ;  /* 0x0000002c4d2c7208 */ /* 0x000fc40003000000 */
[----:B------:R-:W-:Y:S02]  /*1f80*/  SEL R63, R54, R63, P3 ;  /* 0x0000003f363f7207 */ /* 0x000fe40001800000 */
[----:B------:R-:W-:Y:S02]  /*1f90*/  FSETP.GT.AND P6, PT, R37, R52, PT ;  /* 0x000000342500720b */ /* 0x000fe40003fc4000 */
[CC--:B------:R-:W-:Y:S02]  /*1fa0*/  FSETP.GT.AND P4, PT, R36.reuse, R41.reuse, PT ;  /* 0x000000292400720b */ /* 0x0c0fe40003f84000 */
[----:B------:R-:W-:Y:S02]  /*1fb0*/  FSETP.GT.AND P3, PT, R39, R44, PT ;  /* 0x0000002c2700720b */ /* 0x000fe40003f64000 */
[----:B------:R-:W-:Y:S02]  /*1fc0*/  FSEL R52, R37, R52, P6 ;  /* 0x0000003425347208 */ /* 0x000fe40003000000 */
[----:B------:R-:W-:-:S02]  /*1fd0*/  FSEL R41, R36, R41, P4 ;  /* 0x0000002924297208 */ /* 0x000fc40002000000 */
[----:B------:R-:W-:Y:S02]  /*1fe0*/  FSEL R44, R39, R44, P3 ;  /* 0x0000002c272c7208 */ /* 0x000fe40001800000 */
[----:B------:R-:W1:Y:S01]  /*1ff0*/  LDS.128 R36, [R3+0x500] ;  /* 0x0005000003247984 */ /* 0x000e620000000c00 */
[----:B------:R-:W-:-:S05]  /*2000*/  FMUL R20, R20, R19 ;  /* 0x0000001314147220 */ /* 0x000fca0000400000 */
[----:B------:R-:W-:-:S04]  /*2010*/  FSETP.GT.AND P1, PT, R20, R73, PT ;  /* 0x000000491400720b */ /* 0x000fc80003f24000 */
[----:B------:R-:W-:Y:S01]  /*2020*/  FSEL R20, R20, R73, P1 ;  /* 0x0000004914147208 */ /* 0x000fe20000800000 */
[----:B--2---:R-:W-:Y:S01]  /*2030*/  FMUL R73, R16, R28 ;  /* 0x0000001c10497220 */ /* 0x004fe20000400000 */
[----:B------:R-:W-:-:S04]  /*2040*/  SEL R45, R54, R45, P0 ;  /* 0x0000002d362d7207 */ /* 0x000fc80000000000 */
[----:B------:R-:W-:-:S04]  /*2050*/  FSETP.GT.AND P0, PT, R73, R56, PT ;  /* 0x000000384900720b */ /* 0x000fc80003f04000 */
[----:B------:R-:W-:Y:S01]  /*2060*/  FSEL R56, R73, R56, P0 ;  /* 0x0000003849387208 */ /* 0x000fe20000000000 */
[C---:B------:R-:W-:Y:S01]  /*2070*/  FMUL R73, R28.reuse, R19 ;  /* 0x000000131c497220 */ /* 0x040fe20000400000 */
[----:B------:R-:W-:Y:S01]  /*2080*/  FMUL R77, R28, R17 ;  /* 0x000000111c4d7220 */ /* 0x000fe20000400000 */
[----:B------:R-:W-:Y:S01]  /*2090*/  SEL R49, R54, R49, P5 ;  /* 0x0000003136317207 */ /* 0x000fe20002800000 */
[----:B0-----:R-:W-:Y:S01]  /*20a0*/  FMUL R16, R16, R32 ;  /* 0x0000002010107220 */ /* 0x001fe20000400000 */
[C---:B------:R-:W-:Y:S01]  /*20b0*/  FMUL R17, R32.reuse, R17 ;  /* 0x0000001120117220 */ /* 0x040fe20000400000 */
[C---:B------:R-:W-:Y:S01]  /*20c0*/  FSETP.GT.AND P5, PT, R73.reuse, R58, PT ;  /* 0x0000003a4900720b */ /* 0x040fe20003fa4000 */
[----:B------:R-:W-:Y:S01]  /*20d0*/  FMUL R19, R32, R19 ;  /* 0x0000001320137220 */ /* 0x000fe20000400000 */
[----:B------:R-:W-:Y:S01]  /*20e0*/  SEL R65, R54, R65, P6 ;  /* 0x0000004136417207 */ /* 0x000fe20003000000 */
[----:B------:R-:W-:Y:S01]  /*20f0*/  FMUL R24, R28, R18 ;  /* 0x000000121c187220 */ /* 0x000fe20000400000 */
[----:B------:R-:W-:Y:S01]  /*2100*/  FSEL R58, R73, R58, P5 ;  /* 0x0000003a493a7208 */ /* 0x000fe20002800000 */
[----:B------:R-:W-:Y:S01]  /*2110*/  FMUL R73, R32, R18 ;  /* 0x0000001220497220 */ /* 0x000fe20000400000 */
[----:B------:R-:W-:-:S02]  /*2120*/  SEL R71, R54, R71, P4 ;  /* 0x0000004736477207 */ /* 0x000fc40002000000 */
[----:B------:R-:W-:Y:S02]  /*2130*/  SEL R67, R54, R67, P0 ;  /* 0x0000004336437207 */ /* 0x000fe40000000000 */
[----:B------:R-:W-:Y:S02]  /*2140*/  FSETP.GT.AND P6, PT, R16, R47, PT ;  /* 0x0000002f1000720b */ /* 0x000fe40003fc4000 */
[----:B------:R-:W-:Y:S02]  /*2150*/  FSETP.GT.AND P4, PT, R17, R62, PT ;  /* 0x0000003e1100720b */ /* 0x000fe40003f84000 */
[----:B------:R-:W-:Y:S01]  /*2160*/  FSETP.GT.AND P0, PT, R19, R60, PT ;  /* 0x0000003c1300720b */ /* 0x000fe20003f04000 */
[----:B-1----:R-:W-:Y:S01]  /*2170*/  FMUL R18, R36, R25 ;  /* 0x0000001924127220 */ /* 0x002fe20000400000 */
[----:B------:R-:W-:Y:S02]  /*2180*/  SEL R40, R54, R40, P1 ;  /* 0x0000002836287207 */ /* 0x000fe40000800000 */
[----:B------:R-:W-:Y:S01]  /*2190*/  FSEL R47, R16, R47, P6 ;  /* 0x0000002f102f7208 */ /* 0x000fe20003000000 */
[----:B------:R-:W-:Y:S01]  /*21a0*/  FMUL R16, R36, R29 ;  /* 0x0000001d24107220 */ /* 0x000fe20000400000 */
[----:B------:R-:W-:-:S02]  /*21b0*/  SEL R69, R54, R69, P3 ;  /* 0x0000004536457207 */ /* 0x000fc40001800000 */
[----:B------:R-:W-:Y:S01]  /*21c0*/  FSEL R62, R17, R62, P4 ;  /* 0x0000003e113e7208 */ /* 0x000fe20002000000 */
[----:B------:R-:W-:Y:S01]  /*21d0*/  FMUL R17, R37, R21 ;  /* 0x0000001525117220 */ /* 0x000fe20000400000 */
[----:B------:R-:W-:Y:S01]  /*21e0*/  FSEL R60, R19, R60, P0 ;  /* 0x0000003c133c7208 */ /* 0x000fe20000000000 */
[----:B------:R-:W-:Y:S01]  /*21f0*/  FMUL R19, R37, R25 ;  /* 0x0000001925137220 */ /* 0x000fe20000400000 */
[CC--:B------:R-:W-:Y:S02]  /*2200*/  FSETP.GT.AND P1, PT, R24.reuse, R75.reuse, PT ;  /* 0x0000004b1800720b */ /* 0x0c0fe40003f24000 */
[CC--:B------:R-:W-:Y:S02]  /*2210*/  FSETP.GT.AND P3, PT, R73.reuse, R42.reuse, PT ;  /* 0x0000002a4900720b */ /* 0x0c0fe40003f64000 */
[----:B------:R-:W-:Y:S02]  /*2220*/  FSEL R75, R24, R75, P1 ;  /* 0x0000004b184b7208 */ /* 0x000fe40000800000 */
[----:B------:R-:W-:-:S02]  /*2230*/  FSEL R42, R73, R42, P3 ;  /* 0x0000002a492a7208 */ /* 0x000fc40001800000 */
[C---:B------:R-:W-:Y:S02]  /*2240*/  SEL R59, R54.reuse, R59, P1 ;  /* 0x0000003b363b7207 */ /* 0x040fe40000800000 */
[C---:B------:R-:W-:Y:S02]  /*2250*/  SEL R55, R54.reuse, R55, P6 ;  /* 0x0000003736377207 */ /* 0x040fe40003000000 */
[C---:B------:R-:W-:Y:S02]  /*2260*/  SEL R53, R54.reuse, R53, P4 ;  /* 0x0000003536357207 */ /* 0x040fe40002000000 */
[----:B------:R-:W-:Y:S02]  /*2270*/  SEL R51, R54, R51, P3 ;  /* 0x0000003336337207 */ /* 0x000fe40001800000 */
[----:B------:R-:W-:Y:S02]  /*2280*/  FSETP.GT.AND P1, PT, R18, R68, PT ;  /* 0x000000441200720b */ /* 0x000fe40003f24000 */
[----:B------:R-:W-:-:S02]  /*2290*/  FSETP.GT.AND P6, PT, R16, R56, PT ;  /* 0x000000381000720b */ /* 0x000fc40003fc4000 */
[----:B------:R-:W-:Y:S02]  /*22a0*/  FSETP.GT.AND P3, PT, R17, R66, PT ;  /* 0x000000421100720b */ /* 0x000fe40003f64000 */
[----:B------:R-:W-:Y:S02]  /*22b0*/  FSETP.GT.AND P4, PT, R19, R52, PT ;  /* 0x000000341300720b */ /* 0x000fe40003f84000 */
[----:B------:R-:W-:Y:S02]  /*22c0*/  FSEL R68, R18, R68, P1 ;  /* 0x0000004412447208 */ /* 0x000fe40000800000 */
[----:B------:R-:W-:Y:S02]  /*22d0*/  FSEL R56, R16, R56, P6 ;  /* 0x0000003810387208 */ /* 0x000fe40003000000 */
[----:B------:R-:W-:Y:S02]  /*22e0*/  FSEL R66, R17, R66, P3 ;  /* 0x0000004211427208 */ /* 0x000fe40001800000 */
[----:B------:R-:W-:-:S02]  /*22f0*/  FSEL R52, R19, R52, P4 ;  /* 0x0000003413347208 */ /* 0x000fc40002000000 */
[----:B------:R-:W0:Y:S01]  /*2300*/  LDS.128 R16, [R3+0x600] ;  /* 0x0006000003107984 */ /* 0x000e220000000c00 */
[----:B------:R-:W-:Y:S02]  /*2310*/  SEL R43, R54, R43, P2 ;  /* 0x0000002b362b7207 */ /* 0x000fe40001000000 */
[----:B------:R-:W-:-:S04]  /*2320*/  FSETP.GT.AND P2, PT, R77, R48, PT ;  /* 0x000000304d00720b */ /* 0x000fc80003f44000 */
[----:B------:R-:W-:Y:S01]  /*2330*/  FSEL R48, R77, R48, P2 ;  /* 0x000000304d307208 */ /* 0x000fe20001000000 */
[----:B------:R-:W-:Y:S01]  /*2340*/  FMUL R77, R36, R21 ;  /* 0x00000015244d7220 */ /* 0x000fe20000400000 */
[----:B------:R-:W-:Y:S01]  /*2350*/  SEL R61, R54, R61, P2 ;  /* 0x0000003d363d7207 */ /* 0x000fe20001000000 */
[----:B------:R-:W-:-:S03]  /*2360*/  VIADD R32, R2, 0x5 ;  /* 0x0000000502207836 */ /* 0x000fc60000000000 */
[CC--:B------:R-:W-:Y:S01]  /*2370*/  FSETP.GT.AND P2, PT, R77.reuse, R64.reuse, PT ;  /* 0x000000404d00720b */ /* 0x0c0fe20003f44000 */
[C---:B------:R-:W-:Y:S01]  /*2380*/  FMUL R73, R38.reuse, R21 ;  /* 0x0000001526497220 */ /* 0x040fe20000400000 */
[CC--:B------:R-:W-:Y:S02]  /*2390*/  FMUL R24, R38.reuse, R25.reuse ;  /* 0x0000001926187220 */ /* 0x0c0fe40000400000 */
[----:B------:R-:W-:Y:S01]  /*23a0*/  FSEL R64, R77, R64, P2 ;  /* 0x000000404d407208 */ /* 0x000fe20001000000 */
[----:B------:R-:W-:Y:S01]  /*23b0*/  FMUL R77, R39, R25 ;  /* 0x00000019274d7220 */ /* 0x000fe20000400000 */
[CC--:B------:R-:W-:Y:S01]  /*23c0*/  FMUL R25, R37.reuse, R29.reuse ;  /* 0x0000001d25197220 */ /* 0x0c0fe20000400000 */
[----:B------:R-:W-:Y:S01]  /*23d0*/  FMUL R28, R38, R29 ;  /* 0x0000001d261c7220 */ /* 0x000fe20000400000 */
[-C--:B------:R-:W-:Y:S01]  /*23e0*/  FMUL R36, R36, R33.reuse ;  /* 0x0000002124247220 */ /* 0x080fe20000400000 */
        /* <DEDUP_REMOVED lines=10> */
[C---:B------:R-:W-:Y:S01]  /*2490*/  FMUL R21, R39.reuse, R21 ;  /* 0x0000001527157220 */ /* 0x040fe20000400000 */
[----:B------:R-:W-:Y:S01]  /*24a0*/  FSEL R47, R36, R47, P5 ;  /* 0x0000002f242f7208 */ /* 0x000fe20002800000 */
[----:B------:R-:W-:Y:S01]  /*24b0*/  FMUL R29, R39, R29 ;  /* 0x0000001d271d7220 */ /* 0x000fe20000400000 */
[----:B------:R-:W-:-:S02]  /*24c0*/  SEL R63, R32, R63, P2 ;  /* 0x0000003f203f7207 */ /* 0x000fc40001000000 */
[C---:B------:R-:W-:Y:S02]  /*24d0*/  SEL R49, R32.reuse, R49, P1 ;  /* 0x0000003120317207 */ /* 0x040fe40000800000 */
[----:B------:R-:W-:Y:S02]  /*24e0*/  SEL R55, R32, R55, P5 ;  /* 0x0000003720377207 */ /* 0x000fe40002800000 */
[----:B------:R-:W-:Y:S02]  /*24f0*/  FSETP.GT.AND P2, PT, R25, R48, PT ;  /* 0x000000301900720b */ /* 0x000fe40003f44000 */
[----:B------:R-:W-:Y:S02]  /*2500*/  FSETP.GT.AND P1, PT, R37, R62, PT ;  /* 0x0000003e2500720b */ /* 0x000fe40003f24000 */
[----:B------:R-:W-:Y:S02]  /*2510*/  FSETP.GT.AND P5, PT, R24, R41, PT ;  /* 0x000000291800720b */ /* 0x000fe40003fa4000 */
[----:B------:R-:W-:-:S02]  /*2520*/  FSEL R25, R25, R48, P2 ;  /* 0x0000003019197208 */ /* 0x000fc40001000000 */
[----:B------:R-:W-:Y:S02]  /*2530*/  FSEL R37, R37, R62, P1 ;  /* 0x0000003e25257208 */ /* 0x000fe40000800000 */
[----:B------:R-:W-:Y:S02]  /*2540*/  SEL R45, R32, R45, P3 ;  /* 0x0000002d202d7207 */ /* 0x000fe40001800000 */
[----:B------:R-:W-:Y:S02]  /*2550*/  FSEL R24, R24, R41, P5 ;  /* 0x0000002918187208 */ /* 0x000fe40002800000 */
[C---:B------:R-:W-:Y:S02]  /*2560*/  SEL R65, R32.reuse, R65, P4 ;  /* 0x0000004120417207 */ /* 0x040fe40002000000 */
[C---:B------:R-:W-:Y:S02]  /*2570*/  SEL R61, R32.reuse, R61, P2 ;  /* 0x0000003d203d7207 */ /* 0x040fe40001000000 */
[----:B------:R-:W-:-:S02]  /*2580*/  SEL R53, R32, R53, P1 ;  /* 0x0000003520357207 */ /* 0x000fc40000800000 */
[----:B------:R-:W-:Y:S02]  /*2590*/  SEL R71, R32, R71, P5 ;  /* 0x0000004720477207 */ /* 0x000fe40002800000 */
[-C--:B------:R-:W-:Y:S02]  /*25a0*/  FSETP.GT.AND P3, PT, R28, R75.reuse, PT ;  /* 0x0000004b1c00720b */ /* 0x080fe40003f64000 */
[----:B------:R-:W-:Y:S02]  /*25b0*/  FSETP.GT.AND P4, PT, R38, R42, PT ;  /* 0x0000002a2600720b */ /* 0x000fe40003f84000 */
[----:B------:R-:W-:Y:S02]  /*25c0*/  FSETP.GT.AND P2, PT, R21, R20, PT ;  /* 0x000000141500720b */ /* 0x000fe40003f44000 */
        /* <DEDUP_REMOVED lines=10> */
[----:B------:R-:W-:Y:S01]  /*2670*/  FMUL R42, R17, R22 ;  /* 0x00000016112a7220 */ /* 0x000fe20000400000 */
[----:B------:R-:W-:Y:S01]  /*2680*/  FSEL R29, R29, R58, P5 ;  /* 0x0000003a1d1d7208 */ /* 0x000fe20002800000 */
[-C--:B------:R-:W-:Y:S01]  /*2690*/  FMUL R58, R16, R22.reuse ;  /* 0x00000016103a7220 */ /* 0x080fe20000400000 */
[----:B------:R-:W-:Y:S01]  /*26a0*/  SEL R59, R32, R59, P3 ;  /* 0x0000003b203b7207 */ /* 0x000fe20001800000 */
[-C--:B------:R-:W-:Y:S01]  /*26b0*/  FMUL R21, R18, R22.reuse ;  /* 0x0000001612157220 */ /* 0x080fe20000400000 */
[C---:B------:R-:W-:Y:S01]  /*26c0*/  SEL R51, R32.reuse, R51, P4 ;  /* 0x0000003320337207 */ /* 0x040fe20002000000 */
[----:B------:R-:W-:Y:S01]  /*26d0*/  FMUL R39, R19, R22 ;  /* 0x0000001613277220 */ /* 0x000fe20000400000 */
[----:B------:R-:W-:Y:S01]  /*26e0*/  SEL R40, R32, R40, P2 ;  /* 0x0000002820287207 */ /* 0x000fe20001000000 */
[-C--:B------:R-:W-:Y:S01]  /*26f0*/  FMUL R48, R16, R30.reuse ;  /* 0x0000001e10307220 */ /* 0x080fe20000400000 */
[C---:B------:R-:W-:Y:S01]  /*2700*/  SEL R69, R32.reuse, R69, P1 ;  /* 0x0000004520457207 */ /* 0x040fe20000800000 */
[-C--:B------:R-:W-:Y:S01]  /*2710*/  FMUL R26, R17, R30.reuse ;  /* 0x0000001e111a7220 */ /* 0x080fe20000400000 */
[----:B------:R-:W-:Y:S01]  /*2720*/  SEL R57, R32, R57, P5 ;  /* 0x0000003920397207 */ /* 0x000fe20002800000 */
[----:B------:R-:W-:Y:S01]  /*2730*/  FMUL R75, R18, R30 ;  /* 0x0000001e124b7220 */ /* 0x000fe20000400000 */
[----:B------:R-:W-:Y:S01]  /*2740*/  FSEL R44, R77, R44, P1 ;  /* 0x0000002c4d2c7208 */ /* 0x000fe20000800000 */
[----:B------:R-:W-:Y:S01]  /*2750*/  FMUL R30, R19, R30 ;  /* 0x0000001e131e7220 */ /* 0x000fe20000400000 */
[----:B------:R-:W-:Y:S01]  /*2760*/  @!P6 SEL R32, R54, R46, P0 ;  /* 0x0000002e3620e207 */ /* 0x000fe20000000000 */
        /* <DEDUP_REMOVED lines=12> */
[----:B------:R-:W-:Y:S02]  /*2830*/  SEL R49, R34, R49, P1 ;  /* 0x0000003122317207 */ /* 0x000fe40000800000 */
[----:B------:R-:W-:Y:S02]  /*2840*/  FSETP.GT.AND P5, PT, R36, R52, PT ;  /* 0x000000342400720b */ /* 0x000fe40003fa4000 */
[----:B------:R-:W-:Y:S02]  /*2850*/  FSETP.GT.AND P1, PT, R21, R50, PT ;  /* 0x000000321500720b */ /* 0x000fe40003f24000 */
[----:B------:R-:W-:Y:S02]  /*2860*/  FSEL R37, R46, R37, P0 ;  /* 0x000000252e257208 */ /* 0x000fe40000000000 */
[----:B------:R-:W-:-:S02]  /*2870*/  SEL R53, R34, R53, P0 ;  /* 0x0000003522357207 */ /* 0x000fc40000000000 */
[----:B------:R-:W-:Y:S02]  /*2880*/  FSETP.GT.AND P4, PT, R42, R66, PT ;  /* 0x000000422a00720b */ /* 0x000fe40003f84000 */
[----:B------:R-:W-:Y:S02]  /*2890*/  FSETP.GT.AND P6, PT, R26, R25, PT ;  /* 0x000000191a00720b */ /* 0x000fe40003fc4000 */
[----:B------:R-:W-:Y:S02]  /*28a0*/  FSEL R52, R36, R52, P5 ;  /* 0x0000003424347208 */ /* 0x000fe40002800000 */
[----:B------:R-:W-:Y:S02]  /*28b0*/  FSEL R50, R21, R50, P1 ;  /* 0x0000003215327208 */ /* 0x000fe40000800000 */
[----:B------:R-:W-:Y:S02]  /*28c0*/  SEL R65, R34, R65, P5 ;  /* 0x0000004122417207 */ /* 0x000fe40002800000 */
[----:B------:R-:W-:-:S02]  /*28d0*/  FSETP.GT.AND P0, PT, R30, R29, PT ;  /* 0x0000001d1e00720b */ /* 0x000fc40003f04000 */
[----:B------:R-:W-:Y:S02]  /*28e0*/  SEL R43, R34, R43, P1 ;  /* 0x0000002b222b7207 */ /* 0x000fe40000800000 */
[----:B------:R-:W-:Y:S02]  /*28f0*/  FSETP.GT.AND P5, PT, R39, R20, PT ;  /* 0x000000142700720b */ /* 0x000fe40003fa4000 */
[----:B------:R-:W-:Y:S02]  /*2900*/  FSETP.GT.AND P1, PT, R22, R33, PT ;  /* 0x000000211600720b */ /* 0x000fe40003f24000 */
[----:B------:R-:W-:Y:S02]  /*2910*/  FSETP.GT.AND P2, PT, R48, R56, PT ;  /* 0x000000383000720b */ /* 0x000fe40003f44000 */
[----:B------:R-:W-:Y:S02]  /*2920*/  FSEL R66, R42, R66, P4 ;  /* 0x000000422a427208 */ /* 0x000fe40002000000 */
[----:B------:R-:W-:-:S02]  /*2930*/  FSEL R25, R26, R25, P6 ;  /* 0x000000191a197208 */ /* 0x000fc40003000000 */
[C---:B------:R-:W-:Y:S02]  /*2940*/  SEL R45, R34.reuse, R45, P4 ;  /* 0x0000002d222d7207 */ /* 0x040fe40002000000 */
[----:B------:R-:W-:Y:S02]  /*2950*/  SEL R61, R34, R61, P6 ;  /* 0x0000003d223d7207 */ /* 0x000fe40003000000 */
[----:B------:R-:W-:Y:S01]  /*2960*/  FSEL R29, R30, R29, P0 ;  /* 0x0000001d1e1d7208 */ /* 0x000fe20000000000 */
[-C--:B0-----:R-:W-:Y:S01]  /*2970*/  FMUL R21, R17, R23.reuse ;  /* 0x0000001711157220 */ /* 0x081fe20000400000 */
[----:B------:R-:W-:Y:S01]  /*2980*/  FSETP.GT.AND P4, PT, R77, R38, PT ;  /* 0x000000264d00720b */ /* 0x000fe20003f84000 */
[-C--:B------:R-:W-:Y:S01]  /*2990*/  FMUL R36, R19, R23.reuse ;  /* 0x0000001713247220 */ /* 0x080fe20000400000 */
[----:B------:R-:W-:Y:S02]  /*29a0*/  FSETP.GT.AND P6, PT, R73, R44, PT ;  /* 0x0000002c4900720b */ /* 0x000fe40003fc4000 */
[----:B------:R-:W-:Y:S01]  /*29b0*/  FSEL R39, R39, R20, P5 ;  /* 0x0000001427277208 */ /* 0x000fe20002800000 */
[----:B------:R-:W-:Y:S01]  /*29c0*/  FMUL R20, R16, R23 ;  /* 0x0000001710147220 */ /* 0x000fe20000400000 */
[----:B------:R-:W-:Y:S01]  /*29d0*/  FSEL R30, R22, R33, P1 ;  /* 0x00000021161e7208 */ /* 0x000fe20000800000 */
[----:B------:R-:W-:Y:S01]  /*29e0*/  FMUL R33, R18, R23 ;  /* 0x0000001712217220 */ /* 0x000fe20000400000 */
[----:B------:R-:W-:Y:S01]  /*29f0*/  FSEL R56, R48, R56, P2 ;  /* 0x0000003830387208 */ /* 0x000fe20001000000 */
[----:B------:R-:W-:Y:S01]  /*2a00*/  FMUL R23, R16, R27 ;  /* 0x0000001b10177220 */ /* 0x000fe20000400000 */
[----:B------:R-:W-:-:S02]  /*2a10*/  SEL R67, R34, R67, P2 ;  /* 0x0000004322437207 */ /* 0x000fc40001000000 */
[----:B------:R-:W-:Y:S02]  /*2a20*/  FSETP.GT.AND P3, PT, R54, R47, PT ;  /* 0x0000002f3600720b */ /* 0x000fe40003f64000 */
[----:B------:R-:W-:Y:S01]  /*2a30*/  FSETP.GT.AND P2, PT, R41, R24, PT ;  /* 0x000000182900720b */ /* 0x000fe20003f44000 */
[-C--:B------:R-:W-:Y:S01]  /*2a40*/  FMUL R42, R18, R27.reuse ;  /* 0x0000001b122a7220 */ /* 0x080fe20000400000 */
[----:B------:R-:W-:Y:S01]  /*2a50*/  FSEL R38, R77, R38, P4 ;  /* 0x000000264d267208 */ /* 0x000fe20002000000 */
[-C--:B------:R-:W-:Y:S01]  /*2a60*/  FMUL R77, R17, R27.reuse ;  /* 0x0000001b114d7220 */ /* 0x080fe20000400000 */
[----:B------:R-:W-:Y:S01]  /*2a70*/  FSEL R44, R73, R44, P6 ;  /* 0x0000002c492c7208 */ /* 0x000fe20003000000 */
[----:B------:R-:W-:Y:S01]  /*2a80*/  FMUL R73, R19, R27 ;  /* 0x0000001b13497220 */ /* 0x000fe20000400000 */
[----:B------:R-:W-:Y:S01]  /*2a90*/  SEL R48, R34, R40, P5 ;  /* 0x0000002822307207 */ /* 0x000fe20002800000 */
[----:B------:R-:W-:Y:S01]  /*2aa0*/  FMUL R27, R16, R31 ;  /* 0x0000001f101b7220 */ /* 0x000fe20000400000 */
[----:B------:R-:W-:Y:S01]  /*2ab0*/  FSEL R47, R54, R47, P3 ;  /* 0x0000002f362f7208 */ /* 0x000fe20001800000 */
[----:B------:R-:W-:Y:S01]  /*2ac0*/  VIADD R40, R2, 0x7 ;  /* 0x0000000702287836 */ /* 0x000fe20000000000 */
[----:B------:R-:W-:Y:S01]  /*2ad0*/  SEL R55, R34, R55, P3 ;  /* 0x0000003722377207 */ /* 0x000fe20001800000 */
[----:B------:R-:W-:Y:S01]  /*2ae0*/  FMUL R16, R16, R35 ;  /* 0x0000002310107220 */ /* 0x000fe20000400000 */
[----:B------:R-:W-:Y:S01]  /*2af0*/  FSEL R41, R41, R24, P2 ;  /* 0x0000001829297208 */ /* 0x000fe20001000000 */
[C---:B------:R-:W-:Y:S01]  /*2b00*/  FMUL R24, R17.reuse, R31 ;  /* 0x0000001f11187220 */ /* 0x040fe20000400000 */
[C---:B------:R-:W-:Y:S01]  /*2b10*/  SEL R71, R34.reuse, R71, P2 ;  /* 0x0000004722477207 */ /* 0x040fe20001000000 */
[----:B------:R-:W-:Y:S01]  /*2b20*/  FMUL R26, R17, R35 ;  /* 0x00000023111a7220 */ /* 0x000fe20000400000 */
[----:B------:R-:W-:-:S02]  /*2b30*/  SEL R69, R34, R69, P6 ;  /* 0x0000004522457207 */ /* 0x000fc40003000000 */
[----:B------:R-:W-:Y:S02]  /*2b40*/  FSETP.GT.AND P3, PT, R75, R28, PT ;  /* 0x0000001c4b00720b */ /* 0x000fe40003f64000 */
[----:B------:R-:W-:Y:S02]  /*2b50*/  FSETP.GT.AND P2, PT, R20, R64, PT ;  /* 0x000000401400720b */ /* 0x000fe40003f44000 */
[----:B------:R-:W-:Y:S02]  /*2b60*/  FSETP.GT.AND P6, PT, R23, R68, PT ;  /* 0x000000441700720b */ /* 0x000fe40003fc4000 */
[----:B------:R-:W-:Y:S02]  /*2b70*/  SEL R57, R34, R57, P0 ;  /* 0x0000003922397207 */ /* 0x000fe40000000000 */
[----:B------:R-:W-:Y:S02]  /*2b80*/  FSEL R28, R75, R28, P3 ;  /* 0x0000001c4b1c7208 */ /* 0x000fe40001800000 */
[----:B------:R-:W-:-:S02]  /*2b90*/  FSEL R64, R20, R64, P2 ;  /* 0x0000004014407208 */ /* 0x000fc40001000000 */
[C---:B------:R-:W-:Y:S02]  /*2ba0*/  SEL R59, R34.reuse, R59, P3 ;  /* 0x0000003b223b7207 */ /* 0x040fe40001800000 */
[----:B------:R-:W-:Y:S02]  /*2bb0*/  SEL R51, R34, R51, P4 ;  /* 0x0000003322337207 */ /* 0x000fe40002000000 */
[----:B------:R-:W-:Y:S02]  /*2bc0*/  FSEL R68, R23, R68, P6 ;  /* 0x0000004417447208 */ /* 0x000fe40003000000 */
[----:B------:R-:W-:Y:S02]  /*2bd0*/  FSETP.GT.AND P0, PT, R77, R52, PT ;  /* 0x000000344d00720b */ /* 0x000fe40003f04000 */
[C---:B------:R-:W-:Y:S02]  /*2be0*/  SEL R63, R40.reuse, R63, P2 ;  /* 0x0000003f283f7207 */ /* 0x040fe40001000000 */
[----:B------:R-:W-:-:S02]  /*2bf0*/  SEL R49, R40, R49, P6 ;  /* 0x0000003128317207 */ /* 0x000fc40003000000 */
[----:B------:R-:W-:Y:S02]  /*2c00*/  FSETP.GT.AND P5, PT, R27, R56, PT ;  /* 0x000000381b00720b */ /* 0x000fe40003fa4000 */
[----:B------:R-:W-:Y:S02]  /*2c10*/  FSETP.GT.AND P4, PT, R16, R47, PT ;  /* 0x0000002f1000720b */ /* 0x000fe40003f84000 */
[----:B------:R-:W-:Y:S02]  /*2c20*/  FSETP.GT.AND P3, PT, R21, R66, PT ;  /* 0x000000421500720b */ /* 0x000fe40003f64000 */
[----:B------:R-:W-:Y:S02]  /*2c30*/  FSETP.GT.AND P2, PT, R24, R25, PT ;  /* 0x000000191800720b */ /* 0x000fe40003f44000 */
[----:B------:R-:W-:Y:S01]  /*2c40*/  FSETP.GT.AND P6, PT, R26, R37, PT ;  /* 0x000000251a00720b */ /* 0x000fe20003fc4000 */
[CC--:B------:R-:W-:Y:S01]  /*2c50*/  FMUL R75, R18.reuse, R31.reuse ;  /* 0x0000001f124b7220 */ /* 0x0c0fe20000400000 */
[----:B------:R-:W-:Y:S01]  /*2c60*/  FMUL R46, R19, R31 ;  /* 0x0000001f132e7220 */ /* 0x000fe20000400000 */
[-C--:B------:R-:W-:Y:S01]  /*2c70*/  FMUL R31, R18, R35.reuse ;  /* 0x00000023121f7220 */ /* 0x080fe20000400000 */
[----:B------:R-:W-:Y:S01]  /*2c80*/  FSEL R77, R77, R52, P0 ;  /* 0x000000344d4d7208 */ /* 0x000fe20000000000 */
[----:B------:R-:W-:Y:S01]  /*2c90*/  FMUL R35, R19, R35 ;  /* 0x0000002313237220 */ /* 0x000fe20000400000 */
[----:B------:R-:W-:-:S02]  /*2ca0*/  FSEL R56, R27, R56, P5 ;  /* 0x000000381b387208 */ /* 0x000fc40002800000 */
[----:B------:R-:W-:Y:S02]  /*2cb0*/  FSEL R47, R16, R47, P4 ;  /* 0x0000002f102f7208 */ /* 0x000fe40002000000 */
[----:B------:R-:W-:Y:S01]  /*2cc0*/  FSEL R66, R21, R66, P3 ;  /* 0x0000004215427208 */ /* 0x000fe20001800000 */
[----:B------:R-:W-:Y:S01]  /*2cd0*/  LDS.128 R16, [R3+0x800] ;  /* 0x0008000003107984 */ /* 0x000fe20000000c00 */
[----:B------:R-:W-:Y:S02]  /*2ce0*/  FSEL R52, R24, R25, P2 ;  /* 0x0000001918347208 */ /* 0x000fe40001000000 */
[----:B------:R-:W-:Y:S01]  /*2cf0*/  FSEL R54, R26, R37, P6 ;  /* 0x000000251a367208 */ /* 0x000fe20003000000 */
[----:B------:R-:W-:Y:S04]  /*2d00*/  LDS.128 R20, [R7+0x20] ;  /* 0x0000200007147984 */ /* 0x000fe80000000c00 */
[----:B------:R-:W0:Y:S01]  /*2d10*/  LDS.128 R24, [R7+0xa0] ;  /* 0x0000a00007187984 */ /* 0x000e220000000c00 */
[----:B------:R-:W-:-:S02]  /*2d20*/  SEL R55, R40, R55, P4 ;  /* 0x0000003728377207 */ /* 0x000fc40002000000 */
[----:B------:R-:W-:-:S04]  /*2d30*/  FSETP.GT.AND P4, PT, R42, R41, PT ;  /* 0x000000292a00720b */ /* 0x000fc80003f84000 */
[----:B------:R-:W-:Y:S02]  /*2d40*/  FSEL R41, R42, R41, P4 ;  /* 0x000000292a297208 */ /* 0x000fe40002000000 */
[C---:B------:R-:W-:Y:S02]  /*2d50*/  SEL R71, R40.reuse, R71, P4 ;  /* 0x0000004728477207 */ /* 0x040fe40002000000 */
[----:B------:R-:W-:Y:S02]  /*2d60*/  FSETP.GT.AND P4, PT, R35, R30, PT ;  /* 0x0000001e2300720b */ /* 0x000fe40003f84000 */
[C---:B------:R-:W-:Y:S02]  /*2d70*/  SEL R67, R40.reuse, R67, P5 ;  /* 0x0000004328437207 */ /* 0x040fe40002800000 */
[----:B------:R-:W-:Y:S02]  /*2d80*/  FSETP.GT.AND P5, PT, R33, R50, PT ;  /* 0x000000322100720b */ /* 0x000fe40003fa4000 */
[----:B------:R-:W-:-:S02]  /*2d90*/  SEL R45, R40, R45, P3 ;  /* 0x0000002d282d7207 */ /* 0x000fc40001800000 */
        /* <DEDUP_REMOVED lines=9> */
[----:B------:R-:W-:Y:S02]  /*2e30*/  FSETP.GT.AND P5, PT, R46, R29, PT ;  /* 0x0000001d2e00720b */ /* 0x000fe40003fa4000 */
[C---:B------:R-:W-:Y:S02]  /*2e40*/  SEL R59, R40.reuse, R59, P3 ;  /* 0x0000003b283b7207 */ /* 0x040fe40001800000 */
[----:B------:R-:W-:-:S02]  /*2e50*/  SEL R51, R40, R51, P0 ;  /* 0x0000003328337207 */ /* 0x000fc40000000000 */
[C---:B------:R-:W-:Y:S02]  /*2e60*/  SEL R48, R40.reuse, R48, P2 ;  /* 0x0000003028307207 */ /* 0x040fe40001000000 */
[C---:B------:R-:W-:Y:S02]  /*2e70*/  SEL R69, R40.reuse, R69, P6 ;  /* 0x0000004528457207 */ /* 0x040fe40003000000 */
[----:B------:R-:W-:Y:S01]  /*2e80*/  SEL R57, R40, R57, P5 ;  /* 0x0000003928397207 */ /* 0x000fe20002800000 */
[----:B0-----:R-:W-:Y:S01]  /*2e90*/  FMUL R37, R16, R24 ;  /* 0x0000001810257220 */ /* 0x001fe20000400000 */
[----:B------:R-:W-:Y:S01]  /*2ea0*/  FSEL R44, R73, R44, P6 ;  /* 0x0000002c492c7208 */ /* 0x000fe20003000000 */
[----:B------:R-:W-:Y:S01]  /*2eb0*/  FMUL R73, R20, R19 ;  /* 0x0000001314497220 */ /* 0x000fe20000400000 */
[----:B------:R-:W-:Y:S01]  /*2ec0*/  FSEL R50, R35, R30, P4 ;  /* 0x0000001e23327208 */ /* 0x000fe20002000000 */
[----:B------:R-:W-:Y:S01]  /*2ed0*/  FMUL R35, R16, R20 ;  /* 0x0000001410237220 */ /* 0x000fe20000400000 */
[----:B------:R-:W-:Y:S01]  /*2ee0*/  @!P4 SEL R40, R34, R32, P1 ;  /* 0x000000202228c207 */ /* 0x000fe20000800000 */
[----:B------:R-:W-:Y:S01]  /*2ef0*/  FMUL R32, R20, R18 ;  /* 0x0000001214207220 */ /* 0x000fe20000400000 */
[----:B------:R-:W-:-:S02]  /*2f00*/  FSEL R36, R36, R39, P2 ;  /* 0x0000002724247208 */ /* 0x000fc40001000000 */
[----:B------:R-:W-:Y:S02]  /*2f10*/  FSEL R75, R75, R28, P3 ;  /* 0x0000001c4b4b7208 */ /* 0x000fe40001800000 */
[----:B------:R-:W-:Y:S02]  /*2f20*/  FSEL R42, R31, R38, P0 ;  /* 0x000000261f2a7208 */ /* 0x000fe40000000000 */
[----:B------:R-:W-:Y:S02]  /*2f30*/  FSEL R46, R46, R29, P5 ;  /* 0x0000001d2e2e7208 */ /* 0x000fe40002800000 */
[----:B------:R-:W0:Y:S01]  /*2f40*/  LDS.128 R28, [R7+0x120] ;  /* 0x00012000071c7984 */ /* 0x000e220000000c00 */
[----:B------:R-:W-:Y:S02]  /*2f50*/  FSETP.GT.AND P3, PT, R35, R64, PT ;  /* 0x000000402300720b */ /* 0x000fe40003f64000 */
[----:B------:R-:W-:Y:S02]  /*2f60*/  FSETP.GT.AND P2, PT, R32, R33, PT ;  /* 0x000000212000720b */ /* 0x000fe40003f44000 */
[----:B------:R-:W-:-:S02]  /*2f70*/  FSETP.GT.AND P1, PT, R73, R36, PT ;  /* 0x000000244900720b */ /* 0x000fc40003f24000 */
[----:B------:R-:W-:Y:S01]  /*2f80*/  FSETP.GT.AND P5, PT, R37, R68, PT ;  /* 0x000000442500720b */ /* 0x000fe20003fa4000 */
[----:B------:R-:W-:Y:S01]  /*2f90*/  FMUL R39, R20, R17 ;  /* 0x0000001114277220 */ /* 0x000fe20000400000 */
[----:B------:R-:W-:Y:S01]  /*2fa0*/  FSEL R64, R35, R64, P3 ;  /* 0x0000004023407208 */ /* 0x000fe20001800000 */
[----:B------:R-:W-:Y:S01]  /*2fb0*/  VIADD R60, R2, 0x8 ;  /* 0x00000008023c7836 */ /* 0x000fe20000000000 */
[----:B------:R-:W-:Y:S01]  /*2fc0*/  FSEL R20, R32, R33, P2 ;  /* 0x0000002120147208 */ /* 0x000fe20001000000 */
[C---:B------:R-:W-:Y:S01]  /*2fd0*/  FMUL R38, R24.reuse, R18 ;  /* 0x0000001218267220 */ /* 0x040fe20000400000 */
[----:B------:R-:W-:Y:S01]  /*2fe0*/  FSEL R58, R73, R36, P1 ;  /* 0x00000024493a7208 */ /* 0x000fe20000800000 */
[C---:B------:R-:W-:Y:S01]  /*2ff0*/  FMUL R36, R24.reuse, R17 ;  /* 0x0000001118247220 */ /* 0x040fe20000400000 */
[----:B------:R-:W-:Y:S01]  /*3000*/  FSEL R68, R37, R68, P5 ;  /* 0x0000004425447208 */ /* 0x000fe20002800000 */
[----:B------:R-:W-:Y:S01]  /*3010*/  FMUL R37, R24, R19 ;  /* 0x0000001318257220 */ /* 0x000fe20000400000 */
[----:B------:R-:W1:Y:S01]  /*3020*/  LDS.128 R32, [R7+0x1a0] ;  /* 0x0001a00007207984 */ /* 0x000e620000000c00 */
[----:B------:R-:W-:-:S02]  /*3030*/  SEL R63, R60, R63, P3 ;  /* 0x0000003f3c3f7207 */ /* 0x000fc40001800000 */
[----:B------:R-:W-:Y:S02]  /*3040*/  FSETP.GT.AND P0, PT, R39, R66, PT ;  /* 0x000000422700720b */ /* 0x000fe40003f04000 */
[----:B------:R-:W-:Y:S02]  /*3050*/  FSETP.GT.AND P6, PT, R36, R77, PT ;  /* 0x0000004d2400720b */ /* 0x000fe40003fc4000 */
[----:B------:R-:W-:Y:S02]  /*3060*/  FSETP.GT.AND P4, PT, R38, R41, PT ;  /* 0x000000292600720b */ /* 0x000fe40003f84000 */
[----:B------:R-:W-:Y:S02]  /*3070*/  FSETP.GT.AND P3, PT, R37, R44, PT ;  /* 0x0000002c2500720b */ /* 0x000fe40003f64000 */
[----:B------:R-:W-:Y:S02]  /*3080*/  FSEL R66, R39, R66, P0 ;  /* 0x0000004227427208 */ /* 0x000fe40000000000 */
[----:B------:R-:W-:-:S02]  /*3090*/  FSEL R77, R36, R77, P6 ;  /* 0x0000004d244d7208 */ /* 0x000fc40003000000 */
[----:B------:R-:W-:Y:S02]  /*30a0*/  FSEL R41, R38, R41, P4 ;  /* 0x0000002926297208 */ /* 0x000fe40002000000 */
[----:B------:R-:W-:Y:S02]  /*30b0*/  FSEL R44, R37, R44, P3 ;  /* 0x0000002c252c7208 */ /* 0x000fe40001800000 */
[----:B------:R-:W2:Y:S01]  /*30c0*/  LDS.128 R36, [R3+0x900] ;  /* 0x0009000003247984 */ /* 0x000ea20000000c00 */
[----:B0-----:R-:W-:Y:S01]  /*30d0*/  FMUL R73, R16, R28 ;  /* 0x0000001c10497220 */ /* 0x001fe20000400000 */
[----:B------:R-:W-:-:S04]  /*30e0*/  SEL R45, R60, R45, P0 ;  /* 0x0000002d3c2d7207 */ /* 0x000fc80000000000 */
[CC--:B------:R-:W-:Y:S01]  /*30f0*/  FSETP.GT.AND P0, PT, R73.reuse, R56.reuse, PT ;  /* 0x000000384900720b */ /* 0x0c0fe20003f04000 */
[----:B------:R-:W-:Y:S01]  /*3100*/  FMUL R24, R28, R17 ;  /* 0x000000111c187220 */ /* 0x000fe20000400000 */
[----:B------:R-:W-:Y:S02]  /*3110*/  SEL R65, R60, R65, P6 ;  /* 0x000000413c417207 */ /* 0x000fe40003000000 */
[----:B------:R-:W-:Y:S01]  /*3120*/  FSEL R56, R73, R56, P0 ;  /* 0x0000003849387208 */ /* 0x000fe20000000000 */
[----:B------:R-:W-:Y:S01]  /*3130*/  FMUL R73, R28, R19 ;  /* 0x000000131c497220 */ /* 0x000fe20000400000 */
[----:B-1----:R-:W-:Y:S01]  /*3140*/  FMUL R16, R16, R32 ;  /* 0x0000002010107220 */ /* 0x002fe20000400000 */
[----:B------:R-:W-:-:S04]  /*3150*/  SEL R43, R60, R43, P2 ;  /* 0x0000002b3c2b7207 */ /* 0x000fc80001000000 */
[----:B------:R-:W-:Y:S01]  /*3160*/  FSETP.GT.AND P6, PT, R16, R47, PT ;  /* 0x0000002f1000720b */ /* 0x000fe20003fc4000 */
[----:B------:R-:W-:Y:S01]  /*3170*/  FMUL R17, R32, R17 ;  /* 0x0000001120117220 */ /* 0x000fe20000400000 */
[----:B------:R-:W-:Y:S01]  /*3180*/  SEL R49, R60, R49, P5 ;  /* 0x000000313c317207 */ /* 0x000fe20002800000 */
[----:B------:R-:W-:Y:S01]  /*3190*/  FMUL R19, R32, R19 ;  /* 0x0000001320137220 */ /* 0x000fe20000400000 */
[----:B------:R-:W-:Y:S02]  /*31a0*/  FSEL R47, R16, R47, P6 ;  /* 0x0000002f102f7208 */ /* 0x000fe40003000000 */
[C---:B------:R-:W-:Y:S02]  /*31b0*/  FSETP.GT.AND P2, PT, R24.reuse, R52, PT ;  /* 0x000000341800720b */ /* 0x040fe40003f44000 */
[C---:B------:R-:W-:Y:S02]  /*31c0*/  FSETP.GT.AND P5, PT, R73.reuse, R46, PT ;  /* 0x0000002e4900720b */ /* 0x040fe40003fa4000 */
[----:B------:R-:W-:Y:S01]  /*31d0*/  FSEL R52, R24, R52, P2 ;  /* 0x0000003418347208 */ /* 0x000fe20001000000 */
[----:B--2---:R-:W-:Y:S01]  /*31e0*/  FMUL R16, R36, R21 ;  /* 0x0000001524107220 */ /* 0x004fe20000400000 */
[----:B------:R-:W-:Y:S01]  /*31f0*/  FSEL R46, R73, R46, P5 ;  /* 0x0000002e492e7208 */ /* 0x000fe20002800000 */
[-C--:B------:R-:W-:Y:S01]  /*3200*/  FMUL R24, R28, R18.reuse ;  /* 0x000000121c187220 */ /* 0x080fe20000400000 */
[----:B------:R-:W-:Y:S01]  /*3210*/  SEL R71, R60, R71, P4 ;  /* 0x000000473c477207 */ /* 0x000fe20002000000 */
[----:B------:R-:W-:Y:S01]  /*3220*/  FMUL R73, R32, R18 ;  /* 0x0000001220497220 */ /* 0x000fe20000400000 */
[----:B------:R-:W-:-:S02]  /*3230*/  SEL R67, R60, R67, P0 ;  /* 0x000000433c437207 */ /* 0x000fc40000000000 */
[----:B------:R-:W-:Y:S02]  /*3240*/  SEL R61, R60, R61, P2 ;  /* 0x0000003d3c3d7207 */ /* 0x000fe40001000000 */
[----:B------:R-:W-:Y:S02]  /*3250*/  FSETP.GT.AND P4, PT, R17, R54, PT ;  /* 0x000000361100720b */ /* 0x000fe40003f84000 */
[----:B------:R-:W-:Y:S02]  /*3260*/  FSETP.GT.AND P0, PT, R19, R50, PT ;  /* 0x000000321300720b */ /* 0x000fe40003f04000 */
[----:B------:R-:W-:Y:S01]  /*3270*/  FSETP.GT.AND P2, PT, R16, R64, PT ;  /* 0x000000401000720b */ /* 0x000fe20003f44000 */
[----:B------:R-:W-:Y:S01]  /*3280*/  FMUL R18, R36, R25 ;  /* 0x0000001924127220 */ /* 0x000fe20000400000 */
[C---:B------:R-:W-:Y:S02]  /*3290*/  SEL R48, R60.reuse, R48, P1 ;  /* 0x000000303c307207 */ /* 0x040fe40000800000 */
[----:B------:R-:W-:-:S02]  /*32a0*/  SEL R69, R60, R69, P3 ;  /* 0x000000453c457207 */ /* 0x000fc40001800000 */
[----:B------:R-:W-:Y:S01]  /*32b0*/  FSEL R54, R17, R54, P4 ;  /* 0x0000003611367208 */ /* 0x000fe20002000000 */
[----:B------:R-:W-:Y:S01]  /*32c0*/  FMUL R17, R37, R21 ;  /* 0x0000001525117220 */ /* 0x000fe20000400000 */
[----:B------:R-:W-:Y:S01]  /*32d0*/  FSEL R50, R19, R50, P0 ;  /* 0x0000003213327208 */ /* 0x000fe20000000000 */
[----:B------:R-:W-:Y:S01]  /*32e0*/  FMUL R19, R36, R29 ;  /* 0x0000001d24137220 */ /* 0x000fe20000400000 */
[----:B------:R-:W-:Y:S01]  /*32f0*/  FSEL R64, R16, R64, P2 ;  /* 0x0000004010407208 */ /* 0x000fe20001000000 */
[----:B------:R-:W-:Y:S01]  /*3300*/  FMUL R16, R37, R25 ;  /* 0x0000001925107220 */ /* 0x000fe20000400000 */
[CC--:B------:R-:W-:Y:S02]  /*3310*/  FSETP.GT.AND P1, PT, R24.reuse, R75.reuse, PT ;  /* 0x0000004b1800720b */ /* 0x0c0fe40003f24000 */
[----:B------:R-:W-:Y:S02]  /*3320*/  FSETP.GT.AND P3, PT, R73, R42, PT ;  /* 0x0000002a4900720b */ /* 0x000fe40003f64000 */
        /* <DEDUP_REMOVED lines=15> */
[----:B------:R-:W-:Y:S02]  /*3420*/  VIADD R32, R2, 0x9 ;  /* 0x0000000902207836 */ /* 0x000fe40000000000 */
[C---:B------:R-:W-:Y:S01]  /*3430*/  FMUL R73, R38.reuse, R21 ;  /* 0x0000001526497220 */ /* 0x040fe20000400000 */
[CC--:B------:R-:W-:Y:S01]  /*3440*/  FMUL R24, R38.reuse, R25.reuse ;  /* 0x0000001926187220 */ /* 0x0c0fe20000400000 */
        /* <DEDUP_REMOVED lines=31> */
[----:B------:R-:W-:Y:S02]  /*3640*/  FSETP.GT.AND P3, PT, R62, R75, PT ;  /* 0x0000004b3e00720b */ /* 0x000fe40003f64000 */
[----:B------:R-:W-:Y:S02]  /*3650*/  FSETP.GT.AND P4, PT, R38, R42, PT ;  /* 0x0000002a2600720b */ /* 0x000fe40003f84000 */
[----:B------:R-:W-:Y:S02]  /*3660*/  FSETP.GT.AND P2, PT, R21, R58, PT ;  /* 0x0000003a1500720b */ /* 0x000fe40003f44000 */
[----:B------:R-:W-:Y:S02]  /*3670*/  FSETP.GT.AND P1, PT, R28, R44, PT ;  /* 0x0000002c1c00720b */ /* 0x000fe40003f24000 */
[----:B------:R-:W-:-:S02]  /*3680*/  FSETP.GT.AND P5, PT, R29, R46, PT ;  /* 0x0000002e1d00720b */ /* 0x000fc40003fa4000 */
[C---:B------:R-:W-:Y:S02]  /*3690*/  SEL R59, R32.reuse, R59, P3 ;  /* 0x0000003b203b7207 */ /* 0x040fe40001800000 */
[C---:B------:R-:W-:Y:S02]  /*36a0*/  SEL R51, R32.reuse, R51, P4 ;  /* 0x0000003320337207 */ /* 0x040fe40002000000 */
[C---:B------:R-:W-:Y:S02]  /*36b0*/  SEL R48, R32.reuse, R48, P2 ;  /* 0x0000003020307207 */ /* 0x040fe40001000000 */
[C---:B------:R-:W-:Y:S02]  /*36c0*/  SEL R69, R32.reuse, R69, P1 ;  /* 0x0000004520457207 */ /* 0x040fe40000800000 */
[----:B------:R-:W-:Y:S01]  /*36d0*/  SEL R57, R32, R57, P5 ;  /* 0x0000003920397207 */ /* 0x000fe20002800000 */
[-C--:B0-----:R-:W-:Y:S01]  /*36e0*/  FMUL R54, R16, R22.reuse ;  /* 0x0000001610367220 */ /* 0x081fe20000400000 */
[----:B------:R-:W-:Y:S01]  /*36f0*/  FSEL R62, R62, R75, P3 ;  /* 0x0000004b3e3e7208 */ /* 0x000fe20001800000 */
[----:B------:R-:W-:Y:S01]  /*3700*/  FMUL R39, R18, R22 ;  /* 0x0000001612277220 */ /* 0x000fe20000400000 */
        /* <DEDUP_REMOVED lines=8> */
[----:B------:R-:W-:Y:S01]  /*3790*/  @!P6 SEL R32, R60, R40, P0 ;  /* 0x000000283c20e207 */ /* 0x000fe20000000000 */
[----:B------:R-:W-:Y:S01]  /*37a0*/  FMUL R73, R19, R26 ;  /* 0x0000001a13497220 */ /* 0x000fe20000400000 */
[----:B------:R-:W-:Y:S01]  /*37b0*/  FSEL R29, R29, R46, P5 ;  /* 0x0000002e1d1d7208 */ /* 0x000fe20002800000 */
[-C--:B------:R-:W-:Y:S01]  /*37c0*/  FMUL R50, R16, R30.reuse ;  /* 0x0000001e10327220 */ /* 0x080fe20000400000 */
[-C--:B------:R-:W-:Y:S01]  /*37d0*/  FMUL R40, R17, R30.reuse ;  /* 0x0000001e11287220 */ /* 0x080fe20000400000 */
[----:B------:R-:W-:Y:S01]  /*37e0*/  FMUL R75, R18, R30 ;  /* 0x0000001e124b7220 */ /* 0x000fe20000400000 */
[C---:B------:R-:W-:Y:S01]  /*37f0*/  FMUL R22, R19.reuse, R22 ;  /* 0x0000001613167220 */ /* 0x040fe20000400000 */
        /* <DEDUP_REMOVED lines=10> */
[----:B------:R-:W-:Y:S02]  /*38a0*/  FSETP.GT.AND P4, PT, R44, R66, PT ;  /* 0x000000422c00720b */ /* 0x000fe40003f84000 */
[----:B------:R-:W-:-:S02]  /*38b0*/  SEL R63, R34, R63, P0 ;  /* 0x0000003f223f7207 */ /* 0x000fc40000000000 */
[----:B------:R-:W-:Y:S02]  /*38c0*/  FSETP.GT.AND P5, PT, R42, R77, PT ;  /* 0x0000004d2a00720b */ /* 0x000fe40003fa4000 */
[----:B------:R-:W-:Y:S02]  /*38d0*/  FSETP.GT.AND P6, PT, R40, R25, PT ;  /* 0x000000192800720b */ /* 0x000fe40003fc4000 */
[----:B------:R-:W-:Y:S02]  /*38e0*/  FSETP.GT.AND P0, PT, R46, R37, PT ;  /* 0x000000252e00720b */ /* 0x000fe40003f04000 */
[----:B------:R-:W-:Y:S02]  /*38f0*/  FSETP.GT.AND P2, PT, R50, R56, PT ;  /* 0x000000383200720b */ /* 0x000fe40003f44000 */
[----:B------:R-:W-:Y:S02]  /*3900*/  FSETP.GT.AND P3, PT, R52, R47, PT ;  /* 0x0000002f3400720b */ /* 0x000fe40003f64000 */
[----:B------:R-:W-:-:S02]  /*3910*/  FSEL R68, R58, R68, P1 ;  /* 0x000000443a447208 */ /* 0x000fc40000800000 */
[----:B------:R-:W-:Y:S02]  /*3920*/  SEL R49, R34, R49, P1 ;  /* 0x0000003122317207 */ /* 0x000fe40000800000 */
[----:B------:R-:W-:Y:S02]  /*3930*/  FSEL R66, R44, R66, P4 ;  /* 0x000000422c427208 */ /* 0x000fe40002000000 */
[----:B------:R-:W-:Y:S02]  /*3940*/  FSETP.GT.AND P1, PT, R39, R20, PT ;  /* 0x000000142700720b */ /* 0x000fe40003f24000 */
[----:B------:R-:W-:Y:S02]  /*3950*/  SEL R45, R34, R45, P4 ;  /* 0x0000002d222d7207 */ /* 0x000fe40002000000 */
[----:B------:R-:W-:Y:S02]  /*3960*/  FSEL R77, R42, R77, P5 ;  /* 0x0000004d2a4d7208 */ /* 0x000fe40002800000 */
[----:B------:R-:W-:-:S02]  /*3970*/  FSEL R25, R40, R25, P6 ;  /* 0x0000001928197208 */ /* 0x000fc40003000000 */
[----:B------:R-:W-:Y:S02]  /*3980*/  FSEL R37, R46, R37, P0 ;  /* 0x000000252e257208 */ /* 0x000fe40000000000 */
[----:B------:R-:W-:Y:S02]  /*3990*/  FSETP.GT.AND P4, PT, R36, R38, PT ;  /* 0x000000262400720b */ /* 0x000fe40003f84000 */
[C---:B------:R-:W-:Y:S02]  /*39a0*/  SEL R65, R34.reuse, R65, P5 ;  /* 0x0000004122417207 */ /* 0x040fe40002800000 */
[C---:B------:R-:W-:Y:S02]  /*39b0*/  SEL R61, R34.reuse, R61, P6 ;  /* 0x0000003d223d7207 */ /* 0x040fe40003000000 */
[----:B------:R-:W-:Y:S02]  /*39c0*/  SEL R53, R34, R53, P0 ;  /* 0x0000003522357207 */ /* 0x000fe40000000000 */
[----:B------:R-:W-:-:S02]  /*39d0*/  FSEL R56, R50, R56, P2 ;  /* 0x0000003832387208 */ /* 0x000fc40001000000 */
[----:B------:R-:W-:Y:S02]  /*39e0*/  FSEL R47, R52, R47, P3 ;  /* 0x0000002f342f7208 */ /* 0x000fe40001800000 */
[C---:B------:R-:W-:Y:S02]  /*39f0*/  SEL R67, R34.reuse, R67, P2 ;  /* 0x0000004322437207 */ /* 0x040fe40001000000 */
[----:B------:R-:W-:Y:S02]  /*3a00*/  SEL R55, R34, R55, P3 ;  /* 0x0000003722377207 */ /* 0x000fe40001800000 */
[----:B------:R-:W-:Y:S02]  /*3a10*/  FSETP.GT.AND P5, PT, R22, R21, PT ;  /* 0x000000151600720b */ /* 0x000fe40003fa4000 */
[----:B------:R-:W-:Y:S02]  /*3a20*/  FSETP.GT.AND P6, PT, R73, R28, PT ;  /* 0x0000001c4900720b */ /* 0x000fe40003fc4000 */
[----:B------:R-:W-:-:S02]  /*3a30*/  FSETP.GT.AND P0, PT, R30, R29, PT ;  /* 0x0000001d1e00720b */ /* 0x000fc40003f04000 */
[----:B------:R-:W-:Y:S02]  /*3a40*/  FSETP.GT.AND P2, PT, R41, R24, PT ;  /* 0x000000182900720b */ /* 0x000fe40003f44000 */
[----:B------:R-:W-:Y:S02]  /*3a50*/  FSETP.GT.AND P3, PT, R75, R62, PT ;  /* 0x0000003e4b00720b */ /* 0x000fe40003f64000 */
[----:B------:R-:W-:Y:S01]  /*3a60*/  FSEL R39, R39, R20, P1 ;  /* 0x0000001427277208 */ /* 0x000fe20000800000 */
[----:B0-----:R-:W-:Y:S01]  /*3a70*/  FMUL R20, R16, R23 ;  /* 0x0000001710147220 */ /* 0x001fe20000400000 */
[----:B------:R-:W-:Y:S02]  /*3a80*/  SEL R43, R34, R43, P1 ;  /* 0x0000002b222b7207 */ /* 0x000fe40000800000 */
[----:B------:R-:W-:Y:S02]  /*3a90*/  FSEL R38, R36, R38, P4 ;  /* 0x0000002624267208 */ /* 0x000fe40002000000 */
[----:B------:R-:W-:-:S02]  /*3aa0*/  FSETP.GT.AND P1, PT, R26, R33, PT ;  /* 0x000000211a00720b */ /* 0x000fc40003f24000 */
        /* <DEDUP_REMOVED lines=9> */
[-C--:B------:R-:W-:Y:S01]  /*3b40*/  FMUL R24, R17, R27.reuse ;  /* 0x0000001b11187220 */ /* 0x080fe20000400000 */
[-C--:B------:R-:W-:Y:S01]  /*3b50*/  FMUL R40, R18, R27.reuse ;  /* 0x0000001b12287220 */ /* 0x080fe20000400000 */
[----:B------:R-:W-:Y:S01]  /*3b60*/  FMUL R75, R19, R27 ;  /* 0x0000001b134b7220 */ /* 0x000fe20000400000 */
[----:B------:R-:W-:Y:S01]  /*3b70*/  FSEL R33, R26, R33, P1 ;  /* 0x000000211a217208 */ /* 0x000fe20000800000 */
[----:B------:R-:W-:Y:S01]  /*3b80*/  FMUL R27, R16, R31 ;  /* 0x0000001f101b7220 */ /* 0x000fe20000400000 */
[----:B------:R-:W-:Y:S01]  /*3b90*/  SEL R71, R34, R71, P2 ;  /* 0x0000004722477207 */ /* 0x000fe20001000000 */
[----:B------:R-:W-:-:S02]  /*3ba0*/  VIADD R44, R2, 0xb ;  /* 0x0000000b022c7836 */ /* 0x000fc40000000000 */
[----:B------:R-:W-:Y:S01]  /*3bb0*/  FMUL R26, R17, R31 ;  /* 0x0000001f111a7220 */ /* 0x000fe20000400000 */
[----:B------:R-:W-:Y:S01]  /*3bc0*/  FMUL R16, R16, R35 ;  /* 0x0000002310107220 */ /* 0x000fe20000400000 */
[-C--:B------:R-:W-:Y:S01]  /*3bd0*/  FSETP.GT.AND P2, PT, R20, R64.reuse, PT ;  /* 0x000000401400720b */ /* 0x080fe20003f44000 */
[CC--:B------:R-:W-:Y:S01]  /*3be0*/  FMUL R42, R18.reuse, R31.reuse ;  /* 0x0000001f122a7220 */ /* 0x0c0fe20000400000 */
[----:B------:R-:W-:Y:S01]  /*3bf0*/  FMUL R46, R19, R31 ;  /* 0x0000001f132e7220 */ /* 0x000fe20000400000 */
[-C--:B------:R-:W-:Y:S01]  /*3c00*/  FMUL R52, R17, R35.reuse ;  /* 0x0000002311347220 */ /* 0x080fe20000400000 */
[-C--:B------:R-:W-:Y:S01]  /*3c10*/  FMUL R31, R18, R35.reuse ;  /* 0x00000023121f7220 */ /* 0x080fe20000400000 */
[----:B------:R-:W-:Y:S01]  /*3c20*/  FMUL R50, R19, R35 ;  /* 0x0000002313327220 */ /* 0x000fe20000400000 */
[----:B------:R-:W-:Y:S02]  /*3c30*/  FSEL R64, R20, R64, P2 ;  /* 0x0000004014407208 */ /* 0x000fe40001000000 */
[----:B------:R-:W-:-:S02]  /*3c40*/  SEL R59, R34, R59, P3 ;  /* 0x0000003b223b7207 */ /* 0x000fc40001800000 */
[C---:B------:R-:W-:Y:S02]  /*3c50*/  SEL R51, R34.reuse, R51, P4 ;  /* 0x0000003322337207 */ /* 0x040fe40002000000 */
[C---:B------:R-:W-:Y:S02]  /*3c60*/  SEL R35, R34.reuse, R48, P5 ;  /* 0x0000003022237207 */ /* 0x040fe40002800000 */
[C---:B------:R-:W-:Y:S02]  /*3c70*/  SEL R69, R34.reuse, R69, P6 ;  /* 0x0000004522457207 */ /* 0x040fe40003000000 */
[----:B------:R-:W-:Y:S02]  /*3c80*/  SEL R57, R34, R57, P0 ;  /* 0x0000003922397207 */ /* 0x000fe40000000000 */
[----:B------:R-:W-:Y:S02]  /*3c90*/  SEL R63, R44, R63, P2 ;  /* 0x0000003f2c3f7207 */ /* 0x000fe40001000000 */
[----:B------:R-:W-:-:S02]  /*3ca0*/  FSETP.GT.AND P6, PT, R23, R68, PT ;  /* 0x000000441700720b */ /* 0x000fc40003fc4000 */
[----:B------:R-:W-:Y:S02]  /*3cb0*/  FSETP.GT.AND P5, PT, R27, R56, PT ;  /* 0x000000381b00720b */ /* 0x000fe40003fa4000 */
[----:B------:R-:W-:Y:S02]  /*3cc0*/  FSETP.GT.AND P4, PT, R16, R47, PT ;  /* 0x0000002f1000720b */ /* 0x000fe40003f84000 */
[----:B------:R-:W-:Y:S02]  /*3cd0*/  FSETP.GT.AND P3, PT, R21, R66, PT ;  /* 0x000000421500720b */ /* 0x000fe40003f64000 */
[----:B------:R-:W-:Y:S02]  /*3ce0*/  FSETP.GT.AND P0, PT, R24, R77, PT ;  /* 0x0000004d1800720b */ /* 0x000fe40003f04000 */
[----:B------:R-:W-:Y:S02]  /*3cf0*/  FSETP.GT.AND P2, PT, R26, R25, PT ;  /* 0x000000191a00720b */ /* 0x000fe40003f44000 */
[----:B------:R-:W-:-:S02]  /*3d00*/  FSEL R68, R23, R68, P6 ;  /* 0x0000004417447208 */ /* 0x000fc40003000000 */
[----:B------:R-:W-:Y:S02]  /*3d10*/  FSEL R56, R27, R56, P5 ;  /* 0x000000381b387208 */ /* 0x000fe40002800000 */
[----:B------:R-:W-:Y:S02]  /*3d20*/  FSEL R47, R16, R47, P4 ;  /* 0x0000002f102f7208 */ /* 0x000fe40002000000 */
[----:B------:R-:W-:Y:S01]  /*3d30*/  FSEL R66, R21, R66, P3 ;  /* 0x0000004215427208 */ /* 0x000fe20001800000 */
[----:B------:R-:W-:Y:S01]  /*3d40*/  LDS.128 R16, [R3+0xc00] ;  /* 0x000c000003107984 */ /* 0x000fe20000000c00 */
[----:B------:R-:W-:Y:S02]  /*3d50*/  FSEL R77, R24, R77, P0 ;  /* 0x0000004d184d7208 */ /* 0x000fe40000000000 */
[----:B------:R-:W-:Y:S01]  /*3d60*/  FSEL R48, R26, R25, P2 ;  /* 0x000000191a307208 */ /* 0x000fe20001000000 */
[----:B------:R-:W0:Y:S04]  /*3d70*/  LDS.128 R20, [R7+0x30] ;  /* 0x0000300007147984 */ /* 0x000e280000000c00 */
[----:B------:R-:W1:Y:S01]  /*3d80*/  LDS.128 R24, [R7+0xb0] ;  /* 0x0000b00007187984 */ /* 0x000e620000000c00 */
[----:B------:R-:W-:-:S02]  /*3d90*/  SEL R55, R44, R55, P4 ;  /* 0x000000372c377207 */ /* 0x000fc40002000000 */
[----:B------:R-:W-:Y:S02]  /*3da0*/  FSETP.GT.AND P4, PT, R40, R41, PT ;  /* 0x000000292800720b */ /* 0x000fe40003f84000 */
[----:B------:R-:W-:Y:S02]  /*3db0*/  SEL R49, R44, R49, P6 ;  /* 0x000000312c317207 */ /* 0x000fe40003000000 */
[----:B------:R-:W-:Y:S02]  /*3dc0*/  FSEL R40, R40, R41, P4 ;  /* 0x0000002928287208 */ /* 0x000fe40002000000 */
[----:B------:R-:W-:Y:S02]  /*3dd0*/  SEL R71, R44, R71, P4 ;  /* 0x000000472c477207 */ /* 0x000fe40002000000 */
[----:B------:R-:W-:Y:S02]  /*3de0*/  FSETP.GT.AND P4, PT, R50, R33, PT ;  /* 0x000000213200720b */ /* 0x000fe40003f84000 */
[----:B------:R-:W-:-:S02]  /*3df0*/  SEL R67, R44, R67, P5 ;  /* 0x000000432c437207 */ /* 0x000fc40002800000 */
[----:B------:R-:W-:Y:S02]  /*3e00*/  FSETP.GT.AND P6, PT, R52, R37, PT ;  /* 0x000000253400720b */ /* 0x000fe40003fc4000 */
[----:B------:R-:W-:Y:S02]  /*3e10*/  FSETP.GT.AND P5, PT, R30, R39, PT ;  /* 0x000000271e00720b */ /* 0x000fe40003fa4000 */
[----:B------:R-:W-:Y:S02]  /*3e20*/  FSEL R52, R52, R37, P6 ;  /* 0x0000002534347208 */ /* 0x000fe40003000000 */
[----:B------:R-:W-:Y:S02]  /*3e30*/  FSEL R39, R30, R39, P5 ;  /* 0x000000271e277208 */ /* 0x000fe40002800000 */
[C---:B------:R-:W-:Y:S02]  /*3e40*/  SEL R65, R44.reuse, R65, P0 ;  /* 0x000000412c417207 */ /* 0x040fe40000000000 */
[----:B------:R-:W-:-:S02]  /*3e50*/  SEL R53, R44, R53, P6 ;  /* 0x000000352c357207 */ /* 0x000fc40003000000 */
[C---:B------:R-:W-:Y:S02]  /*3e60*/  SEL R43, R44.reuse, R43, P5 ;  /* 0x0000002b2c2b7207 */ /* 0x040fe40002800000 */
[C---:B------:R-:W-:Y:S02]  /*3e70*/  SEL R45, R44.reuse, R45, P3 ;  /* 0x0000002d2c2d7207 */ /* 0x040fe40001800000 */
[----:B------:R-:W-:Y:S02]  /*3e80*/  FSETP.GT.AND P0, PT, R31, R38, PT ;  /* 0x000000261f00720b */ /* 0x000fe40003f04000 */
        /* <DEDUP_REMOVED lines=8> */
[----:B------:R-:W2:Y:S01]  /*3f10*/  LDS.128 R28, [R7+0x130] ;  /* 0x00013000071c7984 */ /* 0x000ea20000000c00 */
[----:B------:R-:W-:-:S02]  /*3f20*/  SEL R59, R44, R59, P3 ;  /* 0x0000003b2c3b7207 */ /* 0x000fc40001800000 */
[C---:B------:R-:W-:Y:S02]  /*3f30*/  SEL R51, R44.reuse, R51, P0 ;  /* 0x000000332c337207 */ /* 0x040fe40000000000 */
[C---:B------:R-:W-:Y:S02]  /*3f40*/  SEL R54, R44.reuse, R35, P2 ;  /* 0x000000232c367207 */ /* 0x040fe40001000000 */
[C---:B------:R-:W-:Y:S02]  /*3f50*/  SEL R69, R44.reuse, R69, P6 ;  /* 0x000000452c457207 */ /* 0x040fe40003000000 */
[----:B------:R-:W-:Y:S01]  /*3f60*/  SEL R57, R44, R57, P5 ;  /* 0x000000392c397207 */ /* 0x000fe20002800000 */
[C---:B0-----:R-:W-:Y:S01]  /*3f70*/  FMUL R37, R20.reuse, R17 ;  /* 0x0000001114257220 */ /* 0x041fe20000400000 */
[----:B------:R-:W-:Y:S01]  /*3f80*/  FSEL R36, R73, R36, P2 ;  /* 0x0000002449247208 */ /* 0x000fe20001000000 */
[----:B------:R-:W-:Y:S01]  /*3f90*/  FMUL R73, R20, R19 ;  /* 0x0000001314497220 */ /* 0x000fe20000400000 */
[----:B------:R-:W-:Y:S01]  /*3fa0*/  FSEL R50, R50, R33, P4 ;  /* 0x0000002132327208 */ /* 0x000fe20002000000 */
[----:B------:R-:W-:Y:S01]  /*3fb0*/  FMUL R33, R16, R20 ;  /* 0x0000001410217220 */ /* 0x000fe20000400000 */
[----:B------:R-:W-:Y:S01]  /*3fc0*/  @!P4 SEL R44, R34, R32, P1 ;  /* 0x00000020222cc207 */ /* 0x000fe20000800000 */
[----:B------:R-:W-:Y:S01]  /*3fd0*/  FMUL R32, R20, R18 ;  /* 0x0000001214207220 */ /* 0x000fe20000400000 */
[----:B-1----:R-:W-:Y:S01]  /*3fe0*/  FMUL R35, R16, R24 ;  /* 0x0000001810237220 */ /* 0x002fe20000400000 */
[----:B------:R-:W-:-:S02]  /*3ff0*/  FSEL R42, R42, R62, P3 ;  /* 0x0000003e2a2a7208 */ /* 0x000fc40001800000 */
[----:B------:R-:W-:Y:S02]  /*4000*/  FSETP.GT.AND P3, PT, R33, R64, PT ;  /* 0x000000402100720b */ /* 0x000fe40003f64000 */
[----:B------:R-:W-:Y:S02]  /*4010*/  FSETP.GT.AND P0, PT, R37, R66, PT ;  /* 0x000000422500720b */ /* 0x000fe40003f04000 */
[----:B------:R-:W-:Y:S02]  /*4020*/  FSETP.GT.AND P2, PT, R32, R39, PT ;  /* 0x000000272000720b */ /* 0x000fe40003f44000 */
[----:B------:R-:W-:Y:S02]  /*4030*/  FSETP.GT.AND P1, PT, R73, R36, PT ;  /* 0x000000244900720b */ /* 0x000fe40003f24000 */
[----:B------:R-:W-:Y:S02]  /*4040*/  FSETP.GT.AND P5, PT, R35, R68, PT ;  /* 0x000000442300720b */ /* 0x000fe40003fa4000 */
[----:B------:R-:W-:-:S02]  /*4050*/  FSEL R64, R33, R64, P3 ;  /* 0x0000004021407208 */ /* 0x000fc40001800000 */
[----:B------:R-:W-:Y:S01]  /*4060*/  FSEL R66, R37, R66, P0 ;  /* 0x0000004225427208 */ /* 0x000fe20000000000 */
[----:B------:R-:W-:Y:S01]  /*4070*/  FMUL R37, R24, R18 ;  /* 0x0000001218257220 */ /* 0x000fe20000400000 */
[----:B------:R-:W-:Y:S02]  /*4080*/  FSEL R20, R32, R39, P2 ;  /* 0x0000002720147208 */ /* 0x000fe40001000000 */
[----:B------:R-:W-:Y:S01]  /*4090*/  FSEL R58, R73, R36, P1 ;  /* 0x00000024493a7208 */ /* 0x000fe20000800000 */
[----:B------:R-:W-:Y:S01]  /*40a0*/  FMUL R36, R24, R17 ;  /* 0x0000001118247220 */ /* 0x000fe20000400000 */
[----:B------:R-:W-:Y:S02]  /*40b0*/  FSEL R68, R35, R68, P5 ;  /* 0x0000004423447208 */ /* 0x000fe40002800000 */
[----:B------:R-:W0:Y:S01]  /*40c0*/  LDS.128 R32, [R7+0x1b0] ;  /* 0x0001b00007207984 */ /* 0x000e220000000c00 */
[----:B------:R-:W-:Y:S02]  /*40d0*/  FSETP.GT.AND P4, PT, R37, R40, PT ;  /* 0x000000282500720b */ /* 0x000fe40003f84000 */
[----:B------:R-:W-:-:S02]  /*40e0*/  FSETP.GT.AND P6, PT, R36, R77, PT ;  /* 0x0000004d2400720b */ /* 0x000fc40003fc4000 */
[----:B------:R-:W-:Y:S02]  /*40f0*/  FSEL R40, R37, R40, P4 ;  /* 0x0000002825287208 */ /* 0x000fe40002000000 */
[----:B------:R-:W-:Y:S02]  /*4100*/  FSEL R77, R36, R77, P6 ;  /* 0x0000004d244d7208 */ /* 0x000fe40003000000 */
[----:B------:R-:W1:Y:S01]  /*4110*/  LDS.128 R36, [R3+0xd00] ;  /* 0x000d000003247984 */ /* 0x000e620000000c00 */
[----:B------:R-:W-:Y:S02]  /*4120*/  VIADD R60, R2, 0xc ;  /* 0x0000000c023c7836 */ /* 0x000fe40000000000 */
[----:B------:R-:W-:Y:S01]  /*4130*/  FMUL R24, R24, R19 ;  /* 0x0000001318187220 */ /* 0x000fe20000400000 */
[----:B--2---:R-:W-:Y:S02]  /*4140*/  FMUL R73, R16, R28 ;  /* 0x0000001c10497220 */ /* 0x004fe40000400000 */
[----:B------:R-:W-:-:S02]  /*4150*/  SEL R63, R60, R63, P3 ;  /* 0x0000003f3c3f7207 */ /* 0x000fc40001800000 */
[----:B------:R-:W-:Y:S02]  /*4160*/  SEL R45, R60, R45, P0 ;  /* 0x0000002d3c2d7207 */ /* 0x000fe40000000000 */
[CC--:B------:R-:W-:Y:S02]  /*4170*/  FSETP.GT.AND P3, PT, R24.reuse, R75.reuse, PT ;  /* 0x0000004b1800720b */ /* 0x0c0fe40003f64000 */
[CC--:B------:R-:W-:Y:S02]  /*4180*/  FSETP.GT.AND P0, PT, R73.reuse, R56.reuse, PT ;  /* 0x000000384900720b */ /* 0x0c0fe40003f04000 */
[----:B------:R-:W-:Y:S01]  /*4190*/  FSEL R75, R24, R75, P3 ;  /* 0x0000004b184b7208 */ /* 0x000fe20001800000 */
[C---:B------:R-:W-:Y:S01]  /*41a0*/  FMUL R24, R28.reuse, R17 ;  /* 0x000000111c187220 */ /* 0x040fe20000400000 */
[----:B------:R-:W-:Y:S01]  /*41b0*/  FSEL R56, R73, R56, P0 ;  /* 0x0000003849387208 */ /* 0x000fe20000000000 */
[C---:B------:R-:W-:Y:S01]  /*41c0*/  FMUL R73, R28.reuse, R18 ;  /* 0x000000121c497220 */ /* 0x040fe20000400000 */
[----:B------:R-:W-:Y:S01]  /*41d0*/  FMUL R28, R28, R19 ;  /* 0x000000131c1c7220 */ /* 0x000fe20000400000 */
[----:B------:R-:W-:-:S02]  /*41e0*/  SEL R65, R60, R65, P6 ;  /* 0x000000413c417207 */ /* 0x000fc40003000000 */
[C---:B------:R-:W-:Y:S02]  /*41f0*/  SEL R71, R60.reuse, R71, P4 ;  /* 0x000000473c477207 */ /* 0x040fe40002000000 */
[C---:B------:R-:W-:Y:S02]  /*4200*/  SEL R69, R60.reuse, R69, P3 ;  /* 0x000000453c457207 */ /* 0x040fe40001800000 */
[----:B------:R-:W-:Y:S01]  /*4210*/  SEL R67, R60, R67, P0 ;  /* 0x000000433c437207 */ /* 0x000fe20000000000 */
[----:B0-----:R-:W-:Y:S01]  /*4220*/  FMUL R16, R16, R32 ;  /* 0x0000002010107220 */ /* 0x001fe20000400000 */
[C---:B------:R-:W-:Y:S01]  /*4230*/  FMUL R17, R32.reuse, R17 ;  /* 0x0000001120117220 */ /* 0x040fe20000400000 */
[C---:B------:R-:W-:Y:S01]  /*4240*/  FMUL R18, R32.reuse, R18 ;  /* 0x0000001220127220 */ /* 0x040fe20000400000 */
[----:B------:R-:W-:Y:S02]  /*4250*/  FMUL R19, R32, R19 ;  /* 0x0000001320137220 */ /* 0x000fe40000400000 */
[----:B------:R-:W-:-:S02]  /*4260*/  FSETP.GT.AND P6, PT, R16, R47, PT ;  /* 0x0000002f1000720b */ /* 0x000fc40003fc4000 */
[----:B------:R-:W-:Y:S02]  /*4270*/  FSETP.GT.AND P4, PT, R17, R52, PT ;  /* 0x000000341100720b */ /* 0x000fe40003f84000 */
[----:B------:R-:W-:Y:S02]  /*4280*/  FSETP.GT.AND P3, PT, R18, R41, PT ;  /* 0x000000291200720b */ /* 0x000fe40003f64000 */
[----:B------:R-:W-:Y:S02]  /*4290*/  FSETP.GT.AND P0, PT, R19, R50, PT ;  /* 0x000000321300720b */ /* 0x000fe40003f04000 */
[----:B------:R-:W-:Y:S02]  /*42a0*/  SEL R54, R60, R54, P1 ;  /* 0x000000363c367207 */ /* 0x000fe40000800000 */
[----:B------:R-:W-:Y:S01]  /*42b0*/  FSEL R47, R16, R47, P6 ;  /* 0x0000002f102f7208 */ /* 0x000fe20003000000 */
[----:B-1----:R-:W-:Y:S01]  /*42c0*/  FMUL R16, R37, R25 ;  /* 0x0000001925107220 */ /* 0x002fe20000400000 */
[----:B------:R-:W-:Y:S01]  /*42d0*/  FSEL R52, R17, R52, P4 ;  /* 0x0000003411347208 */ /* 0x000fe20002000000 */
[----:B------:R-:W-:Y:S01]  /*42e0*/  FMUL R17, R37, R21 ;  /* 0x0000001525117220 */ /* 0x000fe20000400000 */
[----:B------:R-:W-:Y:S01]  /*42f0*/  FSEL R41, R18, R41, P3 ;  /* 0x0000002912297208 */ /* 0x000fe20001800000 */
[C---:B------:R-:W-:Y:S01]  /*4300*/  FMUL R18, R36.reuse, R25 ;  /* 0x0000001924127220 */ /* 0x040fe20000400000 */
[----:B------:R-:W-:Y:S01]  /*4310*/  FSEL R50, R19, R50, P0 ;  /* 0x0000003213327208 */ /* 0x000fe20000000000 */
[----:B------:R-:W-:Y:S01]  /*4320*/  FMUL R19, R36, R29 ;  /* 0x0000001d24137220 */ /* 0x000fe20000400000 */
[----:B------:R-:W-:-:S02]  /*4330*/  FSETP.GT.AND P1, PT, R73, R42, PT ;  /* 0x0000002a4900720b */ /* 0x000fc40003f24000 */
[C---:B------:R-:W-:Y:S02]  /*4340*/  SEL R55, R60.reuse, R55, P6 ;  /* 0x000000373c377207 */ /* 0x040fe40003000000 */
[----:B------:R-:W-:Y:S02]  /*4350*/  FSEL R42, R73, R42, P1 ;  /* 0x0000002a492a7208 */ /* 0x000fe40000800000 */
        /* <DEDUP_REMOVED lines=12> */
[----:B------:R-:W-:Y:S01]  /*4420*/  SEL R43, R60, R43, P2 ;  /* 0x0000002b3c2b7207 */ /* 0x000fe20001000000 */
[----:B------:R-:W-:Y:S01]  /*4430*/  FMUL R73, R36, R21 ;  /* 0x0000001524497220 */ /* 0x000fe20000400000 */
[-C--:B------:R-:W-:Y:S02]  /*4440*/  FSETP.GT.AND P2, PT, R24, R48.reuse, PT ;  /* 0x000000301800720b */ /* 0x080fe40003f44000 */
[----:B------:R-:W-:Y:S02]  /*4450*/  SEL R49, R60, R49, P5 ;  /* 0x000000313c317207 */ /* 0x000fe40002800000 */
[----:B------:R-:W-:Y:S02]  /*4460*/  FSEL R48, R24, R48, P2 ;  /* 0x0000003018307208 */ /* 0x000fe40001000000 */
[----:B------:R-:W-:-:S02]  /*4470*/  SEL R61, R60, R61, P2 ;  /* 0x0000003d3c3d7207 */ /* 0x000fc40001000000 */
[C---:B------:R-:W-:Y:S02]  /*4480*/  FSETP.GT.AND P2, PT, R73.reuse, R64, PT ;  /* 0x000000404900720b */ /* 0x040fe40003f44000 */
[----:B------:R-:W-:Y:S01]  /*4490*/  FSETP.GT.AND P5, PT, R28, R46, PT ;  /* 0x0000002e1c00720b */ /* 0x000fe20003fa4000 */
[----:B------:R-:W-:Y:S01]  /*44a0*/  VIADD R32, R2, 0xd ;  /* 0x0000000d02207836 */ /* 0x000fe20000000000 */
[----:B------:R-:W-:Y:S01]  /*44b0*/  FSEL R64, R73, R64, P2 ;  /* 0x0000004049407208 */ /* 0x000fe20001000000 */
[----:B------:R-:W-:Y:S01]  /*44c0*/  FMUL R73, R38, R21 ;  /* 0x0000001526497220 */ /* 0x000fe20000400000 */
[----:B------:R-:W-:Y:S01]  /*44d0*/  FSEL R46, R28, R46, P5 ;  /* 0x0000002e1c2e7208 */ /* 0x000fe20002800000 */
        /* <DEDUP_REMOVED lines=54> */
[-C--:B------:R-:W-:Y:S01]  /*4840*/  FMUL R60, R16, R26.reuse ;  /* 0x0000001a103c7220 */ /* 0x080fe20000400000 */
[C---:B------:R-:W-:Y:S01]  /*4850*/  FMUL R44, R17.reuse, R26 ;  /* 0x0000001a112c7220 */ /* 0x040fe20000400000 */
        /* <DEDUP_REMOVED lines=19> */
[----:B------:R-:W-:Y:S02]  /*4990*/  FSEL R68, R60, R68, P1 ;  /* 0x000000443c447208 */ /* 0x000fe40000800000 */
[----:B------:R-:W-:-:S02]  /*49a0*/  SEL R49, R34, R49, P1 ;  /* 0x0000003122317207 */ /* 0x000fc40000800000 */
[----:B------:R-:W-:Y:S02]  /*49b0*/  FSEL R66, R46, R66, P4 ;  /* 0x000000422e427208 */ /* 0x000fe40002000000 */
[----:B------:R-:W-:Y:S02]  /*49c0*/  FSETP.GT.AND P1, PT, R39, R20, PT ;  /* 0x000000142700720b */ /* 0x000fe40003f24000 */
[----:B------:R-:W-:Y:S02]  /*49d0*/  SEL R45, R34, R45, P4 ;  /* 0x0000002d222d7207 */ /* 0x000fe40002000000 */
[----:B------:R-:W-:Y:S02]  /*49e0*/  FSEL R42, R62, R42, P3 ;  /* 0x0000002a3e2a7208 */ /* 0x000fe40001800000 */
[----:B------:R-:W-:Y:S02]  /*49f0*/  FSEL R77, R44, R77, P5 ;  /* 0x0000004d2c4d7208 */ /* 0x000fe40002800000 */
[----:B------:R-:W-:-:S02]  /*4a00*/  FSEL R25, R40, R25, P6 ;  /* 0x0000001928197208 */ /* 0x000fc40003000000 */
[----:B------:R-:W-:Y:S02]  /*4a10*/  FSEL R37, R48, R37, P0 ;  /* 0x0000002530257208 */ /* 0x000fe40000000000 */
[----:B------:R-:W-:Y:S02]  /*4a20*/  FSETP.GT.AND P4, PT, R36, R38, PT ;  /* 0x000000262400720b */ /* 0x000fe40003f84000 */
[C---:B------:R-:W-:Y:S02]  /*4a30*/  SEL R65, R34.reuse, R65, P5 ;  /* 0x0000004122417207 */ /* 0x040fe40002800000 */
[C---:B------:R-:W-:Y:S02]  /*4a40*/  SEL R61, R34.reuse, R61, P6 ;  /* 0x0000003d223d7207 */ /* 0x040fe40003000000 */
[----:B------:R-:W-:Y:S02]  /*4a50*/  SEL R53, R34, R53, P0 ;  /* 0x0000003522357207 */ /* 0x000fe40000000000 */
[----:B------:R-:W-:-:S02]  /*4a60*/  FSETP.GT.AND P3, PT, R52, R47, PT ;  /* 0x0000002f3400720b */ /* 0x000fc40003f64000 */
[----:B------:R-:W-:Y:S02]  /*4a70*/  FSEL R56, R50, R56, P2 ;  /* 0x0000003832387208 */ /* 0x000fe40001000000 */
[----:B------:R-:W-:Y:S02]  /*4a80*/  SEL R67, R34, R67, P2 ;  /* 0x0000004322437207 */ /* 0x000fe40001000000 */
[----:B------:R-:W-:Y:S02]  /*4a90*/  FSETP.GT.AND P5, PT, R22, R21, PT ;  /* 0x000000151600720b */ /* 0x000fe40003fa4000 */
[----:B------:R-:W-:Y:S02]  /*4aa0*/  FSETP.GT.AND P6, PT, R73, R28, PT ;  /* 0x0000001c4900720b */ /* 0x000fe40003fc4000 */
[----:B------:R-:W-:Y:S02]  /*4ab0*/  FSETP.GT.AND P0, PT, R30, R29, PT ;  /* 0x0000001d1e00720b */ /* 0x000fe40003f04000 */
[----:B------:R-:W-:-:S02]  /*4ac0*/  FSETP.GT.AND P2, PT, R41, R24, PT ;  /* 0x000000182900720b */ /* 0x000fc40003f44000 */
[----:B------:R-:W-:Y:S01]  /*4ad0*/  FSEL R39, R39, R20, P1 ;  /* 0x0000001427277208 */ /* 0x000fe20000800000 */
[----:B0-----:R-:W-:Y:S01]  /*4ae0*/  FMUL R20, R16, R23 ;  /* 0x0000001710147220 */ /* 0x001fe20000400000 */
[----:B------:R-:W-:Y:S02]  /*4af0*/  SEL R43, R34, R43, P1 ;  /* 0x0000002b222b7207 */ /* 0x000fe40000800000 */
[----:B------:R-:W-:Y:S02]  /*4b00*/  FSEL R38, R36, R38, P4 ;  /* 0x0000002624267208 */ /* 0x000fe40002000000 */
[----:B------:R-:W-:Y:S02]  /*4b10*/  FSETP.GT.AND P1, PT, R26, R33, PT ;  /* 0x000000211a00720b */ /* 0x000fe40003f24000 */
[----:B------:R-:W-:Y:S02]  /*4b20*/  FSEL R47, R52, R47, P3 ;  /* 0x0000002f342f7208 */ /* 0x000fe40001800000 */
[----:B------:R-:W-:-:S02]  /*4b30*/  SEL R55, R34, R55, P3 ;  /* 0x0000003722377207 */ /* 0x000fc40001800000 */
[----:B------:R-:W-:Y:S01]  /*4b40*/  FSEL R36, R22, R21, P5 ;  /* 0x0000001516247208 */ /* 0x000fe20002800000 */
[-C--:B------:R-:W-:Y:S01]  /*4b50*/  FMUL R21, R17, R23.reuse ;  /* 0x0000001711157220 */ /* 0x080fe20000400000 */
[----:B------:R-:W-:Y:S01]  /*4b60*/  FSEL R28, R73, R28, P6 ;  /* 0x0000001c491c7208 */ /* 0x000fe20003000000 */
[----:B------:R-:W-:Y:S01]  /*4b70*/  FMUL R73, R19, R23 ;  /* 0x0000001713497220 */ /* 0x000fe20000400000 */
[----:B------:R-:W-:Y:S01]  /*4b80*/  FSEL R29, R30, R29, P0 ;  /* 0x0000001d1e1d7208 */ /* 0x000fe20000000000 */
[----:B------:R-:W-:Y:S01]  /*4b90*/  FMUL R30, R18, R23 ;  /* 0x00000017121e7220 */ /* 0x000fe20000400000 */
[----:B------:R-:W-:Y:S01]  /*4ba0*/  FSETP.GT.AND P3, PT, R75, R42, PT ;  /* 0x0000002a4b00720b */ /* 0x000fe20003f64000 */
        /* <DEDUP_REMOVED lines=11> */
[----:B------:R-:W-:Y:S01]  /*4c60*/  FSETP.GT.AND P2, PT, R20, R64, PT ;  /* 0x000000401400720b */ /* 0x000fe20003f44000 */
[-C--:B------:R-:W-:Y:S01]  /*4c70*/  FMUL R48, R19, R31.reuse ;  /* 0x0000001f13307220 */ /* 0x080fe20000400000 */
[----:B------:R-:W-:Y:S01]  /*4c80*/  FSEL R42, R75, R42, P3 ;  /* 0x0000002a4b2a7208 */ /* 0x000fe20001800000 */
[C---:B------:R-:W-:Y:S01]  /*4c90*/  FMUL R75, R18.reuse, R31 ;  /* 0x0000001f124b7220 */ /* 0x040fe20000400000 */
        /* <DEDUP_REMOVED lines=27> */
[C---:B------:R-:W-:Y:S02]  /*4e50*/  SEL R49, R46.reuse, R49, P6 ;  /* 0x000000312e317207 */ /* 0x040fe40003000000 */
[----:B------:R-:W-:Y:S02]  /*4e60*/  SEL R67, R46, R67, P5 ;  /* 0x000000432e437207 */ /* 0x000fe40002800000 */
[----:B------:R-:W-:Y:S02]  /*4e70*/  FSETP.GT.AND P6, PT, R52, R37, PT ;  /* 0x000000253400720b */ /* 0x000fe40003fc4000 */
[----:B------:R-:W-:Y:S02]  /*4e80*/  FSETP.GT.AND P5, PT, R30, R39, PT ;  /* 0x000000271e00720b */ /* 0x000fe40003fa4000 */
[----:B------:R-:W-:-:S02]  /*4e90*/  FSEL R40, R40, R41, P4 ;  /* 0x0000002928287208 */ /* 0x000fc40002000000 */
[----:B------:R-:W-:Y:S02]  /*4ea0*/  SEL R71, R46, R71, P4 ;  /* 0x000000472e477207 */ /* 0x000fe40002000000 */
[----:B------:R-:W-:Y:S02]  /*4eb0*/  FSETP.GT.AND P4, PT, R50, R33, PT ;  /* 0x000000213200720b */ /* 0x000fe40003f84000 */
[----:B------:R-:W-:Y:S02]  /*4ec0*/  FSEL R52, R52, R37, P6 ;  /* 0x0000002534347208 */ /* 0x000fe40003000000 */
[----:B------:R-:W-:Y:S02]  /*4ed0*/  FSEL R39, R30, R39, P5 ;  /* 0x000000271e277208 */ /* 0x000fe40002800000 */
[C---:B------:R-:W-:Y:S02]  /*4ee0*/  SEL R65, R46.reuse, R65, P0 ;  /* 0x000000412e417207 */ /* 0x040fe40000000000 */
[----:B------:R-:W-:-:S02]  /*4ef0*/  SEL R53, R46, R53, P6 ;  /* 0x000000352e357207 */ /* 0x000fc40003000000 */
[C---:B------:R-:W-:Y:S02]  /*4f00*/  SEL R43, R46.reuse, R43, P5 ;  /* 0x0000002b2e2b7207 */ /* 0x040fe40002800000 */
[----:B------:R-:W-:Y:S02]  /*4f10*/  FSETP.GT.AND P0, PT, R31, R38, PT ;  /* 0x000000261f00720b */ /* 0x000fe40003f04000 */
[----:B------:R-:W-:Y:S02]  /*4f20*/  SEL R61, R46, R61, P2 ;  /* 0x0000003d2e3d7207 */ /* 0x000fe40001000000 */
[----:B------:R-:W-:Y:S02]  /*4f30*/  FSETP.GT.AND P6, PT, R44, R28, PT ;  /* 0x0000001c2c00720b */ /* 0x000fe40003fc4000 */
[----:B------:R-:W-:Y:S02]  /*4f40*/  FSETP.GT.AND P5, PT, R48, R29, PT ;  /* 0x0000001d3000720b */ /* 0x000fe40003fa4000 */
[----:B------:R-:W-:-:S02]  /*4f50*/  FSETP.GT.AND P2, PT, R73, R36, PT ;  /* 0x000000244900720b */ /* 0x000fc40003f44000 */
[----:B------:R-:W-:Y:S02]  /*4f60*/  SEL R45, R46, R45, P3 ;  /* 0x0000002d2e2d7207 */ /* 0x000fe40001800000 */
[----:B------:R-:W-:Y:S02]  /*4f70*/  FSEL R41, R31, R38, P0 ;  /* 0x000000261f297208 */ /* 0x000fe40000000000 */
[----:B------:R-:W-:Y:S02]  /*4f80*/  FSEL R44, R44, R28, P6 ;  /* 0x0000001c2c2c7208 */ /* 0x000fe40003000000 */
[----:B------:R-:W-:Y:S01]  /*4f90*/  FSEL R48, R48, R29, P5 ;  /* 0x0000001d30307208 */ /* 0x000fe20002800000 */
[C---:B0-----:R-:W-:Y:S01]  /*4fa0*/  FMUL R37, R20.reuse, R17 ;  /* 0x0000001114257220 */ /* 0x041fe20000400000 */
[----:B------:R-:W-:Y:S01]  /*4fb0*/  FSETP.GT.AND P3, PT, R75, R42, PT ;  /* 0x0000002a4b00720b */ /* 0x000fe20003f64000 */
[----:B------:R-:W0:Y:S01]  /*4fc0*/  LDS.128 R28, [R7+0x140] ;  /* 0x00014000071c7984 */ /* 0x000e220000000c00 */
[----:B------:R-:W-:Y:S01]  /*4fd0*/  FSEL R36, R73, R36, P2 ;  /* 0x0000002449247208 */ /* 0x000fe20001000000 */
[----:B------:R-:W-:Y:S01]  /*4fe0*/  FMUL R60, R20, R18 ;  /* 0x00000012143c7220 */ /* 0x000fe20000400000 */
[----:B------:R-:W-:Y:S01]  /*4ff0*/  FSEL R50, R50, R33, P4 ;  /* 0x0000002132327208 */ /* 0x000fe20002000000 */
[----:B------:R-:W-:Y:S01]  /*5000*/  FMUL R33, R16, R20 ;  /* 0x0000001410217220 */ /* 0x000fe20000400000 */
[----:B------:R-:W-:Y:S01]  /*5010*/  SEL R58, R46, R35, P2 ;  /* 0x000000232e3a7207 */ /* 0x000fe20001000000 */
[----:B------:R-:W-:Y:S01]  /*5020*/  FMUL R73, R20, R19 ;  /* 0x0000001314497220 */ /* 0x000fe20000400000 */
[----:B-1----:R-:W-:Y:S01]  /*5030*/  FMUL R35, R16, R24 ;  /* 0x0000001810237220 */ /* 0x002fe20000400000 */
[----:B------:R-:W-:-:S02]  /*5040*/  SEL R59, R46, R59, P3 ;  /* 0x0000003b2e3b7207 */ /* 0x000fc40001800000 */
[C---:B------:R-:W-:Y:S02]  /*5050*/  SEL R51, R46.reuse, R51, P0 ;  /* 0x000000332e337207 */ /* 0x040fe40000000000 */
[C---:B------:R-:W-:Y:S02]  /*5060*/  SEL R69, R46.reuse, R69, P6 ;  /* 0x000000452e457207 */ /* 0x040fe40003000000 */
[----:B------:R-:W-:Y:S02]  /*5070*/  SEL R57, R46, R57, P5 ;  /* 0x000000392e397207 */ /* 0x000fe40002800000 */
[----:B------:R-:W-:Y:S02]  /*5080*/  FSEL R42, R75, R42, P3 ;  /* 0x0000002a4b2a7208 */ /* 0x000fe40001800000 */
[----:B------:R-:W-:Y:S02]  /*5090*/  @!P4 SEL R46, R34, R32, P1 ;  /* 0x00000020222ec207 */ /* 0x000fe40000800000 */
[----:B------:R-:W-:-:S02]  /*50a0*/  FSETP.GT.AND P3, PT, R33, R64, PT ;  /* 0x000000402100720b */ /* 0x000fc40003f64000 */
[----:B------:R-:W-:Y:S02]  /*50b0*/  FSETP.GT.AND P0, PT, R37, R66, PT ;  /* 0x000000422500720b */ /* 0x000fe40003f04000 */
[-C--:B------:R-:W-:Y:S02]  /*50c0*/  FSETP.GT.AND P2, PT, R60, R39.reuse, PT ;  /* 0x000000273c00720b */ /* 0x080fe40003f44000 */
[----:B------:R-:W-:Y:S02]  /*50d0*/  FSETP.GT.AND P1, PT, R73, R36, PT ;  /* 0x000000244900720b */ /* 0x000fe40003f24000 */
[----:B------:R-:W-:Y:S01]  /*50e0*/  FSETP.GT.AND P5, PT, R35, R68, PT ;  /* 0x000000442300720b */ /* 0x000fe20003fa4000 */
[----:B------:R-:W-:Y:S01]  /*50f0*/  VIADD R62, R2, 0x10 ;  /* 0x00000010023e7836 */ /* 0x000fe20000000000 */
[----:B------:R-:W-:Y:S02]  /*5100*/  FSEL R64, R33, R64, P3 ;  /* 0x0000004021407208 */ /* 0x000fe40001800000 */
[----:B------:R-:W-:Y:S01]  /*5110*/  FSEL R66, R37, R66, P0 ;  /* 0x0000004225427208 */ /* 0x000fe20000000000 */
[----:B------:R-:W-:Y:S01]  /*5120*/  FMUL R37, R24, R18 ;  /* 0x0000001218257220 */ /* 0x000fe20000400000 */
[----:B------:R-:W-:Y:S01]  /*5130*/  FSEL R60, R60, R39, P2 ;  /* 0x000000273c3c7208 */ /* 0x000fe20001000000 */
[C---:B------:R-:W-:Y:S01]  /*5140*/  FMUL R39, R24.reuse, R19 ;  /* 0x0000001318277220 */ /* 0x040fe20000400000 */
[----:B------:R-:W-:Y:S01]  /*5150*/  FSEL R20, R73, R36, P1 ;  /* 0x0000002449147208 */ /* 0x000fe20000800000 */
[----:B------:R-:W-:Y:S01]  /*5160*/  FMUL R36, R24, R17 ;  /* 0x0000001118247220 */ /* 0x000fe20000400000 */
[----:B------:R-:W-:-:S02]  /*5170*/  FSEL R68, R35, R68, P5 ;  /* 0x0000004423447208 */ /* 0x000fc40002800000 */
[----:B------:R-:W1:Y:S01]  /*5180*/  LDS.128 R32, [R7+0x1c0] ;  /* 0x0001c00007207984 */ /* 0x000e620000000c00 */
[----:B------:R-:W-:Y:S02]  /*5190*/  SEL R63, R62, R63, P3 ;  /* 0x0000003f3e3f7207 */ /* 0x000fe40001800000 */
[CC--:B------:R-:W-:Y:S02]  /*51a0*/  FSETP.GT.AND P6, PT, R36.reuse, R77.reuse, PT ;  /* 0x0000004d2400720b */ /* 0x0c0fe40003fc4000 */
[----:B------:R-:W-:Y:S02]  /*51b0*/  FSETP.GT.AND P4, PT, R37, R40, PT ;  /* 0x000000282500720b */ /* 0x000fe40003f84000 */
[----:B------:R-:W-:Y:S02]  /*51c0*/  FSETP.GT.AND P3, PT, R39, R44, PT ;  /* 0x0000002c2700720b */ /* 0x000fe40003f64000 */
[----:B------:R-:W-:Y:S02]  /*51d0*/  FSEL R77, R36, R77, P6 ;  /* 0x0000004d244d7208 */ /* 0x000fe40003000000 */
[----:B------:R-:W-:-:S02]  /*51e0*/  FSEL R40, R37, R40, P4 ;  /* 0x0000002825287208 */ /* 0x000fc40002000000 */
[----:B------:R-:W-:Y:S02]  /*51f0*/  FSEL R44, R39, R44, P3 ;  /* 0x0000002c272c7208 */ /* 0x000fe40001800000 */
[----:B------:R-:W2:Y:S01]  /*5200*/  LDS.128 R36, [R3+0x1100] ;  /* 0x0011000003247984 */ /* 0x000ea20000000c00 */
[----:B0-----:R-:W-:Y:S01]  /*5210*/  FMUL R73, R16, R28 ;  /* 0x0000001c10497220 */ /* 0x001fe20000400000 */
[----:B------:R-:W-:Y:S01]  /*5220*/  FMUL R75, R28, R17 ;  /* 0x000000111c4b7220 */ /* 0x000fe20000400000 */
[C---:B------:R-:W-:Y:S02]  /*5230*/  SEL R45, R62.reuse, R45, P0 ;  /* 0x0000002d3e2d7207 */ /* 0x040fe40000000000 */
[----:B------:R-:W-:Y:S02]  /*5240*/  SEL R43, R62, R43, P2 ;  /* 0x0000002b3e2b7207 */ /* 0x000fe40001000000 */
[----:B------:R-:W-:Y:S02]  /*5250*/  FSETP.GT.AND P0, PT, R73, R56, PT ;  /* 0x000000384900720b */ /* 0x000fe40003f04000 */
[----:B------:R-:W-:-:S02]  /*5260*/  FSETP.GT.AND P2, PT, R75, R54, PT ;  /* 0x000000364b00720b */ /* 0x000fc40003f44000 */
[----:B------:R-:W-:Y:S01]  /*5270*/  FSEL R56, R73, R56, P0 ;  /* 0x0000003849387208 */ /* 0x000fe20000000000 */
[C---:B------:R-:W-:Y:S01]  /*5280*/  FMUL R73, R28.reuse, R18 ;  /* 0x000000121c497220 */ /* 0x040fe20000400000 */
[----:B------:R-:W-:Y:S01]  /*5290*/  FSEL R54, R75, R54, P2 ;  /* 0x000000364b367208 */ /* 0x000fe20001000000 */
[----:B------:R-:W-:Y:S01]  /*52a0*/  FMUL R75, R28, R19 ;  /* 0x000000131c4b7220 */ /* 0x000fe20000400000 */
[C---:B------:R-:W-:Y:S02]  /*52b0*/  SEL R65, R62.reuse, R65, P6 ;  /* 0x000000413e417207 */ /* 0x040fe40003000000 */
[C---:B------:R-:W-:Y:S02]  /*52c0*/  SEL R71, R62.reuse, R71, P4 ;  /* 0x000000473e477207 */ /* 0x040fe40002000000 */
[C---:B------:R-:W-:Y:S02]  /*52d0*/  SEL R69, R62.reuse, R69, P3 ;  /* 0x000000453e457207 */ /* 0x040fe40001800000 */
[----:B------:R-:W-:Y:S01]  /*52e0*/  SEL R67, R62, R67, P0 ;  /* 0x000000433e437207 */ /* 0x000fe20000000000 */
[----:B-1----:R-:W-:Y:S01]  /*52f0*/  FMUL R16, R16, R32 ;  /* 0x0000002010107220 */ /* 0x002fe20000400000 */
[C---:B------:R-:W-:Y:S01]  /*5300*/  FMUL R17, R32.reuse, R17 ;  /* 0x0000001120117220 */ /* 0x040fe20000400000 */
[C---:B------:R-:W-:Y:S01]  /*5310*/  FMUL R18, R32.reuse, R18 ;  /* 0x0000001220127220 */ /* 0x040fe20000400000 */
[----:B------:R-:W-:-:S02]  /*5320*/  FMUL R19, R32, R19 ;  /* 0x0000001320137220 */ /* 0x000fc40000400000 */
[----:B------:R-:W-:Y:S02]  /*5330*/  FSETP.GT.AND P6, PT, R16, R47, PT ;  /* 0x0000002f1000720b */ /* 0x000fe40003fc4000 */
[----:B------:R-:W-:Y:S02]  /*5340*/  FSETP.GT.AND P4, PT, R17, R52, PT ;  /* 0x000000341100720b */ /* 0x000fe40003f84000 */
[----:B------:R-:W-:Y:S02]  /*5350*/  FSETP.GT.AND P3, PT, R18, R41, PT ;  /* 0x000000291200720b */ /* 0x000fe40003f64000 */
[----:B------:R-:W-:Y:S02]  /*5360*/  FSETP.GT.AND P0, PT, R19, R50, PT ;  /* 0x000000321300720b */ /* 0x000fe40003f04000 */
[----:B------:R-:W-:Y:S02]  /*5370*/  SEL R58, R62, R58, P1 ;  /* 0x0000003a3e3a7207 */ /* 0x000fe40000800000 */
[----:B------:R-:W-:Y:S01]  /*5380*/  FSEL R47, R16, R47, P6 ;  /* 0x0000002f102f7208 */ /* 0x000fe20003000000 */
[----:B--2---:R-:W-:Y:S01]  /*5390*/  FMUL R16, R37, R25 ;  /* 0x0000001925107220 */ /* 0x004fe20000400000 */
        /* <DEDUP_REMOVED lines=21> */
[----:B------:R-:W-:Y:S01]  /*54f0*/  FMUL R73, R36, R21 ;  /* 0x0000001524497220 */ /* 0x000fe20000400000 */
[C---:B------:R-:W-:Y:S02]  /*5500*/  SEL R61, R62.reuse, R61, P2 ;  /* 0x0000003d3e3d7207 */ /* 0x040fe40001000000 */
[----:B------:R-:W-:Y:S02]  /*5510*/  SEL R49, R62, R49, P5 ;  /* 0x000000313e317207 */ /* 0x000fe40002800000 */
[----:B------:R-:W-:Y:S02]  /*5520*/  FSETP.GT.AND P2, PT, R73, R64, PT ;  /* 0x000000404900720b */ /* 0x000fe40003f44000 */
[----:B------:R-:W-:Y:S01]  /*5530*/  FSETP.GT.AND P5, PT, R75, R48, PT ;  /* 0x000000304b00720b */ /* 0x000fe20003fa4000 */
[----:B------:R-:W-:Y:S01]  /*5540*/  VIADD R32, R2, 0x11 ;  /* 0x0000001102207836 */ /* 0x000fe20000000000 */
[----:B------:R-:W-:Y:S01]  /*5550*/  FSEL R64, R73, R64, P2 ;  /* 0x0000004049407208 */ /* 0x000fe20001000000 */
[C---:B------:R-:W-:Y:S01]  /*5560*/  FMUL R73, R38.reuse, R21 ;  /* 0x0000001526497220 */ /* 0x040fe20000400000 */
        /* <DEDUP_REMOVED lines=27> */
[C---:B------:R-:W-:Y:S02]  /*5720*/  SEL R45, R32.reuse, R45, P3 ;  /* 0x0000002d202d7207 */ /* 0x040fe40001800000 */
[----:B------:R-:W-:Y:S02]  /*5730*/  FSEL R40, R75, R40, P5 ;  /* 0x000000284b287208 */ /* 0x000fe40002800000 */
[C---:B------:R-:W-:Y:S02]  /*5740*/  SEL R65, R32.reuse, R65, P4 ;  /* 0x0000004120417207 */ /* 0x040fe40002000000 */
[C---:B------:R-:W-:Y:S02]  /*5750*/  SEL R61, R32.reuse, R61, P2 ;  /* 0x0000003d203d7207 */ /* 0x040fe40001000000 */
[----:B------:R-:W-:-:S02]  /*5760*/  SEL R53, R32, R53, P1 ;  /* 0x0000003520357207 */ /* 0x000fc40000800000 */
[----:B------:R-:W-:Y:S02]  /*5770*/  SEL R71, R32, R71, P5 ;  /* 0x0000004720477207 */ /* 0x000fe40002800000 */
[----:B------:R-:W-:Y:S02]  /*5780*/  FSETP.GT.AND P3, PT, R28, R42, PT ;  /* 0x0000002a1c00720b */ /* 0x000fe40003f64000 */
[-C--:B------:R-:W-:Y:S02]  /*5790*/  FSETP.GT.AND P4, PT, R38, R41.reuse, PT ;  /* 0x000000292600720b */ /* 0x080fe40003f84000 */
[----:B------:R-:W-:Y:S02]  /*57a0*/  FSETP.GT.AND P2, PT, R21, R20, PT ;  /* 0x000000141500720b */ /* 0x000fe40003f44000 */
[----:B------:R-:W-:Y:S02]  /*57b0*/  FSETP.GT.AND P1, PT, R24, R44, PT ;  /* 0x0000002c1800720b */ /* 0x000fe40003f24000 */
[----:B------:R-:W-:Y:S01]  /*57c0*/  FSETP.GT.AND P5, PT, R29, R48, PT ;  /* 0x000000301d00720b */ /* 0x000fe20003fa4000 */
        /* <DEDUP_REMOVED lines=37> */
[----:B------:R-:W-:Y:S02]  /*5a20*/  SEL R49, R34, R49, P1 ;  /* 0x0000003122317207 */ /* 0x000fe40000800000 */
[----:B------:R-:W-:Y:S02]  /*5a30*/  FSETP.GT.AND P1, PT, R21, R60, PT ;  /* 0x0000003c1500720b */ /* 0x000fe40003f24000 */
[----:B------:R-:W-:Y:S02]  /*5a40*/  FSETP.GT.AND P2, PT, R48, R56, PT ;  /* 0x000000383000720b */ /* 0x000fe40003f44000 */
[----:B------:R-:W-:-:S02]  /*5a50*/  FSETP.GT.AND P6, PT, R36, R25, PT ;  /* 0x000000192400720b */ /* 0x000fc40003fc4000 */
[----:B------:R-:W-:Y:S02]  /*5a60*/  FSEL R77, R42, R77, P5 ;  /* 0x0000004d2a4d7208 */ /* 0x000fe40002800000 */
[----:B------:R-:W-:Y:S02]  /*5a70*/  FSEL R37, R46, R37, P0 ;  /* 0x000000252e257208 */ /* 0x000fe40000000000 */
[C---:B------:R-:W-:Y:S02]  /*5a80*/  SEL R65, R34.reuse, R65, P5 ;  /* 0x0000004122417207 */ /* 0x040fe40002800000 */
[----:B------:R-:W-:Y:S02]  /*5a90*/  SEL R53, R34, R53, P0 ;  /* 0x0000003522357207 */ /* 0x000fe40000000000 */
[----:B------:R-:W-:Y:S02]  /*5aa0*/  FSETP.GT.AND P4, PT, R44, R66, PT ;  /* 0x000000422c00720b */ /* 0x000fe40003f84000 */
[----:B------:R-:W-:-:S02]  /*5ab0*/  FSEL R60, R21, R60, P1 ;  /* 0x0000003c153c7208 */ /* 0x000fc40000800000 */
[----:B------:R-:W-:Y:S02]  /*5ac0*/  FSETP.GT.AND P5, PT, R39, R20, PT ;  /* 0x000000142700720b */ /* 0x000fe40003fa4000 */
[----:B------:R-:W-:Y:S02]  /*5ad0*/  FSETP.GT.AND P0, PT, R30, R29, PT ;  /* 0x0000001d1e00720b */ /* 0x000fe40003f04000 */
[----:B------:R-:W-:Y:S02]  /*5ae0*/  SEL R43, R34, R43, P1 ;  /* 0x0000002b222b7207 */ /* 0x000fe40000800000 */
[----:B------:R-:W-:Y:S02]  /*5af0*/  FSEL R56, R48, R56, P2 ;  /* 0x0000003830387208 */ /* 0x000fe40001000000 */
[----:B------:R-:W-:Y:S02]  /*5b00*/  FSEL R25, R36, R25, P6 ;  /* 0x0000001924197208 */ /* 0x000fe40003000000 */
[----:B------:R-:W-:-:S02]  /*5b10*/  SEL R67, R34, R67, P2 ;  /* 0x0000004322437207 */ /* 0x000fc40001000000 */
[----:B------:R-:W-:Y:S02]  /*5b20*/  SEL R61, R34, R61, P6 ;  /* 0x0000003d223d7207 */ /* 0x000fe40003000000 */
[----:B------:R-:W-:Y:S02]  /*5b30*/  FSETP.GT.AND P1, PT, R22, R33, PT ;  /* 0x000000211600720b */ /* 0x000fe40003f24000 */
[----:B------:R-:W-:Y:S02]  /*5b40*/  FSETP.GT.AND P2, PT, R41, R40, PT ;  /* 0x000000282900720b */ /* 0x000fe40003f44000 */
[----:B------:R-:W-:Y:S02]  /*5b50*/  FSETP.GT.AND P6, PT, R73, R24, PT ;  /* 0x000000184900720b */ /* 0x000fe40003fc4000 */
[----:B------:R-:W-:Y:S02]  /*5b60*/  FSETP.GT.AND P3, PT, R50, R47, PT ;  /* 0x0000002f3200720b */ /* 0x000fe40003f64000 */
[----:B------:R-:W-:-:S02]  /*5b70*/  FSEL R66, R44, R66, P4 ;  /* 0x000000422c427208 */ /* 0x000fc40002000000 */
[----:B------:R-:W-:Y:S02]  /*5b80*/  SEL R45, R34, R45, P4 ;  /* 0x0000002d222d7207 */ /* 0x000fe40002000000 */
[----:B------:R-:W-:Y:S01]  /*5b90*/  FSEL R39, R39, R20, P5 ;  /* 0x0000001427277208 */ /* 0x000fe20002800000 */
[----:B0-----:R-:W-:Y:S01]  /*5ba0*/  FMUL R20, R16, R23 ;  /* 0x0000001710147220 */ /* 0x001fe20000400000 */
[----:B------:R-:W-:Y:S01]  /*5bb0*/  FSEL R29, R30, R29, P0 ;  /* 0x0000001d1e1d7208 */ /* 0x000fe20000000000 */
[-C--:B------:R-:W-:Y:S01]  /*5bc0*/  FMUL R21, R17, R23.reuse ;  /* 0x0000001711157220 */ /* 0x080fe20000400000 */
[----:B------:R-:W-:Y:S01]  /*5bd0*/  FSETP.GT.AND P4, PT, R26, R38, PT ;  /* 0x000000261a00720b */ /* 0x000fe20003f84000 */
        /* <DEDUP_REMOVED lines=12> */
[----:B------:R-:W-:Y:S01]  /*5ca0*/  FMUL R16, R16, R35 ;  /* 0x0000002310107220 */ /* 0x000fe20000400000 */
[----:B------:R-:W-:Y:S01]  /*5cb0*/  FSETP.GT.AND P3, PT, R75, R28, PT ;  /* 0x0000001c4b00720b */ /* 0x000fe20003f64000 */
[----:B------:R-:W-:Y:S01]  /*5cc0*/  VIADD R44, R2, 0x13 ;  /* 0x00000013022c7836 */ /* 0x000fe20000000000 */
[----:B------:R-:W-:Y:S01]  /*5cd0*/  FSEL R38, R26, R38, P4 ;  /* 0x000000261a267208 */ /* 0x000fe20002000000 */
[----:B------:R-:W-:Y:S01]  /*5ce0*/  FMUL R26, R17, R31 ;  /* 0x0000001f111a7220 */ /* 0x000fe20000400000 */
[----:B------:R-:W-:-:S02]  /*5cf0*/  SEL R71, R34, R71, P2 ;  /* 0x0000004722477207 */ /* 0x000fc40001000000 */
[----:B------:R-:W-:Y:S02]  /*5d00*/  FSETP.GT.AND P2, PT, R20, R64, PT ;  /* 0x000000401400720b */ /* 0x000fe40003f44000 */
[----:B------:R-:W-:Y:S02]  /*5d10*/  FSEL R28, R75, R28, P3 ;  /* 0x0000001c4b1c7208 */ /* 0x000fe40001800000 */
[C---:B------:R-:W-:Y:S02]  /*5d20*/  SEL R59, R34.reuse, R59, P3 ;  /* 0x0000003b223b7207 */ /* 0x040fe40001800000 */
[C---:B------:R-:W-:Y:S02]  /*5d30*/  SEL R51, R34.reuse, R51, P4 ;  /* 0x0000003322337207 */ /* 0x040fe40002000000 */
[----:B------:R-:W-:Y:S02]  /*5d40*/  SEL R69, R34, R69, P6 ;  /* 0x0000004522457207 */ /* 0x000fe40003000000 */
[----:B------:R-:W-:-:S02]  /*5d50*/  FSEL R64, R20, R64, P2 ;  /* 0x0000004014407208 */ /* 0x000fc40001000000 */
[----:B------:R-:W-:Y:S02]  /*5d60*/  SEL R58, R34, R58, P5 ;  /* 0x0000003a223a7207 */ /* 0x000fe40002800000 */
[----:B------:R-:W-:Y:S02]  /*5d70*/  FSETP.GT.AND P6, PT, R23, R68, PT ;  /* 0x000000441700720b */ /* 0x000fe40003fc4000 */
[----:B------:R-:W-:Y:S02]  /*5d80*/  FSETP.GT.AND P4, PT, R16, R47, PT ;  /* 0x0000002f1000720b */ /* 0x000fe40003f84000 */
[----:B------:R-:W-:Y:S02]  /*5d90*/  FSETP.GT.AND P3, PT, R21, R66, PT ;  /* 0x000000421500720b */ /* 0x000fe40003f64000 */
[----:B------:R-:W-:Y:S02]  /*5da0*/  SEL R57, R34, R57, P0 ;  /* 0x0000003922397207 */ /* 0x000fe40000000000 */
[----:B------:R-:W-:Y:S01]  /*5db0*/  SEL R63, R44, R63, P2 ;  /* 0x0000003f2c3f7207 */ /* 0x000fe20001000000 */
[-C--:B------:R-:W-:Y:S01]  /*5dc0*/  FMUL R75, R18, R31.reuse ;  /* 0x0000001f124b7220 */ /* 0x080fe20000400000 */
[----:B------:R-:W-:Y:S01]  /*5dd0*/  FSETP.GT.AND P5, PT, R27, R56, PT ;  /* 0x000000381b00720b */ /* 0x000fe20003fa4000 */
[----:B------:R-:W-:Y:S01]  /*5de0*/  FMUL R46, R19, R31 ;  /* 0x0000001f132e7220 */ /* 0x000fe20000400000 */
[----:B------:R-:W-:-:S02]  /*5df0*/  FSETP.GT.AND P0, PT, R24, R77, PT ;  /* 0x0000004d1800720b */ /* 0x000fc40003f04000 */
[----:B------:R-:W-:Y:S01]  /*5e00*/  FSETP.GT.AND P2, PT, R26, R25, PT ;  /* 0x000000191a00720b */ /* 0x000fe20003f44000 */
[-C--:B------:R-:W-:Y:S01]  /*5e10*/  FMUL R48, R17, R35.reuse ;  /* 0x0000002311307220 */ /* 0x080fe20000400000 */
[-C--:B------:R-:W-:Y:S01]  /*5e20*/  FMUL R31, R18, R35.reuse ;  /* 0x00000023121f7220 */ /* 0x080fe20000400000 */
[----:B------:R-:W-:Y:S01]  /*5e30*/  FMUL R35, R19, R35 ;  /* 0x0000002313237220 */ /* 0x000fe20000400000 */
[----:B------:R-:W-:Y:S02]  /*5e40*/  FSEL R68, R23, R68, P6 ;  /* 0x0000004417447208 */ /* 0x000fe40003000000 */
[----:B------:R-:W-:Y:S02]  /*5e50*/  FSEL R47, R16, R47, P4 ;  /* 0x0000002f102f7208 */ /* 0x000fe40002000000 */
[----:B------:R-:W-:Y:S01]  /*5e60*/  FSEL R66, R21, R66, P3 ;  /* 0x0000004215427208 */ /* 0x000fe20001800000 */
[----:B------:R-:W-:Y:S01]  /*5e70*/  LDS.128 R16, [R3+0x1400] ;  /* 0x0014000003107984 */ /* 0x000fe20000000c00 */
[----:B------:R-:W-:-:S02]  /*5e80*/  FSEL R56, R27, R56, P5 ;  /* 0x000000381b387208 */ /* 0x000fc40002800000 */
[----:B------:R-:W-:Y:S01]  /*5e90*/  FSEL R77, R24, R77, P0 ;  /* 0x0000004d184d7208 */ /* 0x000fe20000000000 */
[----:B------:R-:W0:Y:S01]  /*5ea0*/  LDS.128 R20, [R7+0x50] ;  /* 0x0000500007147984 */ /* 0x000e220000000c00 */
[----:B------:R-:W-:-:S03]  /*5eb0*/  FSEL R50, R26, R25, P2 ;  /* 0x000000191a327208 */ /* 0x000fc60001000000 */
[----:B------:R-:W1:Y:S01]  /*5ec0*/  LDS.128 R24, [R7+0xd0] ;  /* 0x0000d00007187984 */ /* 0x000e620000000c00 */
[C---:B------:R-:W-:Y:S02]  /*5ed0*/  SEL R55, R44.reuse, R55, P4 ;  /* 0x000000372c377207 */ /* 0x040fe40002000000 */
[CC--:B------:R-:W-:Y:S02]  /*5ee0*/  FSETP.GT.AND P4, PT, R41.reuse, R40.reuse, PT ;  /* 0x000000282900720b */ /* 0x0c0fe40003f84000 */
[----:B------:R-:W-:Y:S02]  /*5ef0*/  SEL R49, R44, R49, P6 ;  /* 0x000000312c317207 */ /* 0x000fe40003000000 */
[----:B------:R-:W-:Y:S02]  /*5f00*/  FSETP.GT.AND P6, PT, R48, R37, PT ;  /* 0x000000253000720b */ /* 0x000fe40003fc4000 */
[----:B------:R-:W-:Y:S02]  /*5f10*/  FSEL R40, R41, R40, P4 ;  /* 0x0000002829287208 */ /* 0x000fe40002000000 */
[----:B------:R-:W-:-:S02]  /*5f20*/  SEL R71, R44, R71, P4 ;  /* 0x000000472c477207 */ /* 0x000fc40002000000 */
[----:B------:R-:W-:Y:S02]  /*5f30*/  FSETP.GT.AND P4, PT, R35, R30, PT ;  /* 0x0000001e2300720b */ /* 0x000fe40003f84000 */
[----:B------:R-:W-:Y:S02]  /*5f40*/  FSEL R48, R48, R37, P6 ;  /* 0x0000002530307208 */ /* 0x000fe40003000000 */
[C---:B------:R-:W-:Y:S02]  /*5f50*/  SEL R53, R44.reuse, R53, P6 ;  /* 0x000000352c357207 */ /* 0x040fe40003000000 */
[C---:B------:R-:W-:Y:S02]  /*5f60*/  SEL R67, R44.reuse, R67, P5 ;  /* 0x000000432c437207 */ /* 0x040fe40002800000 */
[----:B------:R-:W-:Y:S02]  /*5f70*/  SEL R61, R44, R61, P2 ;  /* 0x0000003d2c3d7207 */ /* 0x000fe40001000000 */
[----:B------:R-:W-:-:S02]  /*5f80*/  FSETP.GT.AND P6, PT, R42, R73, PT ;  /* 0x000000492a00720b */ /* 0x000fc40003fc4000 */
[CC--:B------:R-:W-:Y:S02]  /*5f90*/  FSETP.GT.AND P5, PT, R33.reuse, R60.reuse, PT ;  /* 0x0000003c2100720b */ /* 0x0c0fe40003fa4000 */
[----:B------:R-:W-:Y:S02]  /*5fa0*/  FSETP.GT.AND P2, PT, R36, R39, PT ;  /* 0x000000272400720b */ /* 0x000fe40003f44000 */
[----:B------:R-:W-:Y:S02]  /*5fb0*/  FSEL R73, R42, R73, P6 ;  /* 0x000000492a497208 */ /* 0x000fe40003000000 */
[C---:B------:R-:W-:Y:S02]  /*5fc0*/  SEL R45, R44.reuse, R45, P3 ;  /* 0x0000002d2c2d7207 */ /* 0x040fe40001800000 */
[----:B------:R-:W-:Y:S02]  /*5fd0*/  FSEL R33, R33, R60, P5 ;  /* 0x0000003c21217208 */ /* 0x000fe40002800000 */
[----:B------:R-:W-:Y:S01]  /*5fe0*/  SEL R65, R44, R65, P0 ;  /* 0x000000412c417207 */ /* 0x000fe20000000000 */
[----:B0-----:R-:W-:Y:S01]  /*5ff0*/  FMUL R52, R20, R18 ;  /* 0x0000001214347220 */ /* 0x001fe20000400000 */
[----:B------:R-:W-:-:S02]  /*6000*/  SEL R43, R44, R43, P5 ;  /* 0x0000002b2c2b7207 */ /* 0x000fc40002800000 */
[----:B------:R-:W-:Y:S01]  /*6010*/  FSEL R36, R36, R39, P2 ;  /* 0x0000002724247208 */ /* 0x000fe20001000000 */
[----:B------:R-:W-:Y:S01]  /*6020*/  FMUL R39, R20, R17 ;  /* 0x0000001114277220 */ /* 0x000fe20000400000 */
[----:B------:R-:W-:Y:S01]  /*6030*/  FSEL R42, R35, R30, P4 ;  /* 0x0000001e232a7208 */ /* 0x000fe20002000000 */
[----:B------:R-:W-:Y:S01]  /*6040*/  FMUL R35, R16, R20 ;  /* 0x0000001410237220 */ /* 0x000fe20000400000 */
[----:B------:R-:W-:Y:S01]  /*6050*/  FSETP.GT.AND P3, PT, R75, R28, PT ;  /* 0x0000001c4b00720b */ /* 0x000fe20003f64000 */
[----:B------:R-:W-:Y:S01]  /*6060*/  FMUL R20, R20, R19 ;  /* 0x0000001314147220 */ /* 0x000fe20000400000 */
[----:B------:R-:W-:Y:S01]  /*6070*/  FSETP.GT.AND P0, PT, R31, R38, PT ;  /* 0x000000261f00720b */ /* 0x000fe20003f04000 */
[----:B-1----:R-:W-:Y:S01]  /*6080*/  FMUL R37, R16, R24 ;  /* 0x0000001810257220 */ /* 0x002fe20000400000 */
[----:B------:R-:W-:Y:S02]  /*6090*/  FSETP.GT.AND P5, PT, R46, R29, PT ;  /* 0x0000001d2e00720b */ /* 0x000fe40003fa4000 */
[----:B------:R-:W-:-:S02]  /*60a0*/  SEL R59, R44, R59, P3 ;  /* 0x0000003b2c3b7207 */ /* 0x000fc40001800000 */
[C---:B------:R-:W-:Y:S02]  /*60b0*/  SEL R51, R44.reuse, R51, P0 ;  /* 0x000000332c337207 */ /* 0x040fe40000000000 */
[C---:B------:R-:W-:Y:S02]  /*60c0*/  SEL R58, R44.reuse, R58, P2 ;  /* 0x0000003a2c3a7207 */ /* 0x040fe40001000000 */
[C---:B------:R-:W-:Y:S02]  /*60d0*/  SEL R69, R44.reuse, R69, P6 ;  /* 0x000000452c457207 */ /* 0x040fe40003000000 */
[----:B------:R-:W-:Y:S02]  /*60e0*/  SEL R57, R44, R57, P5 ;  /* 0x000000392c397207 */ /* 0x000fe40002800000 */
[----:B------:R-:W-:Y:S02]  /*60f0*/  FSEL R75, R75, R28, P3 ;  /* 0x0000001c4b4b7208 */ /* 0x000fe40001800000 */
[----:B------:R-:W-:-:S02]  /*6100*/  FSEL R46, R46, R29, P5 ;  /* 0x0000001d2e2e7208 */ /* 0x000fc40002800000 */
[----:B------:R-:W-:Y:S02]  /*6110*/  @!P4 SEL R44, R34, R32, P1 ;  /* 0x00000020222cc207 */ /* 0x000fe40000800000 */
[----:B------:R-:W-:Y:S02]  /*6120*/  FSETP.GT.AND P3, PT, R35, R64, PT ;  /* 0x000000402300720b */ /* 0x000fe40003f64000 */
[----:B------:R-:W-:Y:S02]  /*6130*/  FSETP.GT.AND P2, PT, R52, R33, PT ;  /* 0x000000213400720b */ /* 0x000fe40003f44000 */
[----:B------:R-:W-:Y:S02]  /*6140*/  FSETP.GT.AND P1, PT, R20, R36, PT ;  /* 0x000000241400720b */ /* 0x000fe40003f24000 */
[----:B------:R-:W-:Y:S02]  /*6150*/  FSETP.GT.AND P5, PT, R37, R68, PT ;  /* 0x000000442500720b */ /* 0x000fe40003fa4000 */
[----:B------:R-:W-:-:S02]  /*6160*/  FSEL R41, R31, R38, P0 ;  /* 0x000000261f297208 */ /* 0x000fc40000000000 */
[----:B------:R-:W0:Y:S01]  /*6170*/  LDS.128 R28, [R7+0x150] ;  /* 0x00015000071c7984 */ /* 0x000e220000000c00 */
[----:B------:R-:W-:Y:S02]  /*6180*/  FSEL R64, R35, R64, P3 ;  /* 0x0000004023407208 */ /* 0x000fe40001800000 */
[----:B------:R-:W-:Y:S02]  /*6190*/  FSEL R52, R52, R33, P2 ;  /* 0x0000002134347208 */ /* 0x000fe40001000000 */
[----:B------:R-:W-:Y:S01]  /*61a0*/  FSEL R20, R20, R36, P1 ;  /* 0x0000002414147208 */ /* 0x000fe20000800000 */
[C---:B------:R-:W-:Y:S01]  /*61b0*/  FMUL R36, R24.reuse, R17 ;  /* 0x0000001118247220 */ /* 0x040fe20000400000 */
[----:B------:R-:W-:Y:S01]  /*61c0*/  FSEL R68, R37, R68, P5 ;  /* 0x0000004425447208 */ /* 0x000fe20002800000 */
[----:B------:R-:W-:Y:S01]  /*61d0*/  FMUL R37, R24, R18 ;  /* 0x0000001218257220 */ /* 0x000fe20000400000 */
[----:B------:R-:W1:Y:S01]  /*61e0*/  LDS.128 R32, [R7+0x1d0] ;  /* 0x0001d00007207984 */ /* 0x000e620000000c00 */
[----:B------:R-:W-:-:S02]  /*61f0*/  FSETP.GT.AND P0, PT, R39, R66, PT ;  /* 0x000000422700720b */ /* 0x000fc40003f04000 */
[CC--:B------:R-:W-:Y:S02]  /*6200*/  FSETP.GT.AND P6, PT, R36.reuse, R77.reuse, PT ;  /* 0x0000004d2400720b */ /* 0x0c0fe40003fc4000 */
[----:B------:R-:W-:Y:S02]  /*6210*/  FSETP.GT.AND P4, PT, R37, R40, PT ;  /* 0x000000282500720b */ /* 0x000fe40003f84000 */
[----:B------:R-:W-:Y:S02]  /*6220*/  FSEL R66, R39, R66, P0 ;  /* 0x0000004227427208 */ /* 0x000fe40000000000 */
[----:B------:R-:W-:Y:S02]  /*6230*/  FSEL R77, R36, R77, P6 ;  /* 0x0000004d244d7208 */ /* 0x000fe40003000000 */
[----:B------:R-:W-:Y:S02]  /*6240*/  FSEL R40, R37, R40, P4 ;  /* 0x0000002825287208 */ /* 0x000fe40002000000 */
[----:B------:R-:W2:Y:S01]  /*6250*/  LDS.128 R36, [R3+0x1500] ;  /* 0x0015000003247984 */ /* 0x000ea20000000c00 */
[----:B------:R-:W-:-:S02]  /*6260*/  VIADD R54, R2, 0x14 ;  /* 0x0000001402367836 */ /* 0x000fc40000000000 */
[----:B------:R-:W-:-:S03]  /*6270*/  FMUL R24, R24, R19 ;  /* 0x0000001318187220 */ /* 0x000fc60000400000 */
[----:B------:R-:W-:Y:S02]  /*6280*/  SEL R63, R54, R63, P3 ;  /* 0x0000003f363f7207 */ /* 0x000fe40001800000 */
[----:B------:R-:W-:-:S04]  /*6290*/  FSETP.GT.AND P3, PT, R24, R73, PT ;  /* 0x000000491800720b */ /* 0x000fc80003f64000 */
[----:B------:R-:W-:Y:S02]  /*62a0*/  FSEL R73, R24, R73, P3 ;  /* 0x0000004918497208 */ /* 0x000fe40001800000 */
[----:B------:R-:W-:Y:S01]  /*62b0*/  SEL R45, R54, R45, P0 ;  /* 0x0000002d362d7207 */ /* 0x000fe20000000000 */
[----:B0-----:R-:W-:Y:S01]  /*62c0*/  FMUL R24, R16, R28 ;  /* 0x0000001c10187220 */ /* 0x001fe20000400000 */
[----:B------:R-:W-:Y:S01]  /*62d0*/  SEL R65, R54, R65, P6 ;  /* 0x0000004136417207 */ /* 0x000fe20003000000 */
[----:B------:R-:W-:-:S03]  /*62e0*/  FMUL R60, R28, R17 ;  /* 0x000000111c3c7220 */ /* 0x000fc60000400000 */
[----:B------:R-:W-:Y:S01]  /*62f0*/  FSETP.GT.AND P0, PT, R24, R56, PT ;  /* 0x000000381800720b */ /* 0x000fe20003f04000 */
[----:B-1----:R-:W-:-:S03]  /*6300*/  FMUL R16, R16, R32 ;  /* 0x0000002010107220 */ /* 0x002fc60000400000 */
[----:B------:R-:W-:Y:S01]  /*6310*/  FSEL R56, R24, R56, P0 ;  /* 0x0000003818387208 */ /* 0x000fe20000000000 */
[-C--:B------:R-:W-:Y:S01]  /*6320*/  FMUL R24, R28, R18.reuse ;  /* 0x000000121c187220 */ /* 0x080fe20000400000 */
[----:B------:R-:W-:Y:S01]  /*6330*/  FSETP.GT.AND P6, PT, R16, R47, PT ;  /* 0x0000002f1000720b */ /* 0x000fe20003fc4000 */
[----:B------:R-:W-:Y:S01]  /*6340*/  FMUL R28, R28, R19 ;  /* 0x000000131c1c7220 */ /* 0x000fe20000400000 */
[----:B------:R-:W-:Y:S01]  /*6350*/  SEL R43, R54, R43, P2 ;  /* 0x0000002b362b7207 */ /* 0x000fe20001000000 */
[----:B------:R-:W-:Y:S01]  /*6360*/  FMUL R17, R32, R17 ;  /* 0x0000001120117220 */ /* 0x000fe20000400000 */
[----:B------:R-:W-:Y:S01]  /*6370*/  FSEL R47, R16, R47, P6 ;  /* 0x0000002f102f7208 */ /* 0x000fe20003000000 */
[----:B------:R-:W-:Y:S01]  /*6380*/  FMUL R18, R32, R18 ;  /* 0x0000001220127220 */ /* 0x000fe20000400000 */
[----:B------:R-:W-:Y:S01]  /*6390*/  FSETP.GT.AND P2, PT, R60, R50, PT ;  /* 0x000000323c00720b */ /* 0x000fe20003f44000 */
[----:B------:R-:W-:Y:S01]  /*63a0*/  FMUL R19, R32, R19 ;  /* 0x0000001320137220 */ /* 0x000fe20000400000 */
[----:B--2---:R-:W-:Y:S01]  /*63b0*/  FMUL R16, R36, R21 ;  /* 0x0000001524107220 */ /* 0x004fe20000400000 */
[----:B------:R-:W-:-:S02]  /*63c0*/  SEL R71, R54, R71, P4 ;  /* 0x0000004736477207 */ /* 0x000fc40002000000 */
[----:B------:R-:W-:Y:S02]  /*63d0*/  FSEL R50, R60, R50, P2 ;  /* 0x000000323c327208 */ /* 0x000fe40001000000 */
[C---:B------:R-:W-:Y:S02]  /*63e0*/  SEL R69, R54.reuse, R69, P3 ;  /* 0x0000004536457207 */ /* 0x040fe40001800000 */
[C---:B------:R-:W-:Y:S02]  /*63f0*/  SEL R67, R54.reuse, R67, P0 ;  /* 0x0000004336437207 */ /* 0x040fe40000000000 */
[----:B------:R-:W-:Y:S02]  /*6400*/  SEL R61, R54, R61, P2 ;  /* 0x0000003d363d7207 */ /* 0x000fe40001000000 */
[----:B------:R-:W-:Y:S02]  /*6410*/  FSETP.GT.AND P4, PT, R17, R48, PT ;  /* 0x000000301100720b */ /* 0x000fe40003f84000 */
[----:B------:R-:W-:-:S02]  /*6420*/  FSETP.GT.AND P3, PT, R18, R41, PT ;  /* 0x000000291200720b */ /* 0x000fc40003f64000 */
[----:B------:R-:W-:Y:S02]  /*6430*/  FSETP.GT.AND P0, PT, R19, R42, PT ;  /* 0x0000002a1300720b */ /* 0x000fe40003f04000 */
[----:B------:R-:W-:Y:S02]  /*6440*/  FSETP.GT.AND P2, PT, R16, R64, PT ;  /* 0x000000401000720b */ /* 0x000fe40003f44000 */
[----:B------:R-:W-:Y:S02]  /*6450*/  SEL R58, R54, R58, P1 ;  /* 0x0000003a363a7207 */ /* 0x000fe40000800000 */
[----:B------:R-:W-:Y:S01]  /*6460*/  FSEL R48, R17, R48, P4 ;  /* 0x0000003011307208 */ /* 0x000fe20002000000 */
[----:B------:R-:W-:Y:S01]  /*6470*/  FMUL R17, R37, R21 ;  /* 0x0000001525117220 */ /* 0x000fe20000400000 */
[----:B------:R-:W-:Y:S01]  /*6480*/  FSEL R41, R18, R41, P3 ;  /* 0x0000002912297208 */ /* 0x000fe20001800000 */
[C---:B------:R-:W-:Y:S01]  /*6490*/  FMUL R18, R36.reuse, R25 ;  /* 0x0000001924127220 */ /* 0x040fe20000400000 */
[----:B------:R-:W-:Y:S01]  /*64a0*/  FSEL R42, R19, R42, P0 ;  /* 0x0000002a132a7208 */ /* 0x000fe20000000000 */
[----:B------:R-:W-:Y:S01]  /*64b0*/  FMUL R19, R36, R29 ;  /* 0x0000001d24137220 */ /* 0x000fe20000400000 */
[----:B------:R-:W-:Y:S01]  /*64c0*/  FSEL R64, R16, R64, P2 ;  /* 0x0000004010407208 */ /* 0x000fe20001000000 */
[----:B------:R-:W-:Y:S01]  /*64d0*/  FMUL R16, R37, R25 ;  /* 0x0000001925107220 */ /* 0x000fe20000400000 */
[----:B------:R-:W-:-:S02]  /*64e0*/  FSETP.GT.AND P1, PT, R24, R75, PT ;  /* 0x0000004b1800720b */ /* 0x000fc40003f24000 */
[----:B------:R-:W-:Y:S02]  /*64f0*/  SEL R55, R54, R55, P6 ;  /* 0x0000003736377207 */ /* 0x000fe40003000000 */
        /* <DEDUP_REMOVED lines=14> */
[-C--:B------:R-:W-:Y:S01]  /*65e0*/  FSETP.GT.AND P5, PT, R28, R46.reuse, PT ;  /* 0x0000002e1c00720b */ /* 0x080fe20003fa4000 */
[----:B------:R-:W-:Y:S02]  /*65f0*/  VIADD R32, R2, 0x15 ;  /* 0x0000001502207836 */ /* 0x000fe40000000000 */
[----:B------:R-:W-:Y:S01]  /*6600*/  FMUL R24, R38, R21 ;  /* 0x0000001526187220 */ /* 0x000fe20000400000 */
[-C--:B------:R-:W-:Y:S01]  /*6610*/  FMUL R60, R39, R25.reuse ;  /* 0x00000019273c7220 */ /* 0x080fe20000400000 */
[----:B------:R-:W-:Y:S01]  /*6620*/  FSEL R46, R28, R46, P5 ;  /* 0x0000002e1c2e7208 */ /* 0x000fe20002800000 */
[C---:B------:R-:W-:Y:S01]  /*6630*/  FMUL R28, R38.reuse, R25 ;  /* 0x00000019261c7220 */ /* 0x040fe20000400000 */
        /* <DEDUP_REMOVED lines=34> */
[----:B------:R-:W-:Y:S01]  /*6860*/  FSETP.GT.AND P5, PT, R29, R46, PT ;  /* 0x0000002e1d00720b */ /* 0x000fe20003fa4000 */
        /* <DEDUP_REMOVED lines=13> */
[C---:B------:R-:W-:Y:S01]  /*6940*/  SEL R59, R32.reuse, R59, P3 ;  /* 0x0000003b203b7207 */ /* 0x040fe20001800000 */
[----:B------:R-:W-:Y:S01]  /*6950*/  FMUL R73, R19, R26 ;  /* 0x0000001a13497220 */ /* 0x000fe20000400000 */
[----:B------:R-:W-:Y:S01]  /*6960*/  SEL R51, R32, R51, P4 ;  /* 0x0000003320337207 */ /* 0x000fe20002000000 */
[----:B------:R-:W-:Y:S01]  /*6970*/  FMUL R46, R16, R30 ;  /* 0x0000001e102e7220 */ /* 0x000fe20000400000 */
[C---:B------:R-:W-:Y:S01]  /*6980*/  SEL R58, R32.reuse, R58, P2 ;  /* 0x0000003a203a7207 */ /* 0x040fe20001000000 */
[-C--:B------:R-:W-:Y:S01]  /*6990*/  FMUL R36, R17, R30.reuse ;  /* 0x0000001e11247220 */ /* 0x080fe20000400000 */
[----:B------:R-:W-:Y:S01]  /*69a0*/  SEL R69, R32, R69, P1 ;  /* 0x0000004520457207 */ /* 0x000fe20000800000 */
[-C--:B------:R-:W-:Y:S01]  /*69b0*/  FMUL R75, R18, R30.reuse ;  /* 0x0000001e124b7220 */ /* 0x080fe20000400000 */
[----:B------:R-:W-:Y:S01]  /*69c0*/  SEL R57, R32, R57, P5 ;  /* 0x0000003920397207 */ /* 0x000fe20002800000 */
        /* <DEDUP_REMOVED lines=8> */
[-C--:B------:R-:W-:Y:S02]  /*6a50*/  FSETP.GT.AND P0, PT, R50, R64.reuse, PT ;  /* 0x000000403200720b */ /* 0x080fe40003f04000 */
[----:B------:R-:W-:Y:S02]  /*6a60*/  FSETP.GT.AND P5, PT, R40, R77, PT ;  /* 0x0000004d2800720b */ /* 0x000fe40003fa4000 */
[----:B------:R-:W-:Y:S02]  /*6a70*/  FSEL R64, R50, R64, P0 ;  /* 0x0000004032407208 */ /* 0x000fe40000000000 */
[----:B------:R-:W-:Y:S02]  /*6a80*/  SEL R63, R34, R63, P0 ;  /* 0x0000003f223f7207 */ /* 0x000fe40000000000 */
[----:B------:R-:W-:-:S02]  /*6a90*/  FSETP.GT.AND P1, PT, R52, R68, PT ;  /* 0x000000443400720b */ /* 0x000fc40003f24000 */
[----:B------:R-:W-:Y:S02]  /*6aa0*/  FSETP.GT.AND P2, PT, R46, R56, PT ;  /* 0x000000382e00720b */ /* 0x000fe40003f44000 */
[----:B------:R-:W-:Y:S02]  /*6ab0*/  FSETP.GT.AND P0, PT, R44, R37, PT ;  /* 0x000000252c00720b */ /* 0x000fe40003f04000 */
        /* <DEDUP_REMOVED lines=8> */
[----:B------:R-:W-:Y:S02]  /*6b40*/  FSEL R37, R44, R37, P0 ;  /* 0x000000252c257208 */ /* 0x000fe40000000000 */
[----:B------:R-:W-:-:S02]  /*6b50*/  SEL R49, R34, R49, P1 ;  /* 0x0000003122317207 */ /* 0x000fc40000800000 */
[C---:B------:R-:W-:Y:S02]  /*6b60*/  SEL R67, R34.reuse, R67, P2 ;  /* 0x0000004322437207 */ /* 0x040fe40001000000 */
[----:B------:R-:W-:Y:S02]  /*6b70*/  SEL R53, R34, R53, P0 ;  /* 0x0000003522357207 */ /* 0x000fe40000000000 */
[----:B------:R-:W-:Y:S02]  /*6b80*/  FSEL R47, R48, R47, P3 ;  /* 0x0000002f302f7208 */ /* 0x000fe40001800000 */
[----:B------:R-:W-:Y:S02]  /*6b90*/  FSEL R25, R36, R25, P6 ;  /* 0x0000001924197208 */ /* 0x000fe40003000000 */
[----:B------:R-:W-:Y:S02]  /*6ba0*/  FSETP.GT.AND P1, PT, R21, R24, PT ;  /* 0x000000181500720b */ /* 0x000fe40003f24000 */
[----:B------:R-:W-:-:S02]  /*6bb0*/  FSETP.GT.AND P2, PT, R41, R28, PT ;  /* 0x0000001c2900720b */ /* 0x000fc40003f44000 */
[C---:B------:R-:W-:Y:S02]  /*6bc0*/  SEL R55, R34.reuse, R55, P3 ;  /* 0x0000003722377207 */ /* 0x040fe40001800000 */
[----:B------:R-:W-:Y:S02]  /*6bd0*/  SEL R61, R34, R61, P6 ;  /* 0x0000003d223d7207 */ /* 0x000fe40003000000 */
[----:B------:R-:W-:Y:S02]  /*6be0*/  FSETP.GT.AND P0, PT, R30, R29, PT ;  /* 0x0000001d1e00720b */ /* 0x000fe40003f04000 */
[----:B------:R-:W-:Y:S02]  /*6bf0*/  FSETP.GT.AND P3, PT, R75, R62, PT ;  /* 0x0000003e4b00720b */ /* 0x000fe40003f64000 */
[----:B------:R-:W-:Y:S02]  /*6c00*/  FSETP.GT.AND P6, PT, R73, R60, PT ;  /* 0x0000003c4900720b */ /* 0x000fe40003fc4000 */
[----:B------:R-:W-:-:S02]  /*6c10*/  FSEL R66, R42, R66, P4 ;  /* 0x000000422a427208 */ /* 0x000fc40002000000 */
[----:B------:R-:W-:Y:S02]  /*6c20*/  SEL R45, R34, R45, P4 ;  /* 0x0000002d222d7207 */ /* 0x000fe40002000000 */
[----:B------:R-:W-:Y:S01]  /*6c30*/  FSEL R39, R39, R20, P5 ;  /* 0x0000001427277208 */ /* 0x000fe20002800000 */
[-C--:B0-----:R-:W-:Y:S01]  /*6c40*/  FMUL R20, R16, R23.reuse ;  /* 0x0000001710147220 */ /* 0x081fe20000400000 */
[----:B------:R-:W-:Y:S02]  /*6c50*/  FSETP.GT.AND P4, PT, R26, R38, PT ;  /* 0x000000261a00720b */ /* 0x000fe40003f84000 */
        /* <DEDUP_REMOVED lines=24> */
[----:B------:R-:W-:Y:S02]  /*6de0*/  SEL R43, R34, R43, P1 ;  /* 0x0000002b222b7207 */ /* 0x000fe40000800000 */
[----:B------:R-:W-:-:S02]  /*6df0*/  FSEL R64, R20, R64, P2 ;  /* 0x0000004014407208 */ /* 0x000fc40001000000 */
[C---:B------:R-:W-:Y:S02]  /*6e00*/  SEL R59, R34.reuse, R59, P3 ;  /* 0x0000003b223b7207 */ /* 0x040fe40001800000 */
[C---:B------:R-:W-:Y:S02]  /*6e10*/  SEL R51, R34.reuse, R51, P4 ;  /* 0x0000003322337207 */ /* 0x040fe40002000000 */
[C---:B------:R-:W-:Y:S02]  /*6e20*/  SEL R35, R34.reuse, R58, P5 ;  /* 0x0000003a22237207 */ /* 0x040fe40002800000 */
[C---:B------:R-:W-:Y:S02]  /*6e30*/  SEL R69, R34.reuse, R69, P6 ;  /* 0x0000004522457207 */ /* 0x040fe40003000000 */
[----:B------:R-:W-:Y:S02]  /*6e40*/  SEL R57, R34, R57, P0 ;  /* 0x0000003922397207 */ /* 0x000fe40000000000 */
[----:B------:R-:W-:-:S02]  /*6e50*/  SEL R63, R42, R63, P2 ;  /* 0x0000003f2a3f7207 */ /* 0x000fc40001000000 */
[----:B------:R-:W-:Y:S02]  /*6e60*/  FSETP.GT.AND P1, PT, R22, R33, PT ;  /* 0x000000211600720b */ /* 0x000fe40003f24000 */
[----:B------:R-:W-:Y:S02]  /*6e70*/  FSETP.GT.AND P6, PT, R23, R68, PT ;  /* 0x000000441700720b */ /* 0x000fe40003fc4000 */
[----:B------:R-:W-:Y:S02]  /*6e80*/  FSETP.GT.AND P5, PT, R27, R56, PT ;  /* 0x000000381b00720b */ /* 0x000fe40003fa4000 */
[----:B------:R-:W-:Y:S02]  /*6e90*/  FSETP.GT.AND P4, PT, R16, R47, PT ;  /* 0x0000002f1000720b */ /* 0x000fe40003f84000 */
[----:B------:R-:W-:Y:S02]  /*6ea0*/  FSETP.GT.AND P3, PT, R21, R66, PT ;  /* 0x000000421500720b */ /* 0x000fe40003f64000 */
[----:B------:R-:W-:-:S02]  /*6eb0*/  FSETP.GT.AND P0, PT, R24, R77, PT ;  /* 0x0000004d1800720b */ /* 0x000fc40003f04000 */
[----:B------:R-:W-:Y:S02]  /*6ec0*/  FSETP.GT.AND P2, PT, R26, R25, PT ;  /* 0x000000191a00720b */ /* 0x000fe40003f44000 */
[----:B------:R-:W-:Y:S02]  /*6ed0*/  FSEL R33, R22, R33, P1 ;  /* 0x0000002116217208 */ /* 0x000fe40000800000 */
[----:B------:R-:W-:Y:S02]  /*6ee0*/  FSEL R68, R23, R68, P6 ;  /* 0x0000004417447208 */ /* 0x000fe40003000000 */
[----:B------:R-:W-:Y:S02]  /*6ef0*/  FSEL R56, R27, R56, P5 ;  /* 0x000000381b387208 */ /* 0x000fe40002800000 */
[----:B------:R-:W-:Y:S02]  /*6f00*/  FSEL R47, R16, R47, P4 ;  /* 0x0000002f102f7208 */ /* 0x000fe40002000000 */
[----:B------:R-:W-:Y:S01]  /*6f10*/  FSEL R66, R21, R66, P3 ;  /* 0x0000004215427208 */ /* 0x000fe20001800000 */
[----:B------:R-:W-:Y:S01]  /*6f20*/  LDS.128 R16, [R3+0x1800] ;  /* 0x0018000003107984 */ /* 0x000fe20000000c00 */
[----:B------:R-:W-:-:S02]  /*6f30*/  FSEL R77, R24, R77, P0 ;  /* 0x0000004d184d7208 */ /* 0x000fc40000000000 */
[----:B------:R-:W-:Y:S01]  /*6f40*/  FSEL R50, R26, R25, P2 ;  /* 0x000000191a327208 */ /* 0x000fe20001000000 */
[----:B------:R-:W0:Y:S04]  /*6f50*/  LDS.128 R20, [R7+0x60] ;  /* 0x0000600007147984 */ /* 0x000e280000000c00 */
[----:B------:R-:W1:Y:S01]  /*6f60*/  LDS.128 R24, [R7+0xe0] ;  /* 0x0000e00007187984 */ /* 0x000e620000000c00 */
[C---:B------:R-:W-:Y:S02]  /*6f70*/  SEL R67, R42.reuse, R67, P5 ;  /* 0x000000432a437207 */ /* 0x040fe40002800000 */
[----:B------:R-:W-:Y:S02]  /*6f80*/  FSETP.GT.AND P5, PT, R41, R36, PT ;  /* 0x000000242900720b */ /* 0x000fe40003fa4000 */
[----:B------:R-:W-:-:S02]  /*6f90*/  SEL R49, R42, R49, P6 ;  /* 0x000000312a317207 */ /* 0x000fc40003000000 */
[----:B------:R-:W-:Y:S02]  /*6fa0*/  SEL R55, R42, R55, P4 ;  /* 0x000000372a377207 */ /* 0x000fe40002000000 */
[----:B------:R-:W-:Y:S02]  /*6fb0*/  FSETP.GT.AND P6, PT, R48, R37, PT ;  /* 0x000000253000720b */ /* 0x000fe40003fc4000 */
[----:B------:R-:W-:Y:S02]  /*6fc0*/  FSETP.GT.AND P4, PT, R73, R28, PT ;  /* 0x0000001c4900720b */ /* 0x000fe40003f84000 */
[----:B------:R-:W-:Y:S02]  /*6fd0*/  FSEL R36, R41, R36, P5 ;  /* 0x0000002429247208 */ /* 0x000fe40002800000 */
[C---:B------:R-:W-:Y:S02]  /*6fe0*/  SEL R65, R42.reuse, R65, P0 ;  /* 0x000000412a417207 */ /* 0x040fe40000000000 */
[----:B------:R-:W-:-:S02]  /*6ff0*/  SEL R61, R42, R61, P2 ;  /* 0x0000003d2a3d7207 */ /* 0x000fc40001000000 */
        /* <DEDUP_REMOVED lines=8> */
[----:B------:R-:W-:Y:S02]  /*7080*/  FSETP.GT.AND P6, PT, R75, R60, PT ;  /* 0x0000003c4b00720b */ /* 0x000fe40003fc4000 */
[----:B------:R-:W-:Y:S02]  /*7090*/  FSETP.GT.AND P4, PT, R46, R33, PT ;  /* 0x000000212e00720b */ /* 0x000fe40003f84000 */
[----:B------:R-:W-:Y:S02]  /*70a0*/  FSEL R41, R31, R38, P0 ;  /* 0x000000261f297208 */ /* 0x000fe40000000000 */
[----:B------:R-:W-:-:S02]  /*70b0*/  FSEL R39, R30, R39, P2 ;  /* 0x000000271e277208 */ /* 0x000fc40001000000 */
[----:B------:R-:W-:Y:S02]  /*70c0*/  FSEL R44, R44, R29, P5 ;  /* 0x0000001d2c2c7208 */ /* 0x000fe40002800000 */
[----:B------:R-:W2:Y:S01]  /*70d0*/  LDS.128 R28, [R7+0x160] ;  /* 0x00016000071c7984 */ /* 0x000ea20000000c00 */
[----:B------:R-:W-:Y:S01]  /*70e0*/  SEL R45, R42, R45, P3 ;  /* 0x0000002d2a2d7207 */ /* 0x000fe20001800000 */
[C---:B0-----:R-:W-:Y:S01]  /*70f0*/  FMUL R37, R20.reuse, R17 ;  /* 0x0000001114257220 */ /* 0x041fe20000400000 */
[----:B------:R-:W-:Y:S01]  /*7100*/  FSEL R60, R75, R60, P6 ;  /* 0x0000003c4b3c7208 */ /* 0x000fe20003000000 */
[----:B------:R-:W-:Y:S01]  /*7110*/  FMUL R75, R20, R18 ;  /* 0x00000012144b7220 */ /* 0x000fe20000400000 */
[----:B------:R-:W-:Y:S01]  /*7120*/  FSEL R46, R46, R33, P4 ;  /* 0x000000212e2e7208 */ /* 0x000fe20002000000 */
[----:B------:R-:W-:Y:S01]  /*7130*/  FMUL R33, R16, R20 ;  /* 0x0000001410217220 */ /* 0x000fe20000400000 */
[----:B------:R-:W-:Y:S01]  /*7140*/  SEL R52, R42, R35, P2 ;  /* 0x000000232a347207 */ /* 0x000fe20001000000 */
[----:B-1----:R-:W-:Y:S01]  /*7150*/  FMUL R35, R16, R24 ;  /* 0x0000001810237220 */ /* 0x002fe20000400000 */
        /* <DEDUP_REMOVED lines=8> */
[----:B------:R-:W-:Y:S01]  /*71e0*/  FSETP.GT.AND P5, PT, R35, R68, PT ;  /* 0x000000442300720b */ /* 0x000fe20003fa4000 */
[----:B------:R-:W-:Y:S01]  /*71f0*/  FMUL R54, R20, R19 ;  /* 0x0000001314367220 */ /* 0x000fe20000400000 */
[----:B------:R-:W-:Y:S01]  /*7200*/  SEL R69, R42, R69, P6 ;  /* 0x000000452a457207 */ /* 0x000fe20003000000 */
[----:B------:R-:W-:Y:S01]  /*7210*/  VIADD R58, R2, 0x18 ;  /* 0x00000018023a7836 */ /* 0x000fe20000000000 */
[----:B------:R-:W-:Y:S01]  /*7220*/  @!P4 SEL R42, R34, R32, P1 ;  /* 0x00000020222ac207 */ /* 0x000fe20000800000 */
[C---:B------:R-:W-:Y:S01]  /*7230*/  FMUL R38, R24.reuse, R18 ;  /* 0x0000001218267220 */ /* 0x040fe20000400000 */
[----:B------:R-:W-:Y:S02]  /*7240*/  FSEL R64, R33, R64, P3 ;  /* 0x0000004021407208 */ /* 0x000fe40001800000 */
[----:B------:R-:W-:Y:S01]  /*7250*/  FSEL R66, R37, R66, P0 ;  /* 0x0000004225427208 */ /* 0x000fe20000000000 */
[C---:B------:R-:W-:Y:S01]  /*7260*/  FMUL R37, R24.reuse, R19 ;  /* 0x0000001318257220 */ /* 0x040fe20000400000 */
[----:B------:R-:W-:Y:S01]  /*7270*/  FSEL R20, R75, R36, P2 ;  /* 0x000000244b147208 */ /* 0x000fe20001000000 */
[----:B------:R-:W-:Y:S01]  /*7280*/  FMUL R36, R24, R17 ;  /* 0x0000001118247220 */ /* 0x000fe20000400000 */
[----:B------:R-:W-:-:S02]  /*7290*/  FSEL R68, R35, R68, P5 ;  /* 0x0000004423447208 */ /* 0x000fc40002800000 */
[----:B------:R-:W0:Y:S01]  /*72a0*/  LDS.128 R32, [R7+0x1e0] ;  /* 0x0001e00007207984 */ /* 0x000e220000000c00 */
[----:B------:R-:W-:Y:S02]  /*72b0*/  SEL R63, R58, R63, P3 ;  /* 0x0000003f3a3f7207 */ /* 0x000fe40001800000 */
[----:B------:R-:W-:Y:S02]  /*72c0*/  FSETP.GT.AND P1, PT, R54, R39, PT ;  /* 0x000000273600720b */ /* 0x000fe40003f24000 */
[----:B------:R-:W-:Y:S02]  /*72d0*/  FSETP.GT.AND P6, PT, R36, R77, PT ;  /* 0x0000004d2400720b */ /* 0x000fe40003fc4000 */
[----:B------:R-:W-:Y:S02]  /*72e0*/  FSETP.GT.AND P4, PT, R38, R73, PT ;  /* 0x000000492600720b */ /* 0x000fe40003f84000 */
[----:B------:R-:W-:Y:S02]  /*72f0*/  FSETP.GT.AND P3, PT, R37, R60, PT ;  /* 0x0000003c2500720b */ /* 0x000fe40003f64000 */
[----:B------:R-:W-:-:S02]  /*7300*/  FSEL R54, R54, R39, P1 ;  /* 0x0000002736367208 */ /* 0x000fc40000800000 */
[----:B------:R-:W-:Y:S02]  /*7310*/  FSEL R77, R36, R77, P6 ;  /* 0x0000004d244d7208 */ /* 0x000fe40003000000 */
[----:B------:R-:W-:Y:S02]  /*7320*/  FSEL R73, R38, R73, P4 ;  /* 0x0000004926497208 */ /* 0x000fe40002000000 */
[----:B------:R-:W-:Y:S02]  /*7330*/  FSEL R60, R37, R60, P3 ;  /* 0x0000003c253c7208 */ /* 0x000fe40001800000 */
[----:B------:R-:W1:Y:S01]  /*7340*/  LDS.128 R36, [R3+0x1900] ;  /* 0x0019000003247984 */ /* 0x000e620000000c00 */
[----:B--2---:R-:W-:Y:S01]  /*7350*/  FMUL R75, R16, R28 ;  /* 0x0000001c104b7220 */ /* 0x004fe20000400000 */
[----:B------:R-:W-:-:S04]  /*7360*/  SEL R45, R58, R45, P0 ;  /* 0x0000002d3a2d7207 */ /* 0x000fc80000000000 */
[----:B------:R-:W-:Y:S01]  /*7370*/  FSETP.GT.AND P0, PT, R75, R56, PT ;  /* 0x000000384b00720b */ /* 0x000fe20003f04000 */
[----:B------:R-:W-:-:S03]  /*7380*/  FMUL R24, R28, R17 ;  /* 0x000000111c187220 */ /* 0x000fc60000400000 */
[----:B------:R-:W-:Y:S01]  /*7390*/  FSEL R56, R75, R56, P0 ;  /* 0x000000384b387208 */ /* 0x000fe20000000000 */
[C---:B------:R-:W-:Y:S01]  /*73a0*/  FMUL R75, R28.reuse, R18 ;  /* 0x000000121c4b7220 */ /* 0x040fe20000400000 */
[----:B------:R-:W-:Y:S01]  /*73b0*/  FMUL R28, R28, R19 ;  /* 0x000000131c1c7220 */ /* 0x000fe20000400000 */
[C---:B------:R-:W-:Y:S02]  /*73c0*/  SEL R65, R58.reuse, R65, P6 ;  /* 0x000000413a417207 */ /* 0x040fe40003000000 */
[C---:B------:R-:W-:Y:S02]  /*73d0*/  SEL R71, R58.reuse, R71, P4 ;  /* 0x000000473a477207 */ /* 0x040fe40002000000 */
[----:B------:R-:W-:Y:S01]  /*73e0*/  SEL R69, R58, R69, P3 ;  /* 0x000000453a457207 */ /* 0x000fe20001800000 */
[----:B0-----:R-:W-:Y:S01]  /*73f0*/  FMUL R16, R16, R32 ;  /* 0x0000002010107220 */ /* 0x001fe20000400000 */
[C---:B------:R-:W-:Y:S01]  /*7400*/  FMUL R17, R32.reuse, R17 ;  /* 0x0000001120117220 */ /* 0x040fe20000400000 */
[C---:B------:R-:W-:Y:S01]  /*7410*/  FMUL R18, R32.reuse, R18 ;  /* 0x0000001220127220 */ /* 0x040fe20000400000 */
[----:B------:R-:W-:Y:S01]  /*7420*/  FMUL R19, R32, R19 ;  /* 0x0000001320137220 */ /* 0x000fe20000400000 */
[----:B------:R-:W-:-:S02]  /*7430*/  SEL R67, R58, R67, P0 ;  /* 0x000000433a437207 */ /* 0x000fc40000000000 */
[----:B------:R-:W-:Y:S02]  /*7440*/  FSETP.GT.AND P6, PT, R16, R47, PT ;  /* 0x0000002f1000720b */ /* 0x000fe40003fc4000 */
[----:B------:R-:W-:Y:S02]  /*7450*/  FSETP.GT.AND P4, PT, R17, R48, PT ;  /* 0x000000301100720b */ /* 0x000fe40003f84000 */
[----:B------:R-:W-:Y:S02]  /*7460*/  FSETP.GT.AND P3, PT, R18, R41, PT ;  /* 0x000000291200720b */ /* 0x000fe40003f64000 */
[----:B------:R-:W-:Y:S02]  /*7470*/  FSETP.GT.AND P0, PT, R19, R46, PT ;  /* 0x0000002e1300720b */ /* 0x000fe40003f04000 */
[----:B------:R-:W-:Y:S02]  /*7480*/  SEL R52, R58, R52, P1 ;  /* 0x000000343a347207 */ /* 0x000fe40000800000 */
[----:B------:R-:W-:-:S02]  /*7490*/  FSEL R47, R16, R47, P6 ;  /* 0x0000002f102f7208 */ /* 0x000fc40003000000 */
[----:B------:R-:W-:Y:S01]  /*74a0*/  FSEL R48, R17, R48, P4 ;  /* 0x0000003011307208 */ /* 0x000fe20002000000 */
[----:B-1----:R-:W-:Y:S01]  /*74b0*/  FMUL R17, R37, R21 ;  /* 0x0000001525117220 */ /* 0x002fe20000400000 */
[----:B------:R-:W-:Y:S01]  /*74c0*/  FSEL R41, R18, R41, P3 ;  /* 0x0000002912297208 */ /* 0x000fe20001800000 */
[CC--:B------:R-:W-:Y:S01]  /*74d0*/  FMUL R18, R36.reuse, R25.reuse ;  /* 0x0000001924127220 */ /* 0x0c0fe20000400000 */
[----:B------:R-:W-:Y:S01]  /*74e0*/  FSEL R46, R19, R46, P0 ;  /* 0x0000002e132e7208 */ /* 0x000fe20000000000 */
[----:B------:R-:W-:Y:S01]  /*74f0*/  FMUL R16, R37, R25 ;  /* 0x0000001925107220 */ /* 0x000fe20000400000 */
[CC--:B------:R-:W-:Y:S01]  /*7500*/  FSETP.GT.AND P1, PT, R75.reuse, R40.reuse, PT ;  /* 0x000000284b00720b */ /* 0x0c0fe20003f24000 */
[----:B------:R-:W-:Y:S01]  /*7510*/  FMUL R19, R36, R29 ;  /* 0x0000001d24137220 */ /* 0x000fe20000400000 */
[----:B------:R-:W-:Y:S02]  /*7520*/  SEL R55, R58, R55, P6 ;  /* 0x000000373a377207 */ /* 0x000fe40003000000 */
[----:B------:R-:W-:-:S02]  /*7530*/  FSEL R40, R75, R40, P1 ;  /* 0x000000284b287208 */ /* 0x000fc40000800000 */
[C---:B------:R-:W-:Y:S02]  /*7540*/  SEL R59, R58.reuse, R59, P1 ;  /* 0x0000003b3a3b7207 */ /* 0x040fe40000800000 */
[C---:B------:R-:W-:Y:S02]  /*7550*/  SEL R53, R58.reuse, R53, P4 ;  /* 0x000000353a357207 */ /* 0x040fe40002000000 */
[----:B------:R-:W-:Y:S02]  /*7560*/  SEL R51, R58, R51, P3 ;  /* 0x000000333a337207 */ /* 0x000fe40001800000 */
[----:B------:R-:W-:Y:S02]  /*7570*/  FSETP.GT.AND P1, PT, R18, R68, PT ;  /* 0x000000441200720b */ /* 0x000fe40003f24000 */
[----:B------:R-:W-:Y:S02]  /*7580*/  FSETP.GT.AND P6, PT, R19, R56, PT ;  /* 0x000000381300720b */ /* 0x000fe40003fc4000 */
[----:B------:R-:W-:-:S02]  /*7590*/  FSETP.GT.AND P3, PT, R17, R66, PT ;  /* 0x000000421100720b */ /* 0x000fc40003f64000 */
[-C--:B------:R-:W-:Y:S02]  /*75a0*/  FSETP.GT.AND P4, PT, R16, R77.reuse, PT ;  /* 0x0000004d1000720b */ /* 0x080fe40003f84000 */
[----:B------:R-:W-:Y:S02]  /*75b0*/  FSEL R68, R18, R68, P1 ;  /* 0x0000004412447208 */ /* 0x000fe40000800000 */
[----:B------:R-:W-:Y:S02]  /*75c0*/  FSEL R56, R19, R56, P6 ;  /* 0x0000003813387208 */ /* 0x000fe40003000000 */
[----:B------:R-:W-:Y:S02]  /*75d0*/  FSEL R66, R17, R66, P3 ;  /* 0x0000004211427208 */ /* 0x000fe40001800000 */
[----:B------:R-:W-:Y:S02]  /*75e0*/  FSEL R77, R16, R77, P4 ;  /* 0x0000004d104d7208 */ /* 0x000fe40002000000 */
[----:B------:R-:W0:Y:S01]  /*75f0*/  LDS.128 R16, [R3+0x1a00] ;  /* 0x001a000003107984 */ /* 0x000e220000000c00 */
[----:B------:R-:W-:Y:S01]  /*7600*/  SEL R43, R58, R43, P2 ;  /* 0x0000002b3a2b7207 */ /* 0x000fe20001000000 */
[----:B------:R-:W-:Y:S01]  /*7610*/  FMUL R75, R36, R21 ;  /* 0x00000015244b7220 */ /* 0x000fe20000400000 */
[----:B------:R-:W-:-:S02]  /*7620*/  FSETP.GT.AND P2, PT, R24, R50, PT ;  /* 0x000000321800720b */ /* 0x000fc40003f44000 */
[----:B------:R-:W-:Y:S02]  /*7630*/  SEL R49, R58, R49, P5 ;  /* 0x000000313a317207 */ /* 0x000fe40002800000 */
[----:B------:R-:W-:Y:S02]  /*7640*/  FSEL R50, R24, R50, P2 ;  /* 0x0000003218327208 */ /* 0x000fe40001000000 */
[----:B------:R-:W-:Y:S02]  /*7650*/  SEL R61, R58, R61, P2 ;  /* 0x0000003d3a3d7207 */ /* 0x000fe40001000000 */
        /* <DEDUP_REMOVED lines=58> */
[C---:B------:R-:W-:Y:S01]  /*7a00*/  FMUL R58, R16.reuse, R22 ;  /* 0x00000016103a7220 */ /* 0x040fe20000400000 */
[----:B------:R-:W-:Y:S01]  /*7a10*/  FSEL R21, R21, R54, P2 ;  /* 0x0000003615157208 */ /* 0x000fe20001000000 */
[----:B------:R-:W-:Y:S01]  /*7a20*/  FMUL R73, R19, R26 ;  /* 0x0000001a13497220 */ /* 0x000fe20000400000 */
        /* <DEDUP_REMOVED lines=16> */
[----:B------:R-:W-:Y:S02]  /*7b30*/  FSEL R40, R62, R40, P3 ;  /* 0x000000283e287208 */ /* 0x000fe40001800000 */
[----:B------:R-:W-:Y:S02]  /*7b40*/  FSETP.GT.AND P5, PT, R44, R77, PT ;  /* 0x0000004d2c00720b */ /* 0x000fe40003fa4000 */
[----:B------:R-:W-:Y:S02]  /*7b50*/  FSETP.GT.AND P6, PT, R42, R25, PT ;  /* 0x000000192a00720b */ /* 0x000fe40003fc4000 */
[----:B------:R-:W-:Y:S02]  /*7b60*/  FSETP.GT.AND P0, PT, R48, R37, PT ;  /* 0x000000253000720b */ /* 0x000fe40003f04000 */
[----:B------:R-:W-:Y:S02]  /*7b70*/  FSETP.GT.AND P2, PT, R50, R56, PT ;  /* 0x000000383200720b */ /* 0x000fe40003f44000 */
[----:B------:R-:W-:-:S02]  /*7b80*/  FSETP.GT.AND P3, PT, R54, R47, PT ;  /* 0x0000002f3600720b */ /* 0x000fc40003f64000 */
[----:B------:R-:W-:Y:S02]  /*7b90*/  FSEL R68, R60, R68, P1 ;  /* 0x000000443c447208 */ /* 0x000fe40000800000 */
[----:B------:R-:W-:Y:S02]  /*7ba0*/  SEL R49, R34, R49, P1 ;  /* 0x0000003122317207 */ /* 0x000fe40000800000 */
[----:B------:R-:W-:Y:S02]  /*7bb0*/  FSEL R66, R46, R66, P4 ;  /* 0x000000422e427208 */ /* 0x000fe40002000000 */
[----:B------:R-:W-:Y:S02]  /*7bc0*/  FSETP.GT.AND P1, PT, R39, R20, PT ;  /* 0x000000142700720b */ /* 0x000fe40003f24000 */
[----:B------:R-:W-:Y:S02]  /*7bd0*/  SEL R45, R34, R45, P4 ;  /* 0x0000002d222d7207 */ /* 0x000fe40002000000 */
[----:B------:R-:W-:-:S02]  /*7be0*/  FSEL R77, R44, R77, P5 ;  /* 0x0000004d2c4d7208 */ /* 0x000fc40002800000 */
[----:B------:R-:W-:Y:S02]  /*7bf0*/  FSEL R25, R42, R25, P6 ;  /* 0x000000192a197208 */ /* 0x000fe40003000000 */
[----:B------:R-:W-:Y:S02]  /*7c00*/  FSEL R37, R48, R37, P0 ;  /* 0x0000002530257208 */ /* 0x000fe40000000000 */
[----:B------:R-:W-:Y:S02]  /*7c10*/  FSETP.GT.AND P4, PT, R36, R38, PT ;  /* 0x000000262400720b */ /* 0x000fe40003f84000 */
[C---:B------:R-:W-:Y:S02]  /*7c20*/  SEL R65, R34.reuse, R65, P5 ;  /* 0x0000004122417207 */ /* 0x040fe40002800000 */
[C---:B------:R-:W-:Y:S02]  /*7c30*/  SEL R61, R34.reuse, R61, P6 ;  /* 0x0000003d223d7207 */ /* 0x040fe40003000000 */
[----:B------:R-:W-:-:S02]  /*7c40*/  SEL R53, R34, R53, P0 ;  /* 0x0000003522357207 */ /* 0x000fc40000000000 */
[----:B------:R-:W-:Y:S02]  /*7c50*/  FSEL R56, R50, R56, P2 ;  /* 0x0000003832387208 */ /* 0x000fe40001000000 */
[----:B------:R-:W-:Y:S02]  /*7c60*/  FSEL R47, R54, R47, P3 ;  /* 0x0000002f362f7208 */ /* 0x000fe40001800000 */
[C---:B------:R-:W-:Y:S02]  /*7c70*/  SEL R67, R34.reuse, R67, P2 ;  /* 0x0000004322437207 */ /* 0x040fe40001000000 */
[----:B------:R-:W-:Y:S02]  /*7c80*/  SEL R55, R34, R55, P3 ;  /* 0x0000003722377207 */ /* 0x000fe40001800000 */
[----:B------:R-:W-:Y:S02]  /*7c90*/  FSETP.GT.AND P5, PT, R22, R21, PT ;  /* 0x000000151600720b */ /* 0x000fe40003fa4000 */
[----:B------:R-:W-:-:S02]  /*7ca0*/  FSETP.GT.AND P6, PT, R73, R28, PT ;  /* 0x0000001c4900720b */ /* 0x000fc40003fc4000 */
[----:B------:R-:W-:Y:S02]  /*7cb0*/  FSETP.GT.AND P0, PT, R30, R29, PT ;  /* 0x0000001d1e00720b */ /* 0x000fe40003f04000 */
[----:B------:R-:W-:Y:S02]  /*7cc0*/  FSETP.GT.AND P2, PT, R41, R24, PT ;  /* 0x000000182900720b */ /* 0x000fe40003f44000 */
[----:B------:R-:W-:Y:S02]  /*7cd0*/  FSETP.GT.AND P3, PT, R75, R40, PT ;  /* 0x000000284b00720b */ /* 0x000fe40003f64000 */
[----:B------:R-:W-:Y:S01]  /*7ce0*/  FSEL R39, R39, R20, P1 ;  /* 0x0000001427277208 */ /* 0x000fe20000800000 */
[----:B0-----:R-:W-:Y:S01]  /*7cf0*/  FMUL R20, R16, R23 ;  /* 0x0000001710147220 */ /* 0x001fe20000400000 */
[----:B------:R-:W-:Y:S02]  /*7d00*/  SEL R43, R34, R43, P1 ;  /* 0x0000002b222b7207 */ /* 0x000fe40000800000 */
[----:B------:R-:W-:-:S02]  /*7d10*/  FSEL R38, R36, R38, P4 ;  /* 0x0000002624267208 */ /* 0x000fc40002000000 */
        /* <DEDUP_REMOVED lines=48> */
[----:B------:R-:W-:-:S04]  /*8020*/  FSETP.GT.AND P4, PT, R42, R41, PT ;  /* 0x000000292a00720b */ /* 0x000fc80003f84000 */
[----:B------:R-:W-:Y:S02]  /*8030*/  FSEL R41, R42, R41, P4 ;  /* 0x000000292a297208 */ /* 0x000fe40002000000 */
[----:B------:R-:W-:Y:S02]  /*8040*/  SEL R71, R46, R71, P4 ;  /* 0x000000472e477207 */ /* 0x000fe40002000000 */
[----:B------:R-:W-:Y:S02]  /*8050*/  FSETP.GT.AND P4, PT, R50, R33, PT ;  /* 0x000000213200720b */ /* 0x000fe40003f84000 */
[C---:B------:R-:W-:Y:S02]  /*8060*/  SEL R49, R46.reuse, R49, P6 ;  /* 0x000000312e317207 */ /* 0x040fe40003000000 */
[C---:B------:R-:W-:Y:S02]  /*8070*/  SEL R67, R46.reuse, R67, P5 ;  /* 0x000000432e437207 */ /* 0x040fe40002800000 */
[----:B------:R-:W-:-:S02]  /*8080*/  SEL R45, R46, R45, P3 ;  /* 0x0000002d2e2d7207 */ /* 0x000fc40001800000 */
[----:B------:R-:W-:Y:S02]  /*8090*/  FSETP.GT.AND P6, PT, R54, R37, PT ;  /* 0x000000253600720b */ /* 0x000fe40003fc4000 */
[----:B------:R-:W-:Y:S02]  /*80a0*/  FSETP.GT.AND P5, PT, R30, R39, PT ;  /* 0x000000271e00720b */ /* 0x000fe40003fa4000 */
[----:B------:R-:W-:Y:S02]  /*80b0*/  FSETP.GT.AND P3, PT, R44, R40, PT ;  /* 0x000000282c00720b */ /* 0x000fe40003f64000 */
[----:B------:R-:W-:Y:S02]  /*80c0*/  SEL R61, R46, R61, P2 ;  /* 0x0000003d2e3d7207 */ /* 0x000fe40001000000 */
[----:B------:R-:W-:Y:S02]  /*80d0*/  FSETP.GT.AND P2, PT, R73, R36, PT ;  /* 0x000000244900720b */ /* 0x000fe40003f44000 */
[----:B------:R-:W-:-:S02]  /*80e0*/  FSEL R54, R54, R37, P6 ;  /* 0x0000002536367208 */ /* 0x000fc40003000000 */
[----:B------:R-:W-:Y:S02]  /*80f0*/  FSEL R39, R30, R39, P5 ;  /* 0x000000271e277208 */ /* 0x000fe40002800000 */
[----:B------:R-:W-:Y:S02]  /*8100*/  FSEL R40, R44, R40, P3 ;  /* 0x000000282c287208 */ /* 0x000fe40001800000 */
[C---:B------:R-:W-:Y:S02]  /*8110*/  SEL R65, R46.reuse, R65, P0 ;  /* 0x000000412e417207 */ /* 0x040fe40000000000 */
[C---:B------:R-:W-:Y:S02]  /*8120*/  SEL R53, R46.reuse, R53, P6 ;  /* 0x000000352e357207 */ /* 0x040fe40003000000 */
[----:B------:R-:W-:Y:S02]  /*8130*/  SEL R43, R46, R43, P5 ;  /* 0x0000002b2e2b7207 */ /* 0x000fe40002800000 */
[----:B------:R-:W-:-:S02]  /*8140*/  FSETP.GT.AND P0, PT, R31, R38, PT ;  /* 0x000000261f00720b */ /* 0x000fc40003f04000 */
[----:B------:R-:W-:Y:S02]  /*8150*/  FSETP.GT.AND P6, PT, R75, R28, PT ;  /* 0x0000001c4b00720b */ /* 0x000fe40003fc4000 */
[----:B------:R-:W-:Y:S02]  /*8160*/  FSETP.GT.AND P5, PT, R48, R29, PT ;  /* 0x0000001d3000720b */ /* 0x000fe40003fa4000 */
[----:B------:R-:W-:Y:S01]  /*8170*/  FSEL R36, R73, R36, P2 ;  /* 0x0000002449247208 */ /* 0x000fe20001000000 */
[----:B0-----:R-:W-:Y:S01]  /*8180*/  FMUL R73, R20, R19 ;  /* 0x0000001314497220 */ /* 0x001fe20000400000 */
[----:B------:R-:W-:Y:S01]  /*8190*/  FSEL R50, R50, R33, P4 ;  /* 0x0000002132327208 */ /* 0x000fe20002000000 */
[----:B------:R-:W-:Y:S01]  /*81a0*/  FMUL R33, R16, R20 ;  /* 0x0000001410217220 */ /* 0x000fe20000400000 */
[----:B------:R-:W-:Y:S01]  /*81b0*/  SEL R44, R46, R35, P2 ;  /* 0x000000232e2c7207 */ /* 0x000fe20001000000 */
[----:B-1----:R-:W-:Y:S01]  /*81c0*/  FMUL R35, R16, R24 ;  /* 0x0000001810237220 */ /* 0x002fe20000400000 */
[----:B------:R-:W-:-:S02]  /*81d0*/  SEL R59, R46, R59, P3 ;  /* 0x0000003b2e3b7207 */ /* 0x000fc40001800000 */
[C---:B------:R-:W-:Y:S02]  /*81e0*/  SEL R51, R46.reuse, R51, P0 ;  /* 0x000000332e337207 */ /* 0x040fe40000000000 */
[C---:B------:R-:W-:Y:S02]  /*81f0*/  SEL R69, R46.reuse, R69, P6 ;  /* 0x000000452e457207 */ /* 0x040fe40003000000 */
[----:B------:R-:W-:Y:S02]  /*8200*/  SEL R57, R46, R57, P5 ;  /* 0x000000392e397207 */ /* 0x000fe40002800000 */
[----:B------:R-:W-:Y:S02]  /*8210*/  FSEL R42, R31, R38, P0 ;  /* 0x000000261f2a7208 */ /* 0x000fe40000000000 */
[----:B------:R-:W-:Y:S02]  /*8220*/  FSEL R75, R75, R28, P6 ;  /* 0x0000001c4b4b7208 */ /* 0x000fe40003000000 */
[----:B------:R-:W-:-:S02]  /*8230*/  FSEL R48, R48, R29, P5 ;  /* 0x0000001d30307208 */ /* 0x000fc40002800000 */
[----:B------:R-:W-:Y:S01]  /*8240*/  @!P4 SEL R46, R34, R32, P1 ;  /* 0x00000020222ec207 */ /* 0x000fe20000800000 */
[----:B------:R-:W0:Y:S01]  /*8250*/  LDS.128 R28, [R7+0x170] ;  /* 0x00017000071c7984 */ /* 0x000e220000000c00 */
[----:B------:R-:W-:Y:S02]  /*8260*/  FSETP.GT.AND P3, PT, R33, R64, PT ;  /* 0x000000402100720b */ /* 0x000fe40003f64000 */
[----:B------:R-:W-:Y:S02]  /*8270*/  FSETP.GT.AND P1, PT, R73, R36, PT ;  /* 0x000000244900720b */ /* 0x000fe40003f24000 */
[----:B------:R-:W-:Y:S01]  /*8280*/  FSETP.GT.AND P5, PT, R35, R68, PT ;  /* 0x000000442300720b */ /* 0x000fe20003fa4000 */
[CC--:B------:R-:W-:Y:S01]  /*8290*/  FMUL R37, R20.reuse, R17.reuse ;  /* 0x0000001114257220 */ /* 0x0c0fe20000400000 */
[----:B------:R-:W-:Y:S01]  /*82a0*/  FMUL R58, R20, R18 ;  /* 0x00000012143a7220 */ /* 0x000fe20000400000 */
[----:B------:R-:W-:Y:S01]  /*82b0*/  FSEL R64, R33, R64, P3 ;  /* 0x0000004021407208 */ /* 0x000fe20001800000 */
[C---:B------:R-:W-:Y:S01]  /*82c0*/  FMUL R38, R24.reuse, R18 ;  /* 0x0000001218267220 */ /* 0x040fe20000400000 */
[----:B------:R-:W-:Y:S01]  /*82d0*/  FSEL R20, R73, R36, P1 ;  /* 0x0000002449147208 */ /* 0x000fe20000800000 */
[----:B------:R-:W-:Y:S01]  /*82e0*/  FMUL R36, R24, R17 ;  /* 0x0000001118247220 */ /* 0x000fe20000400000 */
[----:B------:R-:W-:-:S02]  /*82f0*/  FSEL R68, R35, R68, P5 ;  /* 0x0000004423447208 */ /* 0x000fc40002800000 */
[----:B------:R-:W1:Y:S01]  /*8300*/  LDS.128 R32, [R7+0x1f0] ;  /* 0x0001f00007207984 */ /* 0x000e620000000c00 */
[CC--:B------:R-:W-:Y:S02]  /*8310*/  FSETP.GT.AND P0, PT, R37.reuse, R66.reuse, PT ;  /* 0x000000422500720b */ /* 0x0c0fe40003f04000 */
        /* <DEDUP_REMOVED lines=8> */
[----:B------:R-:W-:Y:S02]  /*83a0*/  VIADD R60, R2, 0x1c ;  /* 0x0000001c023c7836 */ /* 0x000fe40000000000 */
[----:B------:R-:W-:Y:S01]  /*83b0*/  FMUL R24, R24, R19 ;  /* 0x0000001318187220 */ /* 0x000fe20000400000 */
[----:B0-----:R-:W-:Y:S02]  /*83c0*/  FMUL R73, R16, R28 ;  /* 0x0000001c10497220 */ /* 0x001fe40000400000 */
[----:B------:R-:W-:-:S02]  /*83d0*/  SEL R63, R60, R63, P3 ;  /* 0x0000003f3c3f7207 */ /* 0x000fc40001800000 */
[----:B------:R-:W-:Y:S02]  /*83e0*/  SEL R45, R60, R45, P0 ;  /* 0x0000002d3c2d7207 */ /* 0x000fe40000000000 */
[CC--:B------:R-:W-:Y:S02]  /*83f0*/  FSETP.GT.AND P3, PT, R24.reuse, R75.reuse, PT ;  /* 0x0000004b1800720b */ /* 0x0c0fe40003f64000 */
[C---:B------:R-:W-:Y:S02]  /*8400*/  FSETP.GT.AND P0, PT, R73.reuse, R56, PT ;  /* 0x000000384900720b */ /* 0x040fe40003f04000 */
[----:B------:R-:W-:Y:S01]  /*8410*/  FSEL R75, R24, R75, P3 ;  /* 0x0000004b184b7208 */ /* 0x000fe20001800000 */
[----:B-1----:R-:W-:Y:S01]  /*8420*/  FMUL R16, R16, R32 ;  /* 0x0000002010107220 */ /* 0x002fe20000400000 */
[----:B------:R-:W-:Y:S01]  /*8430*/  FSEL R56, R73, R56, P0 ;  /* 0x0000003849387208 */ /* 0x000fe20000000000 */
[----:B------:R-:W-:Y:S01]  /*8440*/  FMUL R24, R28, R17 ;  /* 0x000000111c187220 */ /* 0x000fe20000400000 */
[----:B------:R-:W-:Y:S01]  /*8450*/  SEL R65, R60, R65, P6 ;  /* 0x000000413c417207 */ /* 0x000fe20003000000 */
[----:B------:R-:W-:Y:S01]  /*8460*/  FMUL R73, R28, R18 ;  /* 0x000000121c497220 */ /* 0x000fe20000400000 */
[----:B------:R-:W-:Y:S01]  /*8470*/  FSETP.GT.AND P6, PT, R16, R47, PT ;  /* 0x0000002f1000720b */ /* 0x000fe20003fc4000 */
[----:B------:R-:W-:Y:S01]  /*8480*/  FMUL R28, R28, R19 ;  /* 0x000000131c1c7220 */ /* 0x000fe20000400000 */
[----:B------:R-:W-:Y:S01]  /*8490*/  SEL R43, R60, R43, P2 ;  /* 0x0000002b3c2b7207 */ /* 0x000fe20001000000 */
[----:B------:R-:W-:Y:S01]  /*84a0*/  FMUL R17, R32, R17 ;  /* 0x0000001120117220 */ /* 0x000fe20000400000 */
[----:B------:R-:W-:Y:S01]  /*84b0*/  SEL R44, R60, R44, P1 ;  /* 0x0000002c3c2c7207 */ /* 0x000fe20000800000 */
[----:B------:R-:W-:Y:S01]  /*84c0*/  FMUL R19, R32, R19 ;  /* 0x0000001320137220 */ /* 0x000fe20000400000 */
[----:B------:R-:W-:-:S02]  /*84d0*/  FSEL R47, R16, R47, P6 ;  /* 0x0000002f102f7208 */ /* 0x000fc40003000000 */
[----:B------:R-:W-:Y:S02]  /*84e0*/  FSETP.GT.AND P2, PT, R24, R52, PT ;  /* 0x000000341800720b */ /* 0x000fe40003f44000 */
[C---:B------:R-:W-:Y:S01]  /*84f0*/  FSETP.GT.AND P1, PT, R73.reuse, R40, PT ;  /* 0x000000284900720b */ /* 0x040fe20003f24000 */
[----:B--2---:R-:W-:Y:S01]  /*8500*/  FMUL R16, R36, R21 ;  /* 0x0000001524107220 */ /* 0x004fe20000400000 */
[----:B------:R-:W-:Y:S02]  /*8510*/  FSEL R52, R24, R52, P2 ;  /* 0x0000003418347208 */ /* 0x000fe40001000000 */
[----:B------:R-:W-:Y:S01]  /*8520*/  FSEL R40, R73, R40, P1 ;  /* 0x0000002849287208 */ /* 0x000fe20000800000 */
[----:B------:R-:W-:Y:S01]  /*8530*/  FMUL R73, R32, R18 ;  /* 0x0000001220497220 */ /* 0x000fe20000400000 */
[C---:B------:R-:W-:Y:S02]  /*8540*/  SEL R71, R60.reuse, R71, P4 ;  /* 0x000000473c477207 */ /* 0x040fe40002000000 */
[----:B------:R-:W-:-:S02]  /*8550*/  SEL R67, R60, R67, P0 ;  /* 0x000000433c437207 */ /* 0x000fc40000000000 */
[----:B------:R-:W-:Y:S02]  /*8560*/  SEL R61, R60, R61, P2 ;  /* 0x0000003d3c3d7207 */ /* 0x000fe40001000000 */
[----:B------:R-:W-:Y:S02]  /*8570*/  FSETP.GT.AND P4, PT, R17, R54, PT ;  /* 0x000000361100720b */ /* 0x000fe40003f84000 */
[----:B------:R-:W-:Y:S02]  /*8580*/  FSETP.GT.AND P0, PT, R19, R50, PT ;  /* 0x000000321300720b */ /* 0x000fe40003f04000 */
[----:B------:R-:W-:Y:S01]  /*8590*/  FSETP.GT.AND P2, PT, R16, R64, PT ;  /* 0x000000401000720b */ /* 0x000fe20003f44000 */
[----:B------:R-:W-:Y:S01]  /*85a0*/  FMUL R18, R36, R25 ;  /* 0x0000001924127220 */ /* 0x000fe20000400000 */
[----:B------:R-:W-:Y:S02]  /*85b0*/  SEL R69, R60, R69, P3 ;  /* 0x000000453c457207 */ /* 0x000fe40001800000 */
[----:B------:R-:W-:Y:S01]  /*85c0*/  FSEL R54, R17, R54, P4 ;  /* 0x0000003611367208 */ /* 0x000fe20002000000 */
[----:B------:R-:W-:Y:S01]  /*85d0*/  FMUL R17, R37, R21 ;  /* 0x0000001525117220 */ /* 0x000fe20000400000 */
[----:B------:R-:W-:Y:S01]  /*85e0*/  FSEL R50, R19, R50, P0 ;  /* 0x0000003213327208 */ /* 0x000fe20000000000 */
[----:B------:R-:W-:Y:S01]  /*85f0*/  FMUL R19, R36, R29 ;  /* 0x0000001d24137220 */ /* 0x000fe20000400000 */
        /* <DEDUP_REMOVED lines=19> */
[----:B------:R-:W-:-:S04]  /*8730*/  FSETP.GT.AND P5, PT, R28, R48, PT ;  /* 0x000000301c00720b */ /* 0x000fc80003fa4000 */
[----:B------:R-:W-:Y:S02]  /*8740*/  FSEL R48, R28, R48, P5 ;  /* 0x000000301c307208 */ /* 0x000fe40002800000 */
[----:B------:R-:W-:Y:S02]  /*8750*/  SEL R57, R60, R57, P5 ;  /* 0x000000393c397207 */ /* 0x000fe40002800000 */
[----:B------:R-:W-:Y:S01]  /*8760*/  FSETP.GT.AND P5, PT, R36, R47, PT ;  /* 0x0000002f2400720b */ /* 0x000fe20003fa4000 */
[----:B------:R-:W-:-:S03]  /*8770*/  FMUL R73, R38, R21 ;  /* 0x0000001526497220 */ /* 0x000fc60000400000 */
[----:B------:R-:W-:Y:S01]  /*8780*/  FSEL R47, R36, R47, P5 ;  /* 0x0000002f242f7208 */ /* 0x000fe20002800000 */
[----:B------:R-:W-:Y:S02]  /*8790*/  VIADD R36, R2, 0x1d ;  /* 0x0000001d02247836 */ /* 0x000fe40000000000 */
[CC--:B------:R-:W-:Y:S01]  /*87a0*/  FMUL R24, R38.reuse, R25.reuse ;  /* 0x0000001926187220 */ /* 0x0c0fe20000400000 */
[----:B------:R-:W-:Y:S01]  /*87b0*/  FMUL R28, R39, R25 ;  /* 0x00000019271c7220 */ /* 0x000fe20000400000 */
[CC--:B------:R-:W-:Y:S01]  /*87c0*/  FMUL R25, R37.reuse, R29.reuse ;  /* 0x0000001d25197220 */ /* 0x0c0fe20000400000 */
[C---:B------:R-:W-:Y:S01]  /*87d0*/  FMUL R32, R38.reuse, R29 ;  /* 0x0000001d26207220 */ /* 0x040fe20000400000 */
[-C--:B------:R-:W-:Y:S01]  /*87e0*/  FMUL R37, R37, R33.reuse ;  /* 0x0000002125257220 */ /* 0x080fe20000400000 */
[----:B------:R-:W-:Y:S01]  /*87f0*/  FMUL R38, R38, R33 ;  /* 0x0000002126267220 */ /* 0x000fe20000400000 */
[C---:B------:R-:W-:Y:S01]  /*8800*/  SEL R67, R36.reuse, R67, P6 ;  /* 0x0000004324437207 */ /* 0x040fe20003000000 */
[----:B------:R-:W-:Y:S01]  /*8810*/  FMUL R33, R39, R33 ;  /* 0x0000002127217220 */ /* 0x000fe20000400000 */
[----:B------:R-:W-:Y:S01]  /*8820*/  FSETP.GT.AND P6, PT, R73, R58, PT ;  /* 0x0000003a4900720b */ /* 0x000fe20003fc4000 */
[----:B------:R-:W-:Y:S01]  /*8830*/  FMUL R21, R39, R21 ;  /* 0x0000001527157220 */ /* 0x000fe20000400000 */
[----:B------:R-:W-:-:S02]  /*8840*/  SEL R63, R36, R63, P2 ;  /* 0x0000003f243f7207 */ /* 0x000fc40001000000 */
[----:B------:R-:W-:Y:S02]  /*8850*/  FSEL R58, R73, R58, P6 ;  /* 0x0000003a493a7208 */ /* 0x000fe40003000000 */
[C---:B------:R-:W-:Y:S02]  /*8860*/  SEL R43, R36.reuse, R43, P6 ;  /* 0x0000002b242b7207 */ /* 0x040fe40003000000 */
[----:B------:R-:W-:Y:S01]  /*8870*/  FSETP.GT.AND P6, PT, R33, R50, PT ;  /* 0x000000322100720b */ /* 0x000fe20003fc4000 */
[----:B------:R-:W-:Y:S01]  /*8880*/  FMUL R29, R39, R29 ;  /* 0x0000001d271d7220 */ /* 0x000fe20000400000 */
[----:B------:R-:W-:Y:S02]  /*8890*/  FSETP.GT.AND P2, PT, R25, R52, PT ;  /* 0x000000341900720b */ /* 0x000fe40003f44000 */
[C---:B------:R-:W-:Y:S02]  /*88a0*/  SEL R49, R36.reuse, R49, P1 ;  /* 0x0000003124317207 */ /* 0x040fe40000800000 */
[----:B------:R-:W-:-:S02]  /*88b0*/  SEL R55, R36, R55, P5 ;  /* 0x0000003724377207 */ /* 0x000fc40002800000 */
[----:B------:R-:W-:Y:S02]  /*88c0*/  FSETP.GT.AND P1, PT, R37, R54, PT ;  /* 0x000000362500720b */ /* 0x000fe40003f24000 */
[----:B------:R-:W-:Y:S02]  /*88d0*/  FSETP.GT.AND P5, PT, R24, R41, PT ;  /* 0x000000291800720b */ /* 0x000fe40003fa4000 */
[----:B------:R-:W-:Y:S02]  /*88e0*/  FSEL R25, R25, R52, P2 ;  /* 0x0000003419197208 */ /* 0x000fe40001000000 */
[C---:B------:R-:W-:Y:S02]  /*88f0*/  SEL R61, R36.reuse, R61, P2 ;  /* 0x0000003d243d7207 */ /* 0x040fe40001000000 */
[----:B------:R-:W-:Y:S02]  /*8900*/  FSEL R37, R37, R54, P1 ;  /* 0x0000003625257208 */ /* 0x000fe40000800000 */
[----:B------:R-:W-:-:S02]  /*8910*/  SEL R45, R36, R45, P3 ;  /* 0x0000002d242d7207 */ /* 0x000fc40001800000 */
[----:B------:R-:W-:Y:S02]  /*8920*/  FSEL R24, R24, R41, P5 ;  /* 0x0000002918187208 */ /* 0x000fe40002800000 */
[C---:B------:R-:W-:Y:S02]  /*8930*/  SEL R65, R36.reuse, R65, P4 ;  /* 0x0000004124417207 */ /* 0x040fe40002000000 */
[----:B------:R-:W-:Y:S02]  /*8940*/  FSETP.GT.AND P2, PT, R21, R20, PT ;  /* 0x000000141500720b */ /* 0x000fe40003f44000 */
[C---:B------:R-:W-:Y:S02]  /*8950*/  SEL R53, R36.reuse, R53, P1 ;  /* 0x0000003524357207 */ /* 0x040fe40000800000 */
[----:B------:R-:W-:Y:S02]  /*8960*/  SEL R71, R36, R71, P5 ;  /* 0x0000004724477207 */ /* 0x000fe40002800000 */
[----:B------:R-:W-:-:S02]  /*8970*/  FSETP.GT.AND P3, PT, R32, R40, PT ;  /* 0x000000282000720b */ /* 0x000fc40003f64000 */
[----:B------:R-:W-:Y:S02]  /*8980*/  FSETP.GT.AND P4, PT, R38, R42, PT ;  /* 0x0000002a2600720b */ /* 0x000fe40003f84000 */
[-C--:B------:R-:W-:Y:S02]  /*8990*/  FSETP.GT.AND P1, PT, R28, R75.reuse, PT ;  /* 0x0000004b1c00720b */ /* 0x080fe40003f24000 */
[----:B------:R-:W-:Y:S02]  /*89a0*/  FSETP.GT.AND P5, PT, R29, R48, PT ;  /* 0x000000301d00720b */ /* 0x000fe40003fa4000 */
[----:B------:R-:W-:Y:S01]  /*89b0*/  FSEL R20, R21, R20, P2 ;  /* 0x0000001415147208 */ /* 0x000fe20001000000 */
[-C--:B0-----:R-:W-:Y:S01]  /*89c0*/  FMUL R39, R18, R22.reuse ;  /* 0x0000001612277220 */ /* 0x081fe20000400000 */
[----:B------:R-:W-:Y:S01]  /*89d0*/  FSEL R28, R28, R75, P1 ;  /* 0x0000004b1c1c7208 */ /* 0x000fe20000800000 */
[----:B------:R-:W-:Y:S01]  /*89e0*/  FMUL R41, R19, R22 ;  /* 0x0000001613297220 */ /* 0x000fe20000400000 */
[----:B------:R-:W-:Y:S01]  /*89f0*/  FSEL R29, R29, R48, P5 ;  /* 0x000000301d1d7208 */ /* 0x000fe20002800000 */
[----:B------:R-:W-:Y:S01]  /*8a00*/  FMUL R48, R16, R22 ;  /* 0x0000001610307220 */ /* 0x000fe20000400000 */
[----:B------:R-:W-:Y:S01]  /*8a10*/  SEL R59, R36, R59, P3 ;  /* 0x0000003b243b7207 */ /* 0x000fe20001800000 */
[-C--:B------:R-:W-:Y:S01]  /*8a20*/  FMUL R54, R16, R26.reuse ;  /* 0x0000001a10367220 */ /* 0x080fe20000400000 */
[C---:B------:R-:W-:Y:S01]  /*8a30*/  SEL R51, R36.reuse, R51, P4 ;  /* 0x0000003324337207 */ /* 0x040fe20002000000 */
[C---:B------:R-:W-:Y:S01]  /*8a40*/  FMUL R52, R17.reuse, R26 ;  /* 0x0000001a11347220 */ /* 0x040fe20000400000 */
[C---:B------:R-:W-:Y:S01]  /*8a50*/  SEL R21, R36.reuse, R44, P2 ;  /* 0x0000002c24157207 */ /* 0x040fe20001000000 */
[----:B------:R-:W-:Y:S01]  /*8a60*/  FMUL R44, R17, R22 ;  /* 0x00000016112c7220 */ /* 0x000fe20000400000 */
[----:B------:R-:W-:Y:S01]  /*8a70*/  SEL R69, R36, R69, P1 ;  /* 0x0000004524457207 */ /* 0x000fe20000800000 */
[-C--:B------:R-:W-:Y:S01]  /*8a80*/  FMUL R73, R18, R26.reuse ;  /* 0x0000001a12497220 */ /* 0x080fe20000400000 */
[----:B------:R-:W-:Y:S01]  /*8a90*/  SEL R57, R36, R57, P5 ;  /* 0x0000003924397207 */ /* 0x000fe20002800000 */
        /* <DEDUP_REMOVED lines=9> */
[-C--:B------:R-:W-:Y:S01]  /*8b30*/  FMUL R46, R17, R34.reuse ;  /* 0x00000022112e7220 */ /* 0x080fe20000400000 */
[----:B------:R-:W-:Y:S01]  /*8b40*/  FMUL R50, R18, R34 ;  /* 0x0000002212327220 */ /* 0x000fe20000400000 */
[C---:B------:R-:W-:Y:S01]  /*8b50*/  FMUL R30, R19.reuse, R30 ;  /* 0x0000001e131e7220 */ /* 0x040fe20000400000 */
[----:B------:R-:W-:-:S02]  /*8b60*/  FMUL R34, R19, R34 ;  /* 0x0000002213227220 */ /* 0x000fc40000400000 */
[----:B------:R-:W0:Y:S01]  /*8b70*/  LDS.128 R16, [R3+0x1f00] ;  /* 0x001f000003107984 */ /* 0x000e220000000c00 */
[-C--:B------:R-:W-:Y:S02]  /*8b80*/  FSETP.GT.AND P1, PT, R22, R56.reuse, PT ;  /* 0x000000381600720b */ /* 0x080fe40003f24000 */
[----:B------:R-:W-:Y:S02]  /*8b90*/  FSETP.GT.AND P4, PT, R52, R77, PT ;  /* 0x0000004d3400720b */ /* 0x000fe40003f84000 */
[----:B------:R-:W-:Y:S01]  /*8ba0*/  FSEL R56, R22, R56, P1 ;  /* 0x0000003816387208 */ /* 0x000fe20000800000 */
[----:B------:R-:W-:Y:S01]  /*8bb0*/  VIADD R22, R2, 0x1e ;  /* 0x0000001e02167836 */ /* 0x000fe20000000000 */
[----:B------:R-:W-:Y:S02]  /*8bc0*/  FSETP.GT.AND P2, PT, R40, R47, PT ;  /* 0x0000002f2800720b */ /* 0x000fe40003f44000 */
[----:B------:R-:W-:Y:S02]  /*8bd0*/  FSETP.GT.AND P5, PT, R42, R25, PT ;  /* 0x000000192a00720b */ /* 0x000fe40003fa4000 */
[----:B------:R-:W-:-:S02]  /*8be0*/  FSETP.GT.AND P6, PT, R48, R64, PT ;  /* 0x000000403000720b */ /* 0x000fc40003fc4000 */
[----:B------:R-:W-:Y:S02]  /*8bf0*/  FSETP.GT.AND P0, PT, R54, R68, PT ;  /* 0x000000443600720b */ /* 0x000fe40003f04000 */
[----:B------:R-:W-:Y:S02]  /*8c00*/  FSETP.GT.AND P3, PT, R44, R66, PT ;  /* 0x000000422c00720b */ /* 0x000fe40003f64000 */
[----:B------:R-:W-:Y:S02]  /*8c10*/  FSEL R52, R52, R77, P4 ;  /* 0x0000004d34347208 */ /* 0x000fe40002000000 */
[----:B------:R-:W-:Y:S02]  /*8c20*/  SEL R60, R22, R65, P4 ;  /* 0x00000041163c7207 */ /* 0x000fe40002000000 */
[----:B------:R-:W-:Y:S02]  /*8c30*/  FSETP.GT.AND P4, PT, R41, R20, PT ;  /* 0x000000142900720b */ /* 0x000fe40003f84000 */
[----:B------:R-:W-:-:S02]  /*8c40*/  FSEL R47, R40, R47, P2 ;  /* 0x0000002f282f7208 */ /* 0x000fc40001000000 */
[----:B------:R-:W-:Y:S02]  /*8c50*/  FSEL R25, R42, R25, P5 ;  /* 0x000000192a197208 */ /* 0x000fe40002800000 */
[----:B------:R-:W-:Y:S02]  /*8c60*/  FSEL R64, R48, R64, P6 ;  /* 0x0000004030407208 */ /* 0x000fe40003000000 */
[----:B------:R-:W-:Y:S02]  /*8c70*/  FSEL R54, R54, R68, P0 ;  /* 0x0000004436367208 */ /* 0x000fe40000000000 */
[C---:B------:R-:W-:Y:S02]  /*8c80*/  SEL R40, R22.reuse, R63, P6 ;  /* 0x0000003f16287207 */ /* 0x040fe40003000000 */
[----:B------:R-:W-:Y:S02]  /*8c90*/  SEL R42, R22, R49, P0 ;  /* 0x00000031162a7207 */ /* 0x000fe40000000000 */
[----:B------:R-:W-:-:S02]  /*8ca0*/  FSETP.GT.AND P6, PT, R46, R37, PT ;  /* 0x000000252e00720b */ /* 0x000fc40003fc4000 */
[----:B------:R-:W-:Y:S02]  /*8cb0*/  FSEL R66, R44, R66, P3 ;  /* 0x000000422c427208 */ /* 0x000fe40001800000 */
[----:B------:R-:W-:Y:S02]  /*8cc0*/  FSETP.GT.AND P0, PT, R39, R58, PT ;  /* 0x0000003a2700720b */ /* 0x000fe40003f04000 */
[C---:B------:R-:W-:Y:S02]  /*8cd0*/  SEL R44, R22.reuse, R67, P1 ;  /* 0x00000043162c7207 */ /* 0x040fe40000800000 */
[----:B------:R-:W-:Y:S02]  /*8ce0*/  SEL R48, R22, R55, P2 ;  /* 0x0000003716307207 */ /* 0x000fe40001000000 */
[----:B------:R-:W-:Y:S01]  /*8cf0*/  FSEL R20, R41, R20, P4 ;  /* 0x0000001429147208 */ /* 0x000fe20002000000 */
[C---:B0-----:R-:W-:Y:S01]  /*8d00*/  FMUL R41, R16.reuse, R23 ;  /* 0x0000001710297220 */ /* 0x041fe20000400000 */
[----:B------:R-:W-:Y:S01]  /*8d10*/  FSETP.GT.AND P1, PT, R73, R24, PT ;  /* 0x000000184900720b */ /* 0x000fe20003f24000 */
[----:B------:R-:W-:Y:S01]  /*8d20*/  FMUL R76, R16, R35 ;  /* 0x00000023104c7220 */ /* 0x000fe20000400000 */
[----:B------:R-:W-:-:S02]  /*8d30*/  FSETP.GT.AND P2, PT, R26, R32, PT ;  /* 0x000000201a00720b */ /* 0x000fc40003f44000 */
[----:B------:R-:W-:Y:S02]  /*8d40*/  FSEL R37, R46, R37, P6 ;  /* 0x000000252e257208 */ /* 0x000fe40003000000 */
[----:B------:R-:W-:Y:S02]  /*8d50*/  FSEL R39, R39, R58, P0 ;  /* 0x0000003a27277208 */ /* 0x000fe40000000000 */
[----:B------:R-:W-:Y:S01]  /*8d60*/  SEL R62, R22, R43, P0 ;  /* 0x0000002b163e7207 */ /* 0x000fe20000000000 */
[----:B------:R-:W-:Y:S01]  /*8d70*/  FMUL R49, R16, R27 ;  /* 0x0000001b10317220 */ /* 0x000fe20000400000 */
[----:B------:R-:W-:Y:S01]  /*8d80*/  SEL R46, R22, R45, P3 ;  /* 0x0000002d162e7207 */ /* 0x000fe20001800000 */
[----:B------:R-:W-:Y:S01]  /*8d90*/  FMUL R55, R16, R31 ;  /* 0x0000001f10377220 */ /* 0x000fe20000400000 */
[----:B------:R-:W-:Y:S02]  /*8da0*/  FSETP.GT.AND P0, PT, R34, R33, PT ;  /* 0x000000212200720b */ /* 0x000fe40003f04000 */
[----:B------:R-:W-:-:S02]  /*8db0*/  FSETP.GT.AND P3, PT, R50, R38, PT ;  /* 0x000000263200720b */ /* 0x000fc40003f64000 */
[----:B------:R-:W-:Y:S02]  /*8dc0*/  FSEL R24, R73, R24, P1 ;  /* 0x0000001849187208 */ /* 0x000fe40000800000 */
[----:B------:R-:W-:Y:S02]  /*8dd0*/  FSEL R26, R26, R32, P2 ;  /* 0x000000201a1a7208 */ /* 0x000fe40001000000 */
[C---:B------:R-:W-:Y:S02]  /*8de0*/  SEL R74, R22.reuse, R71, P1 ;  /* 0x00000047164a7207 */ /* 0x040fe40000800000 */
[C---:B------:R-:W-:Y:S02]  /*8df0*/  SEL R32, R22.reuse, R53, P6 ;  /* 0x0000003516207207 */ /* 0x040fe40003000000 */
[----:B------:R-:W-:Y:S02]  /*8e00*/  SEL R16, R22, R21, P4 ;  /* 0x0000001516107207 */ /* 0x000fe40002000000 */
[----:B------:R-:W-:Y:S01]  /*8e10*/  FSETP.GT.AND P1, PT, R41, R64, PT ;  /* 0x000000402900720b */ /* 0x000fe20003f24000 */
[----:B------:R-:W-:Y:S01]  /*8e20*/  FMUL R45, R17, R27 ;  /* 0x0000001b112d7220 */ /* 0x000fe20000400000 */
[----:B------:R-:W-:-:S02]  /*8e30*/  FSETP.GT.AND P6, PT, R30, R29, PT ;  /* 0x0000001d1e00720b */ /* 0x000fc40003fc4000 */
[----:B------:R-:W-:Y:S02]  /*8e40*/  FSETP.GT.AND P4, PT, R76, R47, PT ;  /* 0x0000002f4c00720b */ /* 0x000fe40003f84000 */
[----:B------:R-:W-:Y:S02]  /*8e50*/  SEL R68, R22, R61, P5 ;  /* 0x0000003d16447207 */ /* 0x000fe40002800000 */
[----:B------:R-:W-:Y:S01]  /*8e60*/  FSEL R34, R34, R33, P0 ;  /* 0x0000002122227208 */ /* 0x000fe20000000000 */
[----:B------:R-:W-:Y:S01]  /*8e70*/  FMUL R33, R17, R23 ;  /* 0x0000001711217220 */ /* 0x000fe20000400000 */
[----:B------:R-:W-:Y:S02]  /*8e80*/  FSEL R38, R50, R38, P3 ;  /* 0x0000002632267208 */ /* 0x000fe40001800000 */
[----:B------:R-:W-:Y:S02]  /*8e90*/  FSETP.GT.AND P5, PT, R75, R28, PT ;  /* 0x0000001c4b00720b */ /* 0x000fe40003fa4000 */
[----:B------:R-:W-:Y:S01]  /*8ea0*/  FSEL R50, R41, R64, P1 ;  /* 0x0000004029327208 */ /* 0x000fe20000800000 */
[----:B------:R-:W-:Y:S01]  /*8eb0*/  FMUL R58, R17, R31 ;  /* 0x0000001f113a7220 */ /* 0x000fe20000400000 */
[----:B------:R-:W-:Y:S01]  /*8ec0*/  FSEL R29, R30, R29, P6 ;  /* 0x0000001d1e1d7208 */ /* 0x000fe20003000000 */
[----:B------:R-:W-:Y:S01]  /*8ed0*/  FMUL R43, R18, R31 ;  /* 0x0000001f122b7220 */ /* 0x000fe20000400000 */
[----:B------:R-:W-:Y:S01]  /*8ee0*/  FSEL R64, R76, R47, P4 ;  /* 0x0000002f4c407208 */ /* 0x000fe20002000000 */
[----:B------:R-:W-:Y:S01]  /*8ef0*/  FMUL R30, R19, R31 ;  /* 0x0000001f131e7220 */ /* 0x000fe20000400000 */
[----:B------:R-:W-:Y:S01]  /*8f00*/  SEL R76, R22, R57, P6 ;  /* 0x00000039164c7207 */ /* 0x000fe20003000000 */
[----:B------:R-:W-:Y:S01]  /*8f10*/  FMUL R31, R17, R35 ;  /* 0x00000023111f7220 */ /* 0x000fe20000400000 */
[----:B------:R-:W-:Y:S01]  /*8f20*/  FSEL R28, R75, R28, P5 ;  /* 0x0000001c4b1c7208 */ /* 0x000fe20002800000 */
[----:B------:R-:W-:Y:S01]  /*8f30*/  VIADD R41, R2, 0x1f ;  /* 0x0000001f02297836 */ /* 0x000fe20000000000 */
[----:B------:R-:W-:Y:S01]  /*8f40*/  SEL R69, R22, R69, P5 ;  /* 0x0000004516457207 */ /* 0x000fe20002800000 */
[C---:B------:R-:W-:Y:S01]  /*8f50*/  FMUL R70, R18.reuse, R23 ;  /* 0x0000001712467220 */ /* 0x040fe20000400000 */
[----:B------:R-:W-:Y:S01]  /*8f60*/  FSETP.GT.AND P6, PT, R45, R52, PT ;  /* 0x000000342d00720b */ /* 0x000fe20003fc4000 */
[C---:B------:R-:W-:Y:S01]  /*8f70*/  FMUL R53, R18.reuse, R27 ;  /* 0x0000001b12357220 */ /* 0x040fe20000400000 */
[----:B------:R-:W-:Y:S01]  /*8f80*/  FMUL R17, R18, R35 ;  /* 0x0000002312117220 */ /* 0x000fe20000400000 */
[----:B------:R-:W-:-:S02]  /*8f90*/  FSETP.GT.AND P5, PT, R33, R66, PT ;  /* 0x000000422100720b */ /* 0x000fc40003fa4000 */
[----:B------:R-:W-:Y:S02]  /*8fa0*/  SEL R18, R22, R51, P3 ;  /* 0x0000003316127207 */ /* 0x000fe40001800000 */
[----:B------:R-:W-:Y:S02]  /*8fb0*/  FSETP.GT.AND P3, PT, R55, R56, PT ;  /* 0x000000383700720b */ /* 0x000fe40003f64000 */
[----:B------:R-:W-:Y:S01]  /*8fc0*/  FSEL R52, R45, R52, P6 ;  /* 0x000000342d347208 */ /* 0x000fe20003000000 */
[----:B------:R-:W-:Y:S01]  /*8fd0*/  VIADD R2, R2, 0x20 ;  /* 0x0000002002027836 */ /* 0x000fe20000000000 */
[----:B------:R-:W-:Y:S02]  /*8fe0*/  FSEL R33, R33, R66, P5 ;  /* 0x0000004221217208 */ /* 0x000fe40002800000 */
[----:B------:R-:W-:Y:S01]  /*8ff0*/  SEL R45, R41, R46, P5 ;  /* 0x0000002e292d7207 */ /* 0x000fe20002800000 */
[C---:B------:R-:W-:Y:S01]  /*9000*/  FMUL R23, R19.reuse, R23 ;  /* 0x0000001713177220 */ /* 0x040fe20000400000 */
[----:B------:R-:W-:Y:S01]  /*9010*/  SEL R72, R22, R59, P2 ;  /* 0x0000003b16487207 */ /* 0x000fe20001000000 */
[----:B------:R-:W-:Y:S01]  /*9020*/  FMUL R27, R19, R27 ;  /* 0x0000001b131b7220 */ /* 0x000fe20000400000 */
[----:B------:R-:W-:Y:S01]  /*9030*/  BAR.SYNC.DEFER_BLOCKING 0x0 ;  /* 0x0000000000007b1d */ /* 0x000fe20000010000 */
[----:B------:R-:W-:Y:S01]  /*9040*/  FSETP.GT.AND P5, PT, R43, R26, PT ;  /* 0x0000001a2b00720b */ /* 0x000fe20003fa4000 */
[----:B------:R-:W-:Y:S01]  /*9050*/  FMUL R19, R19, R35 ;  /* 0x0000002313137220 */ /* 0x000fe20000400000 */
[----:B------:R-:W-:-:S02]  /*9060*/  FSEL R56, R55, R56, P3 ;  /* 0x0000003837387208 */ /* 0x000fc40001800000 */
[----:B------:R-:W-:Y:S02]  /*9070*/  SEL R67, R41, R44, P3 ;  /* 0x0000002c29437207 */ /* 0x000fe40001800000 */
[----:B------:R-:W-:Y:S02]  /*9080*/  FSETP.GT.AND P2, PT, R49, R54, PT ;  /* 0x000000363100720b */ /* 0x000fe40003f44000 */
[----:B------:R-:W-:Y:S02]  /*9090*/  FSETP.GT.AND P3, PT, R70, R39, PT ;  /* 0x000000274600720b */ /* 0x000fe40003f64000 */
[----:B------:R-:W-:Y:S02]  /*90a0*/  FSEL R66, R43, R26, P5 ;  /* 0x0000001a2b427208 */ /* 0x000fe40002800000 */
[----:B------:R-:W-:Y:S02]  /*90b0*/  SEL R59, R41, R72, P5 ;  /* 0x00000048293b7207 */ /* 0x000fe40002800000 */
[----:B------:R-:W-:-:S02]  /*90c0*/  ISETP.GE.AND P5, PT, R2, UR13, PT ;  /* 0x0000000d02007c0c */ /* 0x000fc4000bfa6270 */
[----:B------:R-:W-:Y:S02]  /*90d0*/  FSEL R54, R49, R54, P2 ;  /* 0x0000003631367208 */ /* 0x000fe40001000000 */
[C---:B------:R-:W-:Y:S02]  /*90e0*/  SEL R63, R41.reuse, R40, P1 ;  /* 0x00000028293f7207 */ /* 0x040fe40000800000 */
[----:B------:R-:W-:Y:S02]  /*90f0*/  FSEL R39, R70, R39, P3 ;  /* 0x0000002746277208 */ /* 0x000fe40001800000 */
[C---:B------:R-:W-:Y:S02]  /*9100*/  SEL R43, R41.reuse, R62, P3 ;  /* 0x0000003e292b7207 */ /* 0x040fe40001800000 */
[----:B------:R-:W-:Y:S02]  /*9110*/  FSETP.GT.AND P1, PT, R58, R25, PT ;  /* 0x000000193a00720b */ /* 0x000fe40003f24000 */
[----:B------:R-:W-:-:S02]  /*9120*/  SEL R49, R41, R42, P2 ;  /* 0x0000002a29317207 */ /* 0x000fc40001000000 */
[----:B------:R-:W-:Y:S02]  /*9130*/  FSETP.GT.AND P3, PT, R19, R34, PT ;  /* 0x000000221300720b */ /* 0x000fe40003f64000 */
[----:B------:R-:W-:Y:S02]  /*9140*/  FSETP.GT.AND P2, PT, R31, R37, PT ;  /* 0x000000251f00720b */ /* 0x000fe40003f44000 */
[----:B------:R-:W-:Y:S02]  /*9150*/  SEL R55, R41, R48, P4 ;  /* 0x0000003029377207 */ /* 0x000fe40002000000 */
[----:B------:R-:W-:Y:S02]  /*9160*/  FSETP.GT.AND P4, PT, R53, R24, PT ;  /* 0x000000183500720b */ /* 0x000fe40003f84000 */
[----:B------:R-:W-:Y:S02]  /*9170*/  FSEL R42, R58, R25, P1 ;  /* 0x000000193a2a7208 */ /* 0x000fe40000800000 */
        /* <DEDUP_REMOVED lines=10> */
[C---:B------:R-:W-:Y:S02]  /*9220*/  SEL R51, R41.reuse, R18, P6 ;  /* 0x0000001229337207 */ /* 0x040fe40003000000 */
[C---:B------:R-:W-:Y:S02]  /*9230*/  SEL R47, R41.reuse, R16, P1 ;  /* 0x00000010292f7207 */ /* 0x040fe40000800000 */
[----:B------:R-:W-:-:S02]  /*9240*/  SEL R69, R41, R69, P2 ;  /* 0x0000004529457207 */ /* 0x000fc40001000000 */
[----:B------:R-:W-:Y:S02]  /*9250*/  SEL R57, R41, R76, P4 ;  /* 0x0000004c29397207 */ /* 0x000fe40002000000 */
[----:B------:R-:W-:Y:S02]  /*9260*/  FSEL R60, R17, R38, P6 ;  /* 0x00000026113c7208 */ /* 0x000fe40003000000 */
[----:B------:R-:W-:Y:S02]  /*9270*/  FSEL R40, R23, R20, P1 ;  /* 0x0000001417287208 */ /* 0x000fe40000800000 */
[----:B------:R-:W-:Y:S02]  /*9280*/  FSEL R44, R27, R28, P2 ;  /* 0x0000001c1b2c7208 */ /* 0x000fe40001000000 */
[----:B------:R-:W-:Y:S02]  /*9290*/  FSEL R46, R30, R29, P4 ;  /* 0x0000001d1e2e7208 */ /* 0x000fe40002000000 */
[----:B------:R-:W-:-:S02]  /*92a0*/  FSEL R62, R19, R34, P3 ;  /* 0x00000022133e7208 */ /* 0x000fc40001800000 */
[----:B------:R-:W-:Y:S01]  /*92b0*/  @!P3 SEL R41, R22, R36, P0 ;  /* 0x000000241629b207 */ /* 0x000fe20000000000 */
[----:B------:R-:W-:Y:S06]  /*92c0*/  @!P5 BRA `(.L_x_80) ;  /* 0xffffff700094d947 */ /* 0x000fec000383ffff */
.L_x_79:
[----:B------:R-:W0:Y:S01]  /*92d0*/  S2R R2, SR_TID.Y ;  /* 0x0000000000027919 */ /* 0x000e220000002200 */
[----:B------:R-:W1:Y:S01]  /*92e0*/  LDCU UR4, c[0x0][0x3a4] ;  /* 0x00007480ff0477ac */ /* 0x000e620008000800 */
[----:B------:R-:W-:Y:S01]  /*92f0*/  IMAD.U32 R3, RZ, RZ, UR5 ;  /* 0x00000005ff037e24 */ /* 0x000fe2000f8e00ff */
[----:B------:R-:W2:Y:S01]  /*9300*/  LDC.64 R4, c[0x0][0x398] ;  /* 0x0000e600ff047b82 */ /* 0x000ea20000000a00 */
[----:B------:R-:W-:Y:S01]  /*9310*/  IMAD.U32 R19, RZ, RZ, UR6 ;  /* 0x00000006ff137e24 */ /* 0x000fe2000f8e00ff */
[----:B------:R-:W-:Y:S03]  /*9320*/  BSSY.RECONVERGENT B0, `(.L_x_81) ;  /* 0x000003c000007945 */ /* 0x000fe60003800200 */
[----:B------:R-:W-:-:S03]  /*9330*/  IMAD R19, R19, 0x10, R0 ;  /* 0x0000001013137824 */ /* 0x000fc600078e0200 */
[----:B------:R-:W3:Y:S01]  /*9340*/  LDC.64 R16, c[0x0][0x390] ;  /* 0x0000e400ff107b82 */ /* 0x000ee20000000a00 */
[----:B------:R-:W-:-:S07]  /*9350*/  IMAD.SHL.U32 R19, R19, 0x4, RZ ;  /* 0x0000000413137824 */ /* 0x000fce00078e00ff */
[----:B------:R-:W4:Y:S08]  /*9360*/  LDC.64 R14, c[0x0][0x398] ;  /* 0x0000e600ff0e7b82 */ /* 0x000f300000000a00 */
[----:B------:R-:W5:Y:S01]  /*9370*/  LDC.64 R6, c[0x0][0x390] ;  /* 0x0000e400ff067b82 */ /* 0x000f620000000a00 */
[----:B0-----:R-:W-:-:S07]  /*9380*/  IMAD R2, R3, 0x10, R2 ;  /* 0x0000001003027824 */ /* 0x001fce00078e0202 */
[----:B------:R-:W0:Y:S01]  /*9390*/  LDC.64 R8, c[0x0][0x398] ;  /* 0x0000e600ff087b82 */ /* 0x000e220000000a00 */
[----:B------:R-:W-:-:S04]  /*93a0*/  IMAD.SHL.U32 R0, R2, 0x4, RZ ;  /* 0x0000000402007824 */ /* 0x000fc800078e00ff */
[C---:B------:R-:W-:Y:S01]  /*93b0*/  VIADD R18, R0.reuse, 0x1 ;  /* 0x0000000100127836 */ /* 0x040fe20000000000 */
[C---:B-1----:R-:W-:Y:S01]  /*93c0*/  ISETP.GE.AND P3, PT, R0.reuse, UR4, PT ;  /* 0x0000000400007c0c */ /* 0x042fe2000bf66270 */
[C---:B------:R-:W-:Y:S01]  /*93d0*/  VIADD R20, R0.reuse, 0x2 ;  /* 0x0000000200147836 */ /* 0x040fe20000000000 */
[----:B------:R-:W1:Y:S01]  /*93e0*/  LDC.64 R2, c[0x0][0x390] ;  /* 0x0000e400ff027b82 */ /* 0x000e620000000a00 */
[----:B------:R-:W-:Y:S01]  /*93f0*/  VIADD R22, R0, 0x3 ;  /* 0x0000000300167836 */ /* 0x000fe20000000000 */
[----:B------:R-:W-:Y:S02]  /*9400*/  ISETP.GE.AND P2, PT, R18, UR4, PT ;  /* 0x0000000412007c0c */ /* 0x000fe4000bf46270 */
[C---:B------:R-:W-:Y:S02]  /*9410*/  ISETP.LT.AND P3, PT, R19.reuse, UR8, !P3 ;  /* 0x0000000813007c0c */ /* 0x040fe4000df61270 */
[----:B------:R-:W-:Y:S02]  /*9420*/  ISETP.GE.OR P4, PT, R19, UR8, P2 ;  /* 0x0000000813007c0c */ /* 0x000fe40009786670 */
[----:B------:R-:W0:Y:S01]  /*9430*/  LDC.64 R10, c[0x0][0x390] ;  /* 0x0000e400ff0a7b82 */ /* 0x000e220000000a00 */
[----:B------:R-:W-:-:S02]  /*9440*/  ISETP.GE.AND P1, PT, R20, UR4, PT ;  /* 0x0000000414007c0c */ /* 0x000fc4000bf26270 */
[----:B------:R-:W-:Y:S02]  /*9450*/  ISETP.GE.AND P0, PT, R22, UR4, PT ;  /* 0x0000000416007c0c */ /* 0x000fe4000bf06270 */
[C---:B------:R-:W-:Y:S02]  /*9460*/  ISETP.GE.OR P5, PT, R19.reuse, UR8, P1 ;  /* 0x0000000813007c0c */ /* 0x040fe40008fa6670 */
[----:B------:R-:W-:Y:S01]  /*9470*/  ISETP.GE.OR P6, PT, R19, UR8, P0 ;  /* 0x0000000813007c0c */ /* 0x000fe200087c6670 */
[----:B------:R-:W0:Y:S01]  /*9480*/  LDC.64 R12, c[0x0][0x398] ;  /* 0x0000e600ff0c7b82 */ /* 0x000e220000000a00 */
[--C-:B------:R-:W-:Y:S02]  /*9490*/  @P3 IMAD R21, R0, UR8, R19.reuse ;  /* 0x0000000800153c24 */ /* 0x100fe4000f8e0213 */
[----:B------:R-:W-:Y:S02]  /*94a0*/  @!P4 IMAD R23, R18, UR8, R19 ;  /* 0x000000081217cc24 */ /* 0x000fe4000f8e0213 */
[----:B---3--:R-:W-:-:S04]  /*94b0*/  @P3 IMAD.WIDE R16, R21, 0x4, R16 ;  /* 0x0000000415103825 */ /* 0x008fc800078e0210 */
[C---:B-1----:R-:W-:Y:S01]  /*94c0*/  @!P4 IMAD.WIDE R2, R23.reuse, 0x4, R2 ;  /* 0x000000041702c825 */ /* 0x042fe200078e0202 */
[----:B------:R1:W-:Y:S03]  /*94d0*/  @P3 STG.E desc[UR10][R16.64], R50 ;  /* 0x0000003210003986 */ /* 0x0003e6000c10190a */
[----:B--2---:R-:W-:-:S04]  /*94e0*/  @!P4 IMAD.WIDE R4, R23, 0x4, R4 ;  /* 0x000000041704c825 */ /* 0x004fc800078e0204 */
[----:B------:R-:W-:Y:S02]  /*94f0*/  @!P5 IMAD R23, R20, UR8, R19 ;  /* 0x000000081417dc24 */ /* 0x000fe4000f8e0213 */
[----:B----4-:R-:W-:-:S04]  /*9500*/  @P3 IMAD.WIDE R14, R21, 0x4, R14 ;  /* 0x00000004150e3825 */ /* 0x010fc800078e020e */
[----:B------:R-:W-:Y:S01]  /*9510*/  @!P6 IMAD R25, R22, UR8, R19 ;  /* 0x000000081619ec24 */ /* 0x000fe2000f8e0213 */
[----:B------:R1:W-:Y:S01]  /*9520*/  @P3 STG.E desc[UR10][R14.64], R63 ;  /* 0x0000003f0e003986 */ /* 0x0003e2000c10190a */
[C---:B-----5:R-:W-:Y:S01]  /*9530*/  @!P5 IMAD.WIDE R6, R23.reuse, 0x4, R6 ;  /* 0x000000041706d825 */ /* 0x060fe200078e0206 */
[----:B------:R-:W-:Y:S02]  /*9540*/  ISETP.GE.AND P3, PT, R0, UR4, PT ;  /* 0x0000000400007c0c */ /* 0x000fe4000bf66270 */
[----:B------:R1:W-:Y:S01]  /*9550*/  @!P4 STG.E desc[UR10][R2.64], R54 ;  /* 0x000000360200c986 */ /* 0x0003e2000c10190a */
[----:B0-----:R-:W-:-:S03]  /*9560*/  @!P5 IMAD.WIDE R8, R23, 0x4, R8 ;  /* 0x000000041708d825 */ /* 0x001fc600078e0208 */
[----:B------:R1:W-:Y:S01]  /*9570*/  @!P4 STG.E desc[UR10][R4.64], R49 ;  /* 0x000000310400c986 */ /* 0x0003e2000c10190a */
[----:B------:R-:W-:-:S03]  /*9580*/  @!P6 IMAD.WIDE R10, R25, 0x4, R10 ;  /* 0x00000004190ae825 */ /* 0x000fc600078e020a */
[----:B------:R1:W-:Y:S01]  /*9590*/  @!P5 STG.E desc[UR10][R6.64], R56 ;  /* 0x000000380600d986 */ /* 0x0003e2000c10190a */
[----:B------:R-:W-:-:S03]  /*95a0*/  @!P6 IMAD.WIDE R12, R25, 0x4, R12 ;  /* 0x00000004190ce825 */ /* 0x000fc600078e020c */
[----:B------:R1:W-:Y:S01]  /*95b0*/  @!P5 STG.E desc[UR10][R8.64], R67 ;  /* 0x000000430800d986 */ /* 0x0003e2000c10190a */
[----:B------:R-:W-:-:S03]  /*95c0*/  VIADD R21, R19, 0x1 ;  /* 0x0000000113157836 */ /* 0x000fc60000000000 */
[----:B------:R1:W-:Y:S02]  /*95d0*/  @!P6 STG.E desc[UR10][R10.64], R64 ;  /* 0x000000400a00e986 */ /* 0x0003e4000c10190a */
[----:B------:R-:W-:Y:S02]  /*95e0*/  ISETP.GE.OR P4, PT, R21, UR8, P3 ;  /* 0x0000000815007c0c */ /* 0x000fe40009f86670 */
[----:B------:R1:W-:Y:S11]  /*95f0*/  @!P6 STG.E desc[UR10][R12.64], R55 ;  /* 0x000000370c00e986 */ /* 0x0003f6000c10190a */
[----:B------:R-:W-:Y:S05]  /*9600*/  @P4 BRA `(.L_x_82) ;  /* 0x0000000000344947 */ /* 0x000fea0003800000 */
[----:B------:R-:W0:Y:S01]  /*9610*/  LDCU.128 UR4, c[0x0][0x390] ;  /* 0x00007200ff0477ac */ /* 0x000e220008000c00 */
[----:B-1----:R-:W-:Y:S01]  /*9620*/  IMAD R2, R0, UR8, RZ ;  /* 0x0000000800027c24 */ /* 0x002fe2000f8e02ff */
[----:B------:R-:W-:-:S04]  /*9630*/  SHF.R.S32.HI R3, RZ, 0x1f, R19 ;  /* 0x0000001fff037819 */ /* 0x000fc80000011413 */
[----:B------:R-:W-:-:S04]  /*9640*/  IADD3 R5, P4, PT, R19, R2, RZ ;  /* 0x0000000213057210 */ /* 0x000fc80007f9e0ff */
[----:B------:R-:W-:Y:S01]  /*9650*/  LEA.HI.X.SX32 R2, R2, R3, 0x1, P4 ;  /* 0x0000000302027211 */ /* 0x000fe200020f0eff */
[----:B------:R-:W-:-:S03]  /*9660*/  IMAD.SHL.U32 R4, R5, 0x4, RZ ;  /* 0x0000000405047824 */ /* 0x000fc600078e00ff */
[----:B------:R-:W-:Y:S02]  /*9670*/  SHF.L.U64.HI R5, R5, 0x2, R2 ;  /* 0x0000000205057819 */ /* 0x000fe40000010202 */
[C---:B0-----:R-:W-:Y:S02]  /*9680*/  IADD3 R2, P4, PT, R4.reuse, UR4, RZ ;  /* 0x0000000404027c10 */ /* 0x041fe4000ff9e0ff */
[----:B------:R-:W-:Y:S02]  /*9690*/  IADD3 R4, P5, PT, R4, UR6, RZ ;  /* 0x0000000604047c10 */ /* 0x000fe4000ffbe0ff */
[C---:B------:R-:W-:Y:S02]  /*96a0*/  IADD3.X R3, PT, PT, R5.reuse, UR5, RZ, P4, !PT ;  /* 0x0000000505037c10 */ /* 0x040fe4000a7fe4ff */
[----:B------:R-:W-:-:S03]  /*96b0*/  IADD3.X R5, PT, PT, R5, UR7, RZ, P5, !PT ;  /* 0x0000000705057c10 */ /* 0x000fc6000affe4ff */
[----:B------:R0:W-:Y:S04]  /*96c0*/  STG.E desc[UR10][R2.64+0x4], R33 ;  /* 0x0000042102007986 */ /* 0x0001e8000c10190a */
[----:B------:R0:W-:Y:S02]  /*96d0*/  STG.E desc[UR10][R4.64+0x4], R45 ;  /* 0x0000042d04007986 */ /* 0x0001e4000c10190a */
.L_x_82:
[----:B------:R-:W-:Y:S05]  /*96e0*/  BSYNC.RECONVERGENT B0 ;  /* 0x0000000000007941 */ /* 0x000fea0003800200 */
.L_x_81:
[----:B------:R-:W-:Y:S01]  /*96f0*/  ISETP.GE.OR P4, PT, R21, UR8, P2 ;  /* 0x0000000815007c0c */ /* 0x000fe20009786670 */
[----:B------:R-:W-:-:S12]  /*9700*/  BSSY.RECONVERGENT B0, `(.L_x_83) ;  /* 0x000000f000007945 */ /* 0x000fd80003800200 */
[----:B------:R-:W-:Y:S05]  /*9710*/  @P4 BRA `(.L_x_84) ;  /* 0x0000000000344947 */ /* 0x000fea0003800000 */
[----:B------:R-:W2:Y:S01]  /*9720*/  LDCU.128 UR4, c[0x0][0x390] ;  /* 0x00007200ff0477ac */ /* 0x000ea20008000c00 */
[----:B01----:R-:W-:-:S05]  /*9730*/  IMAD R2, R18, UR8, RZ ;  /* 0x0000000812027c24 */ /* 0x003fca000f8e02ff */
[----:B------:R-:W-:Y:S02]  /*9740*/  SHF.R.S32.HI R4, RZ, 0x1f, R2 ;  /* 0x0000001fff047819 */ /* 0x000fe40000011402 */
[----:B------:R-:W-:-:S04]  /*9750*/  IADD3 R2, P4, PT, R19, R2, RZ ;  /* 0x0000000213027210 */ /* 0x000fc80007f9e0ff */
[----:B------:R-:W-:Y:S01]  /*9760*/  LEA.HI.X.SX32 R5, R19, R4, 0x1, P4 ;  /* 0x0000000413057211 */ /* 0x000fe200020f0eff */
[----:B------:R-:W-:-:S03]  /*9770*/  IMAD.SHL.U32 R4, R2, 0x4, RZ ;  /* 0x0000000402047824 */ /* 0x000fc600078e00ff */
[----:B------:R-:W-:Y:S02]  /*9780*/  SHF.L.U64.HI R5, R2, 0x2, R5 ;  /* 0x0000000202057819 */ /* 0x000fe40000010205 */
[C---:B--2---:R-:W-:Y:S02]  /*9790*/  IADD3 R2, P4, PT, R4.reuse, UR4, RZ ;  /* 0x0000000404027c10 */ /* 0x044fe4000ff9e0ff */
[----:B------:R-:W-:Y:S02]  /*97a0*/  IADD3 R4, P5, PT, R4, UR6, RZ ;  /* 0x0000000604047c10 */ /* 0x000fe4000ffbe0ff */
[C---:B------:R-:W-:Y:S02]  /*97b0*/  IADD3.X R3, PT, PT, R5.reuse, UR5, RZ, P4, !PT ;  /* 0x0000000505037c10 */ /* 0x040fe4000a7fe4ff */
[----:B------:R-:W-:-:S03]  /*97c0*/  IADD3.X R5, PT, PT, R5, UR7, RZ, P5, !PT ;  /* 0x0000000705057c10 */ /* 0x000fc6000affe4ff */
[----:B------:R2:W-:Y:S04]  /*97d0*/  STG.E desc[UR10][R2.64+0x4], R52 ;  /* 0x0000043402007986 */ /* 0x0005e8000c10190a */
[----:B------:R2:W-:Y:S02]  /*97e0*/  STG.E desc[UR10][R4.64+0x4], R65 ;  /* 0x0000044104007986 */ /* 0x0005e4000c10190a */
.L_x_84:
[----:B------:R-:W-:Y:S05]  /*97f0*/  BSYNC.RECONVERGENT B0 ;  /* 0x0000000000007941 */ /* 0x000fea0003800200 */
.L_x_83:
[----:B------:R-:W-:Y:S01]  /*9800*/  ISETP.GE.OR P4, PT, R21, UR8, P1 ;  /* 0x0000000815007c0c */ /* 0x000fe20008f86670 */
[----:B------:R-:W-:-:S12]  /*9810*/  BSSY.RECONVERGENT B0, `(.L_x_85) ;  /* 0x000000f000007945 */ /* 0x000fd80003800200 */
[----:B------:R-:W-:Y:S05]  /*9820*/  @P4 BRA `(.L_x_86) ;  /* 0x0000000000344947 */ /* 0x000fea0003800000 */
[----:B------:R-:W3:Y:S01]  /*9830*/  LDCU.128 UR4, c[0x0][0x390] ;  /* 0x00007200ff0477ac */ /* 0x000ee20008000c00 */
[----:B012---:R-:W-:-:S05]  /*9840*/  IMAD R2, R20, UR8, RZ ;  /* 0x0000000814027c24 */ /* 0x007fca000f8e02ff */
[----:B------:R-:W-:Y:S02]  /*9850*/  SHF.R.S32.HI R4, RZ, 0x1f, R2 ;  /* 0x0000001fff047819 */ /* 0x000fe40000011402 */
[----:B------:R-:W-:-:S04]  /*9860*/  IADD3 R2, P4, PT, R19, R2, RZ ;  /* 0x0000000213027210 */ /* 0x000fc80007f9e0ff */
[----:B------:R-:W-:Y:S01]  /*9870*/  LEA.HI.X.SX32 R5, R19, R4, 0x1, P4 ;  /* 0x0000000413057211 */ /* 0x000fe200020f0eff */
[----:B------:R-:W-:-:S03]  /*9880*/  IMAD.SHL.U32 R4, R2, 0x4, RZ ;  /* 0x0000000402047824 */ /* 0x000fc600078e00ff */
[----:B------:R-:W-:Y:S02]  /*9890*/  SHF.L.U64.HI R5, R2, 0x2, R5 ;  /* 0x0000000202057819 */ /* 0x000fe40000010205 */
[C---:B---3--:R-:W-:Y:S02]  /*98a0*/  IADD3 R2, P4, PT, R4.reuse, UR4, RZ ;  /* 0x0000000404027c10 */ /* 0x048fe4000ff9e0ff */
[----:B------:R-:W-:Y:S02]  /*98b0*/  IADD3 R4, P5, PT, R4, UR6, RZ ;  /* 0x0000000604047c10 */ /* 0x000fe4000ffbe0ff */
[C---:B------:R-:W-:Y:S02]  /*98c0*/  IADD3.X R3, PT, PT, R5.reuse, UR5, RZ, P4, !PT ;  /* 0x0000000505037c10 */ /* 0x040fe4000a7fe4ff */
[----:B------:R-:W-:-:S03]  /*98d0*/  IADD3.X R5, PT, PT, R5, UR7, RZ, P5, !PT ;  /* 0x0000000705057c10 */ /* 0x000fc6000affe4ff */
[----:B------:R3:W-:Y:S04]  /*98e0*/  STG.E desc[UR10][R2.64+0x4], R42 ;  /* 0x0000042a02007986 */ /* 0x0007e8000c10190a */
[----:B------:R3:W-:Y:S02]  /*98f0*/  STG.E desc[UR10][R4.64+0x4], R61 ;  /* 0x0000043d04007986 */ /* 0x0007e4000c10190a */
.L_x_86:
[----:B------:R-:W-:Y:S05]  /*9900*/  BSYNC.RECONVERGENT B0 ;  /* 0x0000000000007941 */ /* 0x000fea0003800200 */
.L_x_85:
[----:B------:R-:W-:Y:S01]  /*9910*/  ISETP.GE.OR P4, PT, R21, UR8, P0 ;  /* 0x0000000815007c0c */ /* 0x000fe20008786670 */
[----:B------:R-:W-:Y:S01]  /*9920*/  BSSY.RECONVERGENT B0, `(.L_x_87) ;  /* 0x0000010000007945 */ /* 0x000fe20003800200 */
[----:B-1----:R-:W-:-:S11]  /*9930*/  VIADD R7, R19, 0x2 ;  /* 0x0000000213077836 */ /* 0x002fd60000000000 */
[----:B------:R-:W-:Y:S05]  /*9940*/  @P4 BRA `(.L_x_88) ;  /* 0x0000000000344947 */ /* 0x000fea0003800000 */
[----:B------:R-:W1:Y:S01]  /*9950*/  LDCU.128 UR4, c[0x0][0x390] ;  /* 0x00007200ff0477ac */ /* 0x000e620008000c00 */
[----:B0-23--:R-:W-:-:S05]  /*9960*/  IMAD R2, R22, UR8, RZ ;  /* 0x0000000816027c24 */ /* 0x00dfca000f8e02ff */
[----:B------:R-:W-:Y:S02]  /*9970*/  SHF.R.S32.HI R4, RZ, 0x1f, R2 ;  /* 0x0000001fff047819 */ /* 0x000fe40000011402 */
[----:B------:R-:W-:-:S04]  /*9980*/  IADD3 R2, P4, PT, R19, R2, RZ ;  /* 0x0000000213027210 */ /* 0x000fc80007f9e0ff */
[----:B------:R-:W-:Y:S01]  /*9990*/  LEA.HI.X.SX32 R5, R19, R4, 0x1, P4 ;  /* 0x0000000413057211 */ /* 0x000fe200020f0eff */
[----:B------:R-:W-:-:S03]  /*99a0*/  IMAD.SHL.U32 R4, R2, 0x4, RZ ;  /* 0x0000000402047824 */ /* 0x000fc600078e00ff */
[----:B------:R-:W-:Y:S02]  /*99b0*/  SHF.L.U64.HI R5, R2, 0x2, R5 ;  /* 0x0000000202057819 */ /* 0x000fe40000010205 */
[C---:B-1----:R-:W-:Y:S02]  /*99c0*/  IADD3 R2, P4, PT, R4.reuse, UR4, RZ ;  /* 0x0000000404027c10 */ /* 0x042fe4000ff9e0ff */
[----:B------:R-:W-:Y:S02]  /*99d0*/  IADD3 R4, P5, PT, R4, UR6, RZ ;  /* 0x0000000604047c10 */ /* 0x000fe4000ffbe0ff */
[C---:B------:R-:W-:Y:S02]  /*99e0*/  IADD3.X R3, PT, PT, R5.reuse, UR5, RZ, P4, !PT ;  /* 0x0000000505037c10 */ /* 0x040fe4000a7fe4ff */
[----:B------:R-:W-:-:S03]  /*99f0*/  IADD3.X R5, PT, PT, R5, UR7, RZ, P5, !PT ;  /* 0x0000000705057c10 */ /* 0x000fc6000affe4ff */
[----:B------:R1:W-:Y:S04]  /*9a00*/  STG.E desc[UR10][R2.64+0x4], R58 ;  /* 0x0000043a02007986 */ /* 0x0003e8000c10190a */
[----:B------:R1:W-:Y:S02]  /*9a10*/  STG.E desc[UR10][R4.64+0x4], R53 ;  /* 0x0000043504007986 */ /* 0x0003e4000c10190a */
.L_x_88:
[----:B------:R-:W-:Y:S05]  /*9a20*/  BSYNC.RECONVERGENT B0 ;  /* 0x0000000000007941 */ /* 0x000fea0003800200 */
.L_x_87:
[----:B------:R-:W-:Y:S01]  /*9a30*/  ISETP.GE.OR P4, PT, R7, UR8, P3 ;  /* 0x0000000807007c0c */ /* 0x000fe20009f86670 */
[----:B------:R-:W-:-:S12]  /*9a40*/  BSSY.RECONVERGENT B0, `(.L_x_89) ;  /* 0x000000f000007945 */ /* 0x000fd80003800200 */
[----:B------:R-:W-:Y:S05]  /*9a50*/  @P4 BRA `(.L_x_90) ;  /* 0x0000000000344947 */ /* 0x000fea0003800000 */
[----:B------:R-:W4:Y:S01]  /*9a60*/  LDCU.128 UR4, c[0x0][0x390] ;  /* 0x00007200ff0477ac */ /* 0x000f220008000c00 */
[----:B0123--:R-:W-:Y:S01]  /*9a70*/  IMAD R2, R0, UR8, RZ ;  /* 0x0000000800027c24 */ /* 0x00ffe2000f8e02ff */
[----:B------:R-:W-:-:S04]  /*9a80*/  SHF.R.S32.HI R3, RZ, 0x1f, R19 ;  /* 0x0000001fff037819 */ /* 0x000fc80000011413 */
[----:B------:R-:W-:-:S04]  /*9a90*/  IADD3 R4, P4, PT, R19, R2, RZ ;  /* 0x0000000213047210 */ /* 0x000fc80007f9e0ff */
[----:B------:R-:W-:Y:S01]  /*9aa0*/  LEA.HI.X.SX32 R3, R2, R3, 0x1, P4 ;  /* 0x0000000302037211 */ /* 0x000fe200020f0eff */
[----:B------:R-:W-:-:S03]  /*9ab0*/  IMAD.SHL.U32 R6, R4, 0x4, RZ ;  /* 0x0000000404067824 */ /* 0x000fc600078e00ff */
[----:B------:R-:W-:Y:S02]  /*9ac0*/  SHF.L.U64.HI R5, R4, 0x2, R3 ;  /* 0x0000000204057819 */ /* 0x000fe40000010203 */
[C---:B----4-:R-:W-:Y:S02]  /*9ad0*/  IADD3 R2, P4, PT, R6.reuse, UR4, RZ ;  /* 0x0000000406027c10 */ /* 0x050fe4000ff9e0ff */
[----:B------:R-:W-:Y:S02]  /*9ae0*/  IADD3 R4, P5, PT, R6, UR6, RZ ;  /* 0x0000000606047c10 */ /* 0x000fe4000ffbe0ff */
[C---:B------:R-:W-:Y:S02]  /*9af0*/  IADD3.X R3, PT, PT, R5.reuse, UR5, RZ, P4, !PT ;  /* 0x0000000505037c10 */ /* 0x040fe4000a7fe4ff */
[----:B------:R-:W-:-:S03]  /*9b00*/  IADD3.X R5, PT, PT, R5, UR7, RZ, P5, !PT ;  /* 0x0000000705057c10 */ /* 0x000fc6000affe4ff */
[----:B------:R4:W-:Y:S04]  /*9b10*/  STG.E desc[UR10][R2.64+0x8], R39 ;  /* 0x0000082702007986 */ /* 0x0009e8000c10190a */
[----:B------:R4:W-:Y:S02]  /*9b20*/  STG.E desc[UR10][R4.64+0x8], R43 ;  /* 0x0000082b04007986 */ /* 0x0009e4000c10190a */
.L_x_90:
[----:B------:R-:W-:Y:S05]  /*9b30*/  BSYNC.RECONVERGENT B0 ;  /* 0x0000000000007941 */ /* 0x000fea0003800200 */
.L_x_89:
[----:B------:R-:W-:Y:S01]  /*9b40*/  ISETP.GE.OR P4, PT, R7, UR8, P2 ;  /* 0x0000000807007c0c */ /* 0x000fe20009786670 */
[----:B------:R-:W-:-:S12]  /*9b50*/  BSSY.RECONVERGENT B0, `(.L_x_91) ;  /* 0x000000f000007945 */ /* 0x000fd80003800200 */
[----:B------:R-:W-:Y:S05]  /*9b60*/  @P4 BRA `(.L_x_92) ;  /* 0x0000000000344947 */ /* 0x000fea0003800000 */
[----:B------:R-:W5:Y:S01]  /*9b70*/  LDCU.128 UR4, c[0x0][0x390] ;  /* 0x00007200ff0477ac */ /* 0x000f620008000c00 */
[----:B01234-:R-:W-:-:S05]  /*9b80*/  IMAD R2, R18, UR8, RZ ;  /* 0x0000000812027c24 */ /* 0x01ffca000f8e02ff */
[----:B------:R-:W-:Y:S02]  /*9b90*/  SHF.R.S32.HI R4, RZ, 0x1f, R2 ;  /* 0x0000001fff047819 */ /* 0x000fe40000011402 */
[----:B------:R-:W-:-:S04]  /*9ba0*/  IADD3 R2, P4, PT, R19, R2, RZ ;  /* 0x0000000213027210 */ /* 0x000fc80007f9e0ff */
[----:B------:R-:W-:Y:S01]  /*9bb0*/  LEA.HI.X.SX32 R3, R19, R4, 0x1, P4 ;  /* 0x0000000413037211 */ /* 0x000fe200020f0eff */
[----:B------:R-:W-:-:S03]  /*9bc0*/  IMAD.SHL.U32 R4, R2, 0x4, RZ ;  /* 0x0000000402047824 */ /* 0x000fc600078e00ff */
[----:B------:R-:W-:Y:S02]  /*9bd0*/  SHF.L.U64.HI R5, R2, 0x2, R3 ;  /* 0x0000000202057819 */ /* 0x000fe40000010203 */
[C---:B-----5:R-:W-:Y:S02]  /*9be0*/  IADD3 R2, P4, PT, R4.reuse, UR4, RZ ;  /* 0x0000000404027c10 */ /* 0x060fe4000ff9e0ff */
[----:B------:R-:W-:Y:S02]  /*9bf0*/  IADD3 R4, P5, PT, R4, UR6, RZ ;  /* 0x0000000604047c10 */ /* 0x000fe4000ffbe0ff */
[C---:B------:R-:W-:Y:S02]  /*9c00*/  IADD3.X R3, PT, PT, R5.reuse, UR5, RZ, P4, !PT ;  /* 0x0000000505037c10 */ /* 0x040fe4000a7fe4ff */
[----:B------:R-:W-:-:S03]  /*9c10*/  IADD3.X R5, PT, PT, R5, UR7, RZ, P5, !PT ;  /* 0x0000000705057c10 */ /* 0x000fc6000affe4ff */
[----:B------:R0:W-:Y:S04]  /*9c20*/  STG.E desc[UR10][R2.64+0x8], R37 ;  /* 0x0000082502007986 */ /* 0x0001e8000c10190a */
[----:B------:R0:W-:Y:S02]  /*9c30*/  STG.E desc[UR10][R4.64+0x8], R71 ;  /* 0x0000084704007986 */ /* 0x0001e4000c10190a */
.L_x_92:
[----:B------:R-:W-:Y:S05]  /*9c40*/  BSYNC.RECONVERGENT B0 ;  /* 0x0000000000007941 */ /* 0x000fea0003800200 */
.L_x_91:
        /* <DEDUP_REMOVED lines=16> */
.L_x_94:
[----:B------:R-:W-:Y:S05]  /*9d50*/  BSYNC.RECONVERGENT B0 ;  /* 0x0000000000007941 */ /* 0x000fea0003800200 */
.L_x_93:
[----:B------:R-:W-:Y:S01]  /*9d60*/  ISETP.GE.OR P4, PT, R7, UR8, P0 ;  /* 0x0000000807007c0c */ /* 0x000fe20008786670 */
[----:B------:R-:W-:Y:S01]  /*9d70*/  BSSY.RECONVERGENT B0, `(.L_x_95) ;  /* 0x0000010000007945 */ /* 0x000fe20003800200 */
[----:B------:R-:W-:-:S11]  /*9d80*/  VIADD R6, R19, 0x3 ;  /* 0x0000000313067836 */ /* 0x000fd60000000000 */
        /* <DEDUP_REMOVED lines=14> */
.L_x_96:
[----:B------:R-:W-:Y:S05]  /*9e70*/  BSYNC.RECONVERGENT B0 ;  /* 0x0000000000007941 */ /* 0x000fea0003800200 */
.L_x_95:
[----:B------:R-:W-:Y:S01]  /*9e80*/  ISETP.GE.OR P3, PT, R6, UR8, P3 ;  /* 0x0000000806007c0c */ /* 0x000fe20009f66670 */
[----:B------:R-:W-:-:S12]  /*9e90*/  BSSY.RECONVERGENT B0, `(.L_x_97) ;  /* 0x000000f000007945 */ /* 0x000fd80003800200 */
[----:B------:R-:W-:Y:S05]  /*9ea0*/  @P3 BRA `(.L_x_98) ;  /* 0x0000000000343947 */ /* 0x000fea0003800000 */
[----:B------:R-:W5:Y:S01]  /*9eb0*/  LDCU.128 UR4, c[0x0][0x390] ;  /* 0x00007200ff0477ac */ /* 0x000f620008000c00 */
[----:B------:R-:W-:Y:S01]  /*9ec0*/  IMAD R0, R0, UR8, RZ ;  /* 0x0000000800007c24 */ /* 0x000fe2000f8e02ff */
[----:B01234-:R-:W-:-:S04]  /*9ed0*/  SHF.R.S32.HI R3, RZ, 0x1f, R19 ;  /* 0x0000001fff037819 */ /* 0x01ffc80000011413 */
        /* <DEDUP_REMOVED lines=10> */
.L_x_98:
[----:B------:R-:W-:Y:S05]  /*9f80*/  BSYNC.RECONVERGENT B0 ;  /* 0x0000000000007941 */ /* 0x000fea0003800200 */
.L_x_97:
[----:B------:R-:W-:Y:S01]  /*9f90*/  ISETP.GE.OR P2, PT, R6, UR8, P2 ;  /* 0x0000000806007c0c */ /* 0x000fe20009746670 */
[----:B------:R-:W-:-:S12]  /*9fa0*/  BSSY.RECONVERGENT B0, `(.L_x_99) ;  /* 0x000000f000007945 */ /* 0x000fd80003800200 */
[----:B------:R-:W-:Y:S05]  /*9fb0*/  @P2 BRA `(.L_x_100) ;  /* 0x0000000000342947 */ /* 0x000fea0003800000 */
[----:B------:R-:W5:Y:S01]  /*9fc0*/  LDCU.128 UR4, c[0x0][0x390] ;  /* 0x00007200ff0477ac */ /* 0x000f620008000c00 */
[----:B------:R-:W-:-:S05]  /*9fd0*/  IMAD R18, R18, UR8, RZ ;  /* 0x0000000812127c24 */ /* 0x000fca000f8e02ff */
[----:B------:R-:W-:Y:S02]  /*9fe0*/  SHF.R.S32.HI R0, RZ, 0x1f, R18 ;  /* 0x0000001fff007819 */ /* 0x000fe40000011412 */
[----:B------:R-:W-:-:S04]  /*9ff0*/  IADD3 R18, P2, PT, R19, R18, RZ ;  /* 0x0000001213127210 */ /* 0x000fc80007f5e0ff */
[----:B01234-:R-:W-:Y:S01]  /*a000*/  LEA.HI.X.SX32 R3, R19, R0, 0x1, P2 ;  /* 0x0000000013037211 */ /* 0x01ffe200010f0eff */
        /* <DEDUP_REMOVED lines=8> */
.L_x_100:
[----:B------:R-:W-:Y:S05]  /*a090*/  BSYNC.RECONVERGENT B0 ;  /* 0x0000000000007941 */ /* 0x000fea0003800200 */
.L_x_99:
        /* <DEDUP_REMOVED lines=16> */
.L_x_102:
[----:B------:R-:W-:Y:S05]  /*a1a0*/  BSYNC.RECONVERGENT B0 ;  /* 0x0000000000007941 */ /* 0x000fea0003800200 */
.L_x_101:
[----:B------:R-:W-:-:S13]  /*a1b0*/  ISETP.GE.OR P0, PT, R6, UR8, P0 ;  /* 0x0000000806007c0c */ /* 0x000fda0008706670 */
[----:B------:R-:W-:Y:S05]  /*a1c0*/  @P0 EXIT ;  /* 0x000000000000094d */ /* 0x000fea0003800000 */
[----:B------:R-:W5:Y:S01]  /*a1d0*/  LDCU.128 UR4, c[0x0][0x390] ;  /* 0x00007200ff0477ac */ /* 0x000f620008000c00 */
[----:B------:R-:W-:-:S05]  /*a1e0*/  IMAD R22, R22, UR8, RZ ;  /* 0x0000000816167c24 */ /* 0x000fca000f8e02ff */
[----:B------:R-:W-:Y:S02]  /*a1f0*/  SHF.R.S32.HI R0, RZ, 0x1f, R22 ;  /* 0x0000001fff007819 */ /* 0x000fe40000011416 */
[----:B------:R-:W-:-:S04]  /*a200*/  IADD3 R22, P0, PT, R19, R22, RZ ;  /* 0x0000001613167210 */ /* 0x000fc80007f1e0ff */
[----:B------:R-:W-:Y:S01]  /*a210*/  LEA.HI.X.SX32 R19, R19, R0, 0x1, P0 ;  /* 0x0000000013137211 */ /* 0x000fe200000f0eff */
[----:B01234-:R-:W-:-:S03]  /*a220*/  IMAD.SHL.U32 R4, R22, 0x4, RZ ;  /* 0x0000000416047824 */ /* 0x01ffc600078e00ff */
[----:B------:R-:W-:Y:S02]  /*a230*/  SHF.L.U64.HI R19, R22, 0x2, R19 ;  /* 0x0000000216137819 */ /* 0x000fe40000010213 */
[C---:B-----5:R-:W-:Y:S02]  /*a240*/  IADD3 R2, P0, PT, R4.reuse, UR4, RZ ;  /* 0x0000000404027c10 */ /* 0x060fe4000ff1e0ff */
[----:B------:R-:W-:Y:S02]  /*a250*/  IADD3 R4, P1, PT, R4, UR6, RZ ;  /* 0x0000000604047c10 */ /* 0x000fe4000ff3e0ff */
[C---:B------:R-:W-:Y:S02]  /*a260*/  IADD3.X R3, PT, PT, R19.reuse, UR5, RZ, P0, !PT ;  /* 0x0000000513037c10 */ /* 0x040fe400087fe4ff */
[----:B------:R-:W-:-:S03]  /*a270*/  IADD3.X R5, PT, PT, R19, UR7, RZ, P1, !PT ;  /* 0x0000000713057c10 */ /* 0x000fc60008ffe4ff */
[----:B------:R-:W-:Y:S04]  /*a280*/  STG.E desc[UR10][R2.64+0xc], R62 ;  /* 0x00000c3e02007986 */ /* 0x000fe8000c10190a */
[----:B------:R-:W-:Y:S01]  /*a290*/  STG.E desc[UR10][R4.64+0xc], R41 ;  /* 0x00000c2904007986 */ /* 0x000fe2000c10190a */
[----:B------:R-:W-:Y:S05]  /*a2a0*/  EXIT ;  /* 0x000000000000794d */ /* 0x000fea0003800000 */
.L_x_103:
        /* <DEDUP_REMOVED lines=13> */
.L_x_179:


//--------------------- .text.tropical_minplus_f32_nn_with_argmax --------------------------
	.section	.text.tropical_minplus_f32_nn_with_argmax,"ax",@progbits
	.align	128
        .global         tropical_minplus_f32_nn_with_argmax
        .type           tropical_minplus_f32_nn_with_argmax,@function
        .size           tropical_minplus_f32_nn_with_argmax,(.L_x_180 - tropical_minplus_f32_nn_with_argmax)
        .other          tropical_minplus_f32_nn_with_argmax,@"STO_CUDA_ENTRY STV_DEFAULT"
tropical_minplus_f32_nn_with_argmax:
.text.tropical_minplus_f32_nn_with_argmax:
[----:B------:R-:W-:Y:S01]  /*0000*/  LDC R1, c[0x0][0x37c] ;  /* 0x0000df00ff017b82 */ /* 0x000fe20000000800 */
[----:B------:R-:W0:Y:S07]  /*0010*/  LDCU UR8, c[0x0][0x3a0] ;  /* 0x00007400ff0877ac */ /* 0x000e2e0008000800 */
[----:B------:R-:W1:Y:S01]  /*0020*/  S2UR UR7, SR_CTAID.X ;  /* 0x00000000000779c3 */ /* 0x000e620000002500 */
[----:B------:R-:W2:Y:S01]  /*0030*/  S2R R7, SR_TID.Y ;  /* 0x0000000000077919 */ /* 0x000ea20000002200 */
[----:B------:R-:W-:Y:S01]  /*0040*/  IMAD.MOV.U32 R41, RZ, RZ, RZ ;  /* 0x000000ffff297224 */ /* 0x000fe200078e00ff */
[----:B------:R-:W3:Y:S01]  /*0050*/  LDCU.64 UR10, c[0x0][0x358] ;  /* 0x00006b00ff0a77ac */ /* 0x000ee20008000a00 */
[----:B------:R-:W-:-:S02]  /*0060*/  IMAD.MOV.U32 R62, RZ, RZ, 0x7f800000 ;  /* 0x7f800000ff3e7424 */ /* 0x000fc400078e00ff */
[----:B------:R-:W-:Y:S02]  /*0070*/  IMAD.MOV.U32 R60, RZ, RZ, 0x7f800000 ;  /* 0x7f800000ff3c7424 */ /* 0x000fe400078e00ff */
[----:B------:R-:W4:Y:S01]  /*0080*/  LDC R12, c[0x0][0x3a8] ;  /* 0x0000ea00ff0c7b82 */ /* 0x000f220000000800 */
[----:B------:R-:W-:Y:S02]  /*0090*/  IMAD.MOV.U32 R58, RZ, RZ, 0x7f800000 ;  /* 0x7f800000ff3a7424 */ /* 0x000fe400078e00ff */
[----:B------:R-:W-:Y:S02]  /*00a0*/  IMAD.MOV.U32 R64, RZ, RZ, 0x7f800000 ;  /* 0x7f800000ff407424 */ /* 0x000fe400078e00ff */
[----:B------:R-:W-:Y:S02]  /*00b0*/  IMAD.MOV.U32 R46, RZ, RZ, 0x7f800000 ;  /* 0x7f800000ff2e7424 */ /* 0x000fe400078e00ff */
[----:B------:R-:W-:Y:S01]  /*00c0*/  IMAD.MOV.U32 R66, RZ, RZ, 0x7f800000 ;  /* 0x7f800000ff427424 */ /* 0x000fe200078e00ff */
[----:B0-----:R-:W-:Y:S01]  /*00d0*/  UIADD3 UR4, UPT, UPT, UR8, 0x3f, URZ ;  /* 0x0000003f08047890 */ /* 0x001fe2000fffe0ff */
[----:B------:R-:W-:-:S02]  /*00e0*/  IMAD.MOV.U32 R42, RZ, RZ, 0x7f800000 ;  /* 0x7f800000ff2a7424 */ /* 0x000fc400078e00ff */
[----:B------:R-:W-:Y:S01]  /*00f0*/  IMAD.MOV.U32 R56, RZ, RZ, 0x7f800000 ;  /* 0x7f800000ff387424 */ /* 0x000fe200078e00ff */
[----:B------:R-:W-:Y:S01]  /*0100*/  USHF.R.S32.HI UR5, URZ, 0x1f, UR4 ;  /* 0x0000001fff057899 */ /* 0x000fe20008011404 */
[----:B------:R-:W-:Y:S02]  /*0110*/  IMAD.MOV.U32 R44, RZ, RZ, 0x7f800000 ;  /* 0x7f800000ff2c7424 */ /* 0x000fe400078e00ff */
[----:B------:R-:W-:Y:S01]  /*0120*/  IMAD.MOV.U32 R37, RZ, RZ, 0x7f800000 ;  /* 0x7f800000ff257424 */ /* 0x000fe200078e00ff */
[----:B------:R-:W-:Y:S01]  /*0130*/  ULEA.HI UR5, UR5, UR4, URZ, 0x6 ;  /* 0x0000000405057291 */ /* 0x000fe2000f8f30ff */
[----:B------:R-:W-:Y:S02]  /*0140*/  IMAD.MOV.U32 R52, RZ, RZ, 0x7f800000 ;  /* 0x7f800000ff347424 */ /* 0x000fe400078e00ff */
[----:B------:R-:W-:Y:S01]  /*0150*/  UMOV UR4, URZ ;  /* 0x000000ff00047c82 */ /* 0x000fe20008000000 */
[----:B------:R-:W-:Y:S01]  /*0160*/  USHF.R.S32.HI UR6, URZ, 0x6, UR5 ;  /* 0x00000006ff067899 */ /* 0x000fe20008011405 */
[----:B------:R-:W-:Y:S01]  /*0170*/  IMAD.MOV.U32 R54, RZ, RZ, 0x7f800000 ;  /* 0x7f800000ff367424 */ /* 0x000fe200078e00ff */
[----:B----4-:R-:W-:-:S02]  /*0180*/  ISETP.GE.AND P0, PT, R12, 0x1, PT ;  /* 0x000000010c00780c */ /* 0x010fc40003f06270 */
[----:B------:R-:W-:Y:S01]  /*0190*/  UIADD3 UR9, UPT, UPT, URZ, -UR6, URZ ;  /* 0x80000006ff097290 */ /* 0x000fe2000fffe0ff */
[----:B------:R-:W-:Y:S01]  /*01a0*/  IMAD.MOV.U32 R40, RZ, RZ, 0x7f800000 ;  /* 0x7f800000ff287424 */ /* 0x000fe200078e00ff */
[----:B------:R-:W-:Y:S01]  /*01b0*/  UISETP.NE.U32.AND UP2, UPT, UR6, URZ, UPT ;  /* 0x000000ff0600728c */ /* 0x000fe2000bf45070 */
[----:B------:R-:W-:Y:S02]  /*01c0*/  IMAD.MOV.U32 R39, RZ, RZ, 0x7f800000 ;  /* 0x7f800000ff277424 */ /* 0x000fe400078e00ff */
[----:B------:R-:W0:Y:S01]  /*01d0*/  I2F.U32.RP R0, UR6 ;  /* 0x0000000600007d06 */ /* 0x000e220008209000 */
[----:B------:R-:W-:Y:S02]  /*01e0*/  IMAD.MOV.U32 R33, RZ, RZ, 0x7f800000 ;  /* 0x7f800000ff217424 */ /* 0x000fe400078e00ff */
[----:B------:R-:W-:Y:S02]  /*01f0*/  IMAD.MOV.U32 R50, RZ, RZ, 0x7f800000 ;  /* 0x7f800000ff327424 */ /* 0x000fe400078e00ff */
[----:B------:R-:W-:-:S02]  /*0200*/  IMAD.MOV.U32 R51, RZ, RZ, RZ ;  /* 0x000000ffff337224 */ /* 0x000fc400078e00ff */
[----:B------:R-:W-:Y:S02]  /*0210*/  IMAD.MOV.U32 R53, RZ, RZ, RZ ;  /* 0x000000ffff357224 */ /* 0x000fe400078e00ff */
[----:B------:R-:W-:Y:S02]  /*0220*/  IMAD.MOV.U32 R55, RZ, RZ, RZ ;  /* 0x000000ffff377224 */ /* 0x000fe400078e00ff */
[----:B------:R-:W-:Y:S02]  /*0230*/  IMAD.MOV.U32 R57, RZ, RZ, RZ ;  /* 0x000000ffff397224 */ /* 0x000fe400078e00ff */
[----:B------:R-:W-:Y:S01]  /*0240*/  IMAD.MOV.U32 R59, RZ, RZ, RZ ;  /* 0x000000ffff3b7224 */ /* 0x000fe200078e00ff */
[----:B0-----:R-:W0:Y:S01]  /*0250*/  MUFU.RCP R0, R0 ;  /* 0x0000000000007308 */ /* 0x001e220000001000 */
[----:B------:R-:W-:Y:S02]  /*0260*/  IMAD.MOV.U32 R61, RZ, RZ, RZ ;  /* 0x000000ffff3d7224 */ /* 0x000fe400078e00ff */
[----:B------:R-:W-:-:S02]  /*0270*/  IMAD.MOV.U32 R67, RZ, RZ, RZ ;  /* 0x000000ffff437224 */ /* 0x000fc400078e00ff */
[----:B------:R-:W-:Y:S02]  /*0280*/  IMAD.MOV.U32 R69, RZ, RZ, RZ ;  /* 0x000000ffff457224 */ /* 0x000fe400078e00ff */
[----:B------:R-:W-:Y:S02]  /*0290*/  IMAD.MOV.U32 R71, RZ, RZ, RZ ;  /* 0x000000ffff477224 */ /* 0x000fe400078e00ff */
[----:B------:R-:W-:Y:S02]  /*02a0*/  IMAD.MOV.U32 R65, RZ, RZ, RZ ;  /* 0x000000ffff417224 */ /* 0x000fe400078e00ff */
[----:B------:R-:W-:Y:S02]  /*02b0*/  IMAD.MOV.U32 R49, RZ, RZ, RZ ;  /* 0x000000ffff317224 */ /* 0x000fe400078e00ff */
[----:B------:R-:W-:Y:S02]  /*02c0*/  IMAD.MOV.U32 R47, RZ, RZ, RZ ;  /* 0x000000ffff2f7224 */ /* 0x000fe400078e00ff */
[----:B------:R-:W-:-:S02]  /*02d0*/  IMAD.MOV.U32 R43, RZ, RZ, RZ ;  /* 0x000000ffff2b7224 */ /* 0x000fc400078e00ff */
[----:B0-----:R-:W-:Y:S02]  /*02e0*/  VIADD R2, R0, 0xffffffe ;  /* 0x0ffffffe00027836 */ /* 0x001fe40000000000 */
[----:B------:R-:W0:Y:S01]  /*02f0*/  S2R R0, SR_TID.X ;  /* 0x0000000000007919 */ /* 0x000e220000002100 */
[----:B------:R-:W-:Y:S02]  /*0300*/  IMAD.MOV.U32 R45, RZ, RZ, RZ ;  /* 0x000000ffff2d7224 */ /* 0x000fe400078e00ff */
[----:B------:R-:W-:Y:S01]  /*0310*/  IMAD.MOV.U32 R63, RZ, RZ, RZ ;  /* 0x000000ffff3f7224 */ /* 0x000fe200078e00ff */
        /* <DEDUP_REMOVED lines=23> */
[----:B------:R-:W-:Y:S01]  /*0490*/  IMAD.MOV.U32 R62, RZ, RZ, 0x7f800000 ;  /* 0x7f800000ff3e7424 */ /* 0x000fe200078e00ff */
        /* <DEDUP_REMOVED lines=21> */
.L_x_105:
[----:B------:R-:W0:Y:S01]  /*05f0*/  S2R R17, SR_TID.Y ;  /* 0x0000000000117919 */ /* 0x000e220000002200 */
[----:B------:R-:W-:Y:S01]  /*0600*/  UMOV UR8, UR9 ;  /* 0x0000000900087c82 */ /* 0x000fe20008000000 */
[----:B------:R-:W-:Y:S02]  /*0610*/  IMAD.MOV.U32 R48, RZ, RZ, 0x7f800000 ;  /* 0x7f800000ff307424 */ /* 0x000fe400078e00ff */
[----:B------:R-:W-:Y:S02]  /*0620*/  IMAD.MOV.U32 R31, RZ, RZ, 0x7f800000 ;  /* 0x7f800000ff1f7424 */ /* 0x000fe400078e00ff */
        /* <DEDUP_REMOVED lines=33> */
[----:B------:R-:W-:Y:S01]  /*0840*/  IMAD.MOV.U32 R38, RZ, RZ, 0x7f800000 ;  /* 0x7f800000ff267424 */ /* 0x000fe200078e00ff */
        /* <DEDUP_REMOVED lines=10> */
[----:B------:R-:W-:Y:S02]  /*08f0*/  IMAD.MOV.U32 R36, RZ, RZ, 0x7f800000 ;  /* 0x7f800000ff247424 */ /* 0x000fe400078e00ff */
[----:B------:R-:W-:Y:S02]  /*0900*/  @!P3 IMAD R75, R75, UR8, R28 ;  /* 0x000000084b4bbc24 */ /* 0x000fe4000f8e021c */
[----:B0-----:R-:W-:Y:S01]  /*0910*/  @!P2 IMAD.WIDE R26, R77, 0x4, R26 ;  /* 0x000000044d1aa825 */ /* 0x001fe200078e021a */
[----:B------:R-:W0:Y:S03]  /*0920*/  @!P6 LDC.64 R16, c[0x0][0x388] ;  /* 0x0000e200ff10eb82 */ /* 0x000e260000000a00 */
[----:B------:R-:W-:Y:S01]  /*0930*/  @!P4 IMAD R73, R73, UR8, R28 ;  /* 0x000000084949cc24 */ /* 0x000fe2000f8e021c */
[----:B------:R2:W5:Y:S04]  /*0940*/  @!P2 LDG.E.CONSTANT R36, desc[UR10][R26.64] ;  /* 0x0000000a1a24a981 */ /* 0x000568000c1e9900 */
[----:B------:R-:W0:Y:S01]  /*0950*/  @!P1 LDC.64 R18, c[0x0][0x380] ;  /* 0x0000e000ff129b82 */ /* 0x000e220000000a00 */
[----:B-1----:R-:W-:-:S04]  /*0960*/  @!P3 IMAD.WIDE R24, R75, 0x4, R24 ;  /* 0x000000044b18b825 */ /* 0x002fc800078e0218 */
[----:B------:R-:W-:Y:S02]  /*0970*/  IMAD.MOV.U32 R75, RZ, RZ, 0x7f800000 ;  /* 0x7f800000ff4b7424 */ /* 0x000fe400078e00ff */
[----:B--2---:R-:W-:-:S04]  /*0980*/  @!P4 IMAD.WIDE R22, R73, 0x4, R22 ;  /* 0x000000044916c825 */ /* 0x004fc800078e0216 */
[----:B------:R-:W-:Y:S01]  /*0990*/  IMAD.MOV.U32 R77, RZ, RZ, 0x7f800000 ;  /* 0x7f800000ff4d7424 */ /* 0x000fe200078e00ff */
[----:B------:R-:W2:Y:S01]  /*09a0*/  @!P4 LDG.E.CONSTANT R75, desc[UR10][R22.64] ;  /* 0x0000000a164bc981 */ /* 0x000ea2000c1e9900 */
[C---:B------:R-:W-:Y:S02]  /*09b0*/  VIADD R26, R15.reuse, 0x18 ;  /* 0x000000180f1a7836 */ /* 0x040fe40000000000 */
[C---:B------:R-:W-:Y:S02]  /*09c0*/  VIADD R32, R15.reuse, 0x8 ;  /* 0x000000080f207836 */ /* 0x040fe40000000000 */
[----:B------:R-:W-:Y:S01]  /*09d0*/  VIADD R30, R15, 0x10 ;  /* 0x000000100f1e7836 */ /* 0x000fe20000000000 */
[----:B------:R-:W-:Y:S01]  /*09e0*/  ISETP.GE.OR P4, PT, R26, UR12, P0 ;  /* 0x0000000c1a007c0c */ /* 0x000fe20008786670 */
[----:B------:R1:W2:Y:S01]  /*09f0*/  @!P3 LDG.E.CONSTANT R77, desc[UR10][R24.64] ;  /* 0x0000000a184db981 */ /* 0x0002a2000c1e9900 */
[----:B------:R-:W-:Y:S01]  /*0a00*/  ISETP.GE.OR P2, PT, R32, UR12, P0 ;  /* 0x0000000c20007c0c */ /* 0x000fe20008746670 */
[----:B------:R-:W-:Y:S01]  /*0a10*/  @!P5 IMAD R29, R29, UR8, R28 ;  /* 0x000000081d1ddc24 */ /* 0x000fe2000f8e021c */
[----:B------:R-:W-:Y:S01]  /*0a20*/  ISETP.GE.OR P3, PT, R30, UR12, P0 ;  /* 0x0000000c1e007c0c */ /* 0x000fe20008766670 */
[----:B------:R-:W-:-:S02]  /*0a30*/  IMAD.MOV.U32 R73, RZ, RZ, 0x7f800000 ;  /* 0x7f800000ff497424 */ /* 0x000fc400078e00ff */
[----:B---3--:R-:W-:-:S04]  /*0a40*/  @!P5 IMAD.WIDE R20, R29, 0x4, R20 ;  /* 0x000000041d14d825 */ /* 0x008fc800078e0214 */
[----:B------:R-:W-:Y:S01]  /*0a50*/  @!P1 IMAD R35, R35, UR8, R28 ;  /* 0x0000000823239c24 */ /* 0x000fe2000f8e021c */
[----:B------:R3:W2:Y:S01]  /*0a60*/  @!P5 LDG.E.CONSTANT R73, desc[UR10][R20.64] ;  /* 0x0000000a1449d981 */ /* 0x0006a2000c1e9900 */
[----:B-1----:R-:W-:Y:S02]  /*0a70*/  VIADD R24, R15, 0x20 ;  /* 0x000000200f187836 */ /* 0x002fe40000000000 */
[----:B------:R-:W-:Y:S01]  /*0a80*/  @!P6 IMAD.IADD R25, R13, 0x1, R68 ;  /* 0x000000010d19e824 */ /* 0x000fe200078e0244 */
[----:B------:R-:W1:Y:S01]  /*0a90*/  @!P2 LDC.64 R28, c[0x0][0x388] ;  /* 0x0000e200ff1cab82 */ /* 0x000e620000000a00 */
[----:B0-----:R-:W-:Y:S01]  /*0aa0*/  @!P1 IMAD.WIDE R18, R35, 0x4, R18 ;  /* 0x0000000423129825 */ /* 0x001fe200078e0212 */
[----:B------:R-:W-:-:S03]  /*0ab0*/  ISETP.GE.OR P5, PT, R24, UR12, P0 ;  /* 0x0000000c18007c0c */ /* 0x000fc600087a6670 */
[----:B------:R-:W-:-:S03]  /*0ac0*/  @!P6 IMAD.WIDE.U32 R16, R25, 0x4, R16 ;  /* 0x000000041910e825 */ /* 0x000fc600078e0010 */
[----:B------:R-:W0:Y:S01]  /*0ad0*/  @!P4 LDC.64 R24, c[0x0][0x388] ;  /* 0x0000e200ff18cb82 */ /* 0x000e220000000a00 */
[----:B------:R-:W-:Y:S02]  /*0ae0*/  IMAD.MOV.U32 R35, RZ, RZ, 0x7f800000 ;  /* 0x7f800000ff237424 */ /* 0x000fe400078e00ff */
[C---:B------:R-:W-:Y:S02]  /*0af0*/  VIADD R22, R15.reuse, 0x28 ;  /* 0x000000280f167836 */ /* 0x040fe40000000000 */
[----:B------:R-:W-:Y:S02]  /*0b00*/  IMAD.MOV.U32 R34, RZ, RZ, 0x7f800000 ;  /* 0x7f800000ff227424 */ /* 0x000fe400078e00ff */
[----:B------:R-:W2:Y:S01]  /*0b10*/  @!P1 LDG.E.CONSTANT R35, desc[UR10][R18.64] ;  /* 0x0000000a12239981 */ /* 0x000ea2000c1e9900 */
[----:B------:R-:W1:Y:S01]  /*0b20*/  @!P3 LDC.64 R26, c[0x0][0x388] ;  /* 0x0000e200ff1abb82 */ /* 0x000e620000000a00 */
[----:B------:R-:W-:Y:S01]  /*0b30*/  ISETP.GE.OR P1, PT, R22, UR12, P0 ;  /* 0x0000000c16007c0c */ /* 0x000fe20008726670 */
[C---:B------:R-:W-:Y:S01]  /*0b40*/  VIADD R23, R15.reuse, 0x30 ;  /* 0x000000300f177836 */ /* 0x040fe20000000000 */
[----:B------:R3:W2:Y:S01]  /*0b50*/  @!P6 LDG.E.CONSTANT R34, desc[UR10][R16.64] ;  /* 0x0000000a1022e981 */ /* 0x0006a2000c1e9900 */
[----:B------:R-:W-:-:S03]  /*0b60*/  VIADD R22, R15, 0x38 ;  /* 0x000000380f167836 */ /* 0x000fc60000000000 */
[----:B------:R-:W-:Y:S02]  /*0b70*/  ISETP.GE.OR P6, PT, R23, UR12, P0 ;  /* 0x0000000c17007c0c */ /* 0x000fe400087c6670 */
[----:B------:R-:W-:Y:S01]  /*0b80*/  ISETP.GE.OR P0, PT, R22, UR12, P0 ;  /* 0x0000000c16007c0c */ /* 0x000fe20008706670 */
[--C-:B---3--:R-:W-:Y:S01]  /*0b90*/  @!P2 IMAD.IADD R21, R9, 0x1, R68.reuse ;  /* 0x000000010915a824 */ /* 0x108fe200078e0244 */
[----:B------:R-:W3:Y:S01]  /*0ba0*/  @!P5 LDC.64 R22, c[0x0][0x388] ;  /* 0x0000e200ff16db82 */ /* 0x000ee20000000a00 */
[--C-:B------:R-:W-:Y:S02]  /*0bb0*/  @!P4 IMAD.IADD R17, R10, 0x1, R68.reuse ;  /* 0x000000010a11c824 */ /* 0x100fe400078e0244 */
[----:B------:R-:W-:Y:S02]  /*0bc0*/  @!P3 IMAD.IADD R20, R6, 0x1, R68 ;  /* 0x000000010614b824 */ /* 0x000fe400078e0244 */
[----:B0-----:R-:W-:-:S04]  /*0bd0*/  @!P4 IMAD.WIDE R24, R17, 0x4, R24 ;  /* 0x000000041118c825 */ /* 0x001fc800078e0218 */
[----:B------:R-:W0:Y:S01]  /*0be0*/  @!P6 LDC.64 R18, c[0x0][0x388] ;  /* 0x0000e200ff12eb82 */ /* 0x000e220000000a00 */
[----:B-1----:R-:W-:-:S04]  /*0bf0*/  @!P2 IMAD.WIDE R28, R21, 0x4, R28 ;  /* 0x00000004151ca825 */ /* 0x002fc800078e021c */
[----:B------:R-:W-:-:S03]  /*0c00*/  @!P3 IMAD.WIDE R26, R20, 0x4, R26 ;  /* 0x00000004141ab825 */ /* 0x000fc600078e021a */
[----:B------:R-:W1:Y:S08]  /*0c10*/  @!P0 LDC.64 R16, c[0x0][0x388] ;  /* 0x0000e200ff108b82 */ /* 0x000e700000000a00 */
[----:B------:R-:W0:Y:S01]  /*0c20*/  @!P1 LDC.64 R20, c[0x0][0x388] ;  /* 0x0000e200ff149b82 */ /* 0x000e220000000a00 */
[----:B------:R-:W-:Y:S02]  /*0c30*/  IMAD.MOV.U32 R30, RZ, RZ, 0x7f800000 ;  /* 0x7f800000ff1e7424 */ /* 0x000fe400078e00ff */
[----:B------:R-:W-:-:S02]  /*0c40*/  IMAD.MOV.U32 R32, RZ, RZ, 0x7f800000 ;  /* 0x7f800000ff207424 */ /* 0x000fc400078e00ff */
[----:B------:R-:W-:Y:S02]  /*0c50*/  @!P5 IMAD.IADD R72, R4, 0x1, R68 ;  /* 0x000000010448d824 */ /* 0x000fe400078e0244 */
[----:B------:R3:W2:Y:S04]  /*0c60*/  @!P2 LDG.E.CONSTANT R30, desc[UR10][R28.64] ;  /* 0x0000000a1c1ea981 */ /* 0x0006a8000c1e9900 */
[----:B------:R3:W2:Y:S02]  /*0c70*/  @!P3 LDG.E.CONSTANT R32, desc[UR10][R26.64] ;  /* 0x0000000a1a20b981 */ /* 0x0006a4000c1e9900 */
[----:B---3--:R-:W-:-:S04]  /*0c80*/  @!P5 IMAD.WIDE R22, R72, 0x4, R22 ;  /* 0x000000044816d825 */ /* 0x008fc800078e0216 */
[--C-:B------:R-:W-:Y:S02]  /*0c90*/  @!P6 IMAD.IADD R29, R8, 0x1, R68.reuse ;  /* 0x00000001081de824 */ /* 0x100fe400078e0244 */
[--C-:B------:R-:W-:Y:S02]  /*0ca0*/  @!P1 IMAD.IADD R27, R11, 0x1, R68.reuse ;  /* 0x000000010b1b9824 */ /* 0x100fe400078e0244 */
[----:B------:R-:W-:Y:S02]  /*0cb0*/  @!P0 IMAD.IADD R68, R12, 0x1, R68 ;  /* 0x000000010c448824 */ /* 0x000fe400078e0244 */
[----:B------:R-:W-:Y:S02]  /*0cc0*/  IMAD.MOV.U32 R70, RZ, RZ, 0x7f800000 ;  /* 0x7f800000ff467424 */ /* 0x000fe400078e00ff */
[----:B-1----:R-:W-:-:S04]  /*0cd0*/  @!P0 IMAD.WIDE R16, R68, 0x4, R16 ;  /* 0x0000000444108825 */ /* 0x002fc800078e0210 */
[----:B------:R-:W-:Y:S01]  /*0ce0*/  IMAD.MOV.U32 R72, RZ, RZ, 0x7f800000 ;  /* 0x7f800000ff487424 */ /* 0x000fe200078e00ff */
[----:B------:R-:W3:Y:S01]  /*0cf0*/  @!P4 LDG.E.CONSTANT R70, desc[UR10][R24.64] ;  /* 0x0000000a1846c981 */ /* 0x000ee2000c1e9900 */
[----:B------:R-:W-:Y:S02]  /*0d00*/  IMAD.MOV.U32 R68, RZ, RZ, 0x7f800000 ;  /* 0x7f800000ff447424 */ /* 0x000fe400078e00ff */
[----:B------:R-:W-:Y:S02]  /*0d10*/  IMAD.MOV.U32 R74, RZ, RZ, 0x7f800000 ;  /* 0x7f800000ff4a7424 */ /* 0x000fe400078e00ff */
[----:B------:R-:W-:Y:S01]  /*0d20*/  IMAD.MOV.U32 R76, RZ, RZ, 0x7f800000 ;  /* 0x7f800000ff4c7424 */ /* 0x000fe200078e00ff */
[----:B------:R-:W3:Y:S01]  /*0d30*/  @!P5 LDG.E.CONSTANT R72, desc[UR10][R22.64] ;  /* 0x0000000a1648d981 */ /* 0x000ee2000c1e9900 */
[----:B0-----:R-:W-:-:S04]  /*0d40*/  @!P1 IMAD.WIDE R20, R27, 0x4, R20 ;  /* 0x000000041b149825 */ /* 0x001fc800078e0214 */
        /* <DEDUP_REMOVED lines=25> */
[----:B0-----:R-:W-:Y:S01]  /*0ee0*/  FADD R32, R20, R18 ;  /* 0x0000001214207221 */ /* 0x001fe20000000000 */
[----:B------:R-:W-:Y:S01]  /*0ef0*/  FADD R35, R16, R20 ;  /* 0x0000001410237221 */ /* 0x000fe20000000000 */
[----:B------:R-:W-:-:S03]  /*0f00*/  FADD R48, R20, R17 ;  /* 0x0000001114307221 */ /* 0x000fc60000000000 */
[----:B------:R-:W-:Y:S02]  /*0f10*/  FSETP.GEU.AND P3, PT, R32, R39, PT ;  /* 0x000000272000720b */ /* 0x000fe40003f6e000 */
[CC--:B------:R-:W-:Y:S02]  /*0f20*/  FSETP.GEU.AND P1, PT, R35.reuse, R50.reuse, PT ;  /* 0x000000322300720b */ /* 0x0c0fe40003f2e000 */
[----:B------:R-:W-:Y:S01]  /*0f30*/  FSETP.GEU.AND P2, PT, R48, R33, PT ;  /* 0x000000213000720b */ /* 0x000fe20003f4e000 */
[----:B------:R-:W-:Y:S01]  /*0f40*/  FADD R75, R20, R19 ;  /* 0x00000013144b7221 */ /* 0x000fe20000000000 */
[----:B-1----:R-:W-:Y:S01]  /*0f50*/  FADD R73, R16, R24 ;  /* 0x0000001810497221 */ /* 0x002fe20000000000 */
[----:B------:R-:W-:Y:S01]  /*0f60*/  FSEL R20, R32, R39, !P3 ;  /* 0x0000002720147208 */ /* 0x000fe20005800000 */
[C---:B------:R-:W-:Y:S01]  /*0f70*/  FADD R39, R24.reuse, R17 ;  /* 0x0000001118277221 */ /* 0x040fe20000000000 */
[----:B------:R-:W-:Y:S01]  /*0f80*/  FSEL R50, R35, R50, !P1 ;  /* 0x0000003223327208 */ /* 0x000fe20004800000 */
[----:B------:R-:W-:Y:S01]  /*0f90*/  FADD R36, R24, R18 ;  /* 0x0000001218247221 */ /* 0x000fe20000000000 */
[----:B------:R-:W-:-:S02]  /*0fa0*/  FSEL R48, R48, R33, !P2 ;  /* 0x0000002130307208 */ /* 0x000fc40005000000 */
[----:B------:R-:W0:Y:S01]  /*0fb0*/  LDS.128 R32, [R7+0x180] ;  /* 0x0001800007207984 */ /* 0x000e220000000c00 */
[----:B------:R-:W-:Y:S02]  /*0fc0*/  FSETP.GEU.AND P5, PT, R73, R54, PT ;  /* 0x000000364900720b */ /* 0x000fe40003fae000 */
[----:B------:R-:W-:Y:S02]  /*0fd0*/  FSETP.GEU.AND P6, PT, R39, R52, PT ;  /* 0x000000342700720b */ /* 0x000fe40003fce000 */
[-C--:B------:R-:W-:Y:S02]  /*0fe0*/  FSETP.GEU.AND P0, PT, R36, R37.reuse, PT ;  /* 0x000000252400720b */ /* 0x080fe40003f0e000 */
[----:B------:R-:W-:Y:S01]  /*0ff0*/  FSEL R54, R73, R54, !P5 ;  /* 0x0000003649367208 */ /* 0x000fe20006800000 */
[----:B------:R-:W-:Y:S01]  /*1000*/  FADD R73, R24, R19 ;  /* 0x0000001318497221 */ /* 0x000fe20000000000 */
[----:B------:R-:W-:Y:S02]  /*1010*/  FSEL R52, R39, R52, !P6 ;  /* 0x0000003427347208 */ /* 0x000fe40007000000 */
[----:B------:R-:W-:-:S02]  /*1020*/  FSEL R24, R36, R37, !P0 ;  /* 0x0000002524187208 */ /* 0x000fc40004000000 */
[----:B------:R-:W1:Y:S01]  /*1030*/  LDS.128 R36, [R3+0x100] ;  /* 0x0001000003247984 */ /* 0x000e620000000c00 */
[----:B------:R-:W-:Y:S02]  /*1040*/  SEL R63, R2, R63, !P1 ;  /* 0x0000003f023f7207 */ /* 0x000fe40004800000 */
[----:B------:R-:W-:Y:S02]  /*1050*/  FSETP.GEU.AND P1, PT, R73, R44, PT ;  /* 0x0000002c4900720b */ /* 0x000fe40003f2e000 */
[----:B------:R-:W-:Y:S02]  /*1060*/  FSETP.GEU.AND P4, PT, R75, R40, PT ;  /* 0x000000284b00720b */ /* 0x000fe40003f8e000 */
[----:B------:R-:W-:Y:S01]  /*1070*/  FSEL R44, R73, R44, !P1 ;  /* 0x0000002c492c7208 */ /* 0x000fe20004800000 */
[----:B--2---:R-:W-:Y:S01]  /*1080*/  FADD R73, R16, R28 ;  /* 0x0000001c10497221 */ /* 0x004fe20000000000 */
[----:B------:R-:W-:Y:S01]  /*1090*/  FSEL R40, R75, R40, !P4 ;  /* 0x000000284b287208 */ /* 0x000fe20006000000 */
[----:B------:R-:W-:Y:S01]  /*10a0*/  FADD R75, R28, R17 ;  /* 0x000000111c4b7221 */ /* 0x000fe20000000000 */
[----:B------:R-:W-:-:S02]  /*10b0*/  SEL R45, R2, R45, !P2 ;  /* 0x0000002d022d7207 */ /* 0x000fc40005000000 */
[----:B------:R-:W-:Y:S02]  /*10c0*/  FSETP.GEU.AND P2, PT, R73, R56, PT ;  /* 0x000000384900720b */ /* 0x000fe40003f4e000 */
[----:B------:R-:W-:Y:S02]  /*10d0*/  SEL R43, R2, R43, !P3 ;  /* 0x0000002b022b7207 */ /* 0x000fe40005800000 */
[----:B------:R-:W-:Y:S02]  /*10e0*/  FSETP.GEU.AND P3, PT, R75, R42, PT ;  /* 0x0000002a4b00720b */ /* 0x000fe40003f6e000 */
[----:B------:R-:W-:Y:S01]  /*10f0*/  FSEL R56, R73, R56, !P2 ;  /* 0x0000003849387208 */ /* 0x000fe20005000000 */
[C---:B------:R-:W-:Y:S01]  /*1100*/  FADD R73, R28.reuse, R18 ;  /* 0x000000121c497221 */ /* 0x040fe20000000000 */
[----:B------:R-:W-:Y:S01]  /*1110*/  FSEL R42, R75, R42, !P3 ;  /* 0x0000002a4b2a7208 */ /* 0x000fe20005800000 */
[----:B------:R-:W-:Y:S01]  /*1120*/  FADD R75, R28, R19 ;  /* 0x000000131c4b7221 */ /* 0x000fe20000000000 */
[----:B------:R-:W-:-:S02]  /*1130*/  SEL R47, R2, R47, !P4 ;  /* 0x0000002f022f7207 */ /* 0x000fc40006000000 */
[----:B------:R-:W-:Y:S02]  /*1140*/  FSETP.GEU.AND P4, PT, R73, R66, PT ;  /* 0x000000424900720b */ /* 0x000fe40003f8e000 */
[----:B------:R-:W-:Y:S01]  /*1150*/  SEL R49, R2, R49, !P5 ;  /* 0x0000003102317207 */ /* 0x000fe20006800000 */
[C---:B0-----:R-:W-:Y:S01]  /*1160*/  FADD R17, R32.reuse, R17 ;  /* 0x0000001120117221 */ /* 0x041fe20000000000 */
[----:B------:R-:W-:Y:S01]  /*1170*/  FSETP.GEU.AND P5, PT, R75, R46, PT ;  /* 0x0000002e4b00720b */ /* 0x000fe20003fae000 */
[----:B------:R-:W-:Y:S01]  /*1180*/  FADD R19, R32, R19 ;  /* 0x0000001320137221 */ /* 0x000fe20000000000 */
[----:B------:R-:W-:Y:S01]  /*1190*/  FSEL R28, R73, R66, !P4 ;  /* 0x00000042491c7208 */ /* 0x000fe20006000000 */
[----:B------:R-:W-:Y:S01]  /*11a0*/  FADD R73, R16, R32 ;  /* 0x0000002010497221 */ /* 0x000fe20000000000 */
[----:B------:R-:W-:Y:S01]  /*11b0*/  FSEL R46, R75, R46, !P5 ;  /* 0x0000002e4b2e7208 */ /* 0x000fe20006800000 */
[----:B------:R-:W-:Y:S01]  /*11c0*/  FADD R75, R32, R18 ;  /* 0x00000012204b7221 */ /* 0x000fe20000000000 */
[----:B------:R-:W-:-:S02]  /*11d0*/  SEL R71, R2, R71, !P0 ;  /* 0x0000004702477207 */ /* 0x000fc40004000000 */
[C---:B------:R-:W-:Y:S02]  /*11e0*/  SEL R67, R2.reuse, R67, !P2 ;  /* 0x0000004302437207 */ /* 0x040fe40005000000 */
[----:B------:R-:W-:Y:S02]  /*11f0*/  FSETP.GEU.AND P0, PT, R17, R58, PT ;  /* 0x0000003a1100720b */ /* 0x000fe40003f0e000 */
[----:B------:R-:W-:Y:S02]  /*1200*/  FSETP.GEU.AND P2, PT, R19, R62, PT ;  /* 0x0000003e1300720b */ /* 0x000fe40003f4e000 */
[----:B------:R-:W-:Y:S02]  /*1210*/  SEL R65, R2, R65, !P6 ;  /* 0x0000004102417207 */ /* 0x000fe40007000000 */
[----:B------:R-:W-:Y:S01]  /*1220*/  FSETP.GEU.AND P6, PT, R73, R64, PT ;  /* 0x000000404900720b */ /* 0x000fe20003fce000 */
[----:B-1----:R-:W-:Y:S01]  /*1230*/  FADD R66, R36, R21 ;  /* 0x0000001524427221 */ /* 0x002fe20000000000 */
[----:B------:R-:W-:Y:S01]  /*1240*/  SEL R69, R2, R69, !P1 ;  /* 0x0000004502457207 */ /* 0x000fe20004800000 */
[C---:B------:R-:W-:Y:S01]  /*1250*/  FADD R32, R36.reuse, R25 ;  /* 0x0000001924207221 */ /* 0x040fe20000000000 */
[----:B------:R-:W-:Y:S01]  /*1260*/  FSEL R58, R17, R58, !P0 ;  /* 0x0000003a113a7208 */ /* 0x000fe20004000000 */
[C---:B------:R-:W-:Y:S01]  /*1270*/  FADD R18, R36.reuse, R29 ;  /* 0x0000001d24127221 */ /* 0x040fe20000000000 */
[----:B------:R-:W-:Y:S01]  /*1280*/  FSEL R62, R19, R62, !P2 ;  /* 0x0000003e133e7208 */ /* 0x000fe20005000000 */
[----:B------:R-:W-:Y:S01]  /*1290*/  FADD R17, R37, R21 ;  /* 0x0000001525117221 */ /* 0x000fe20000000000 */
[----:B------:R-:W-:Y:S01]  /*12a0*/  FSETP.GEU.AND P1, PT, R75, R60, PT ;  /* 0x0000003c4b00720b */ /* 0x000fe20003f2e000 */
[----:B------:R-:W-:Y:S01]  /*12b0*/  FADD R19, R37, R25 ;  /* 0x0000001925137221 */ /* 0x000fe20000000000 */
[----:B------:R-:W-:Y:S01]  /*12c0*/  FADD R36, R36, R33 ;  /* 0x0000002124247221 */ /* 0x000fe20000000000 */
[----:B------:R-:W-:-:S02]  /*12d0*/  FSEL R16, R73, R64, !P6 ;  /* 0x0000004049107208 */ /* 0x000fc40007000000 */
[----:B------:R-:W-:Y:S02]  /*12e0*/  FSEL R60, R75, R60, !P1 ;  /* 0x0000003c4b3c7208 */ /* 0x000fe40004800000 */
[C---:B------:R-:W-:Y:S02]  /*12f0*/  SEL R57, R2.reuse, R57, !P5 ;  /* 0x0000003902397207 */ /* 0x040fe40006800000 */
[C---:B------:R-:W-:Y:S02]  /*1300*/  SEL R55, R2.reuse, R55, !P6 ;  /* 0x0000003702377207 */ /* 0x040fe40007000000 */
[C---:B------:R-:W-:Y:S02]  /*1310*/  SEL R53, R2.reuse, R53, !P0 ;  /* 0x0000003502357207 */ /* 0x040fe40004000000 */
[----:B------:R-:W-:Y:S02]  /*1320*/  SEL R51, R2, R51, !P1 ;  /* 0x0000003302337207 */ /* 0x000fe40004800000 */
[----:B------:R-:W-:-:S02]  /*1330*/  FSETP.GEU.AND P6, PT, R18, R56, PT ;  /* 0x000000381200720b */ /* 0x000fc40003fce000 */
[----:B------:R-:W-:Y:S02]  /*1340*/  FSETP.GEU.AND P5, PT, R36, R16, PT ;  /* 0x000000102400720b */ /* 0x000fe40003fae000 */
[----:B------:R-:W-:Y:S02]  /*1350*/  FSETP.GEU.AND P0, PT, R17, R48, PT ;  /* 0x000000301100720b */ /* 0x000fe40003f0e000 */
[----:B------:R-:W-:Y:S02]  /*1360*/  FSETP.GEU.AND P1, PT, R19, R52, PT ;  /* 0x000000341300720b */ /* 0x000fe40003f2e000 */
[----:B------:R-:W-:Y:S02]  /*1370*/  FSEL R56, R18, R56, !P6 ;  /* 0x0000003812387208 */ /* 0x000fe40007000000 */
[----:B------:R-:W-:Y:S02]  /*1380*/  FSEL R36, R36, R16, !P5 ;  /* 0x0000001024247208 */ /* 0x000fe40006800000 */
[----:B------:R-:W-:-:S02]  /*1390*/  FSEL R48, R17, R48, !P0 ;  /* 0x0000003011307208 */ /* 0x000fc40004000000 */
[----:B------:R-:W-:Y:S02]  /*13a0*/  FSEL R52, R19, R52, !P1 ;  /* 0x0000003413347208 */ /* 0x000fe40004800000 */
[----:B------:R-:W0:Y:S01]  /*13b0*/  LDS.128 R16, [R3+0x200] ;  /* 0x0002000003107984 */ /* 0x000e220000000c00 */
[----:B------:R-:W-:Y:S02]  /*13c0*/  SEL R59, R2, R59, !P4 ;  /* 0x0000003b023b7207 */ /* 0x000fe40006000000 */
[----:B------:R-:W-:Y:S01]  /*13d0*/  FSETP.GEU.AND P4, PT, R32, R54, PT ;  /* 0x000000362000720b */ /* 0x000fe20003f8e000 */
[----:B------:R-:W-:-:S03]  /*13e0*/  FADD R73, R38, R21 ;  /* 0x0000001526497221 */ /* 0x000fc60000000000 */
[----:B------:R-:W-:Y:S01]  /*13f0*/  FSEL R54, R32, R54, !P4 ;  /* 0x0000003620367208 */ /* 0x000fe20006000000 */
[----:B------:R-:W-:Y:S02]  /*1400*/  VIADD R32, R2, 0x1 ;  /* 0x0000000102207836 */ /* 0x000fe40000000000 */
[C---:B------:R-:W-:Y:S01]  /*1410*/  FADD R75, R39.reuse, R21 ;  /* 0x00000015274b7221 */ /* 0x040fe20000000000 */
[C-C-:B------:R-:W-:Y:S01]  /*1420*/  FADD R21, R38.reuse, R25.reuse ;  /* 0x0000001926157221 */ /* 0x140fe20000000000 */
[----:B------:R-:W-:Y:S01]  /*1430*/  FADD R77, R39, R25 ;  /* 0x00000019274d7221 */ /* 0x000fe20000000000 */
[C-C-:B------:R-:W-:Y:S01]  /*1440*/  FADD R25, R37.reuse, R29.reuse ;  /* 0x0000001d25197221 */ /* 0x140fe20000000000 */
[C---:B------:R-:W-:Y:S01]  /*1450*/  FADD R64, R38.reuse, R29 ;  /* 0x0000001d26407221 */ /* 0x040fe20000000000 */
[--C-:B------:R-:W-:Y:S01]  /*1460*/  FADD R37, R37, R33.reuse ;  /* 0x0000002125257221 */ /* 0x100fe20000000000 */
[--C-:B------:R-:W-:Y:S01]  /*1470*/  FADD R38, R38, R33.reuse ;  /* 0x0000002126267221 */ /* 0x100fe20000000000 */
[----:B------:R-:W-:Y:S01]  /*1480*/  SEL R67, R32, R67, !P6 ;  /* 0x0000004320437207 */ /* 0x000fe20007000000 */
[----:B------:R-:W-:Y:S01]  /*1490*/  FADD R33, R39, R33 ;  /* 0x0000002127217221 */ /* 0x000fe20000000000 */
[----:B------:R-:W-:-:S02]  /*14a0*/  FSETP.GEU.AND P6, PT, R73, R20, PT ;  /* 0x000000144900720b */ /* 0x000fc40003fce000 */
[----:B------:R-:W-:Y:S02]  /*14b0*/  SEL R61, R2, R61, !P3 ;  /* 0x0000003d023d7207 */ /* 0x000fe40005800000 */
[----:B------:R-:W-:Y:S02]  /*14c0*/  FSETP.GEU.AND P3, PT, R66, R50, PT ;  /* 0x000000324200720b */ /* 0x000fe40003f6e000 */
[----:B------:R-:W-:Y:S02]  /*14d0*/  FSEL R20, R73, R20, !P6 ;  /* 0x0000001449147208 */ /* 0x000fe40007000000 */
[----:B------:R-:W-:Y:S02]  /*14e0*/  SEL R43, R32, R43, !P6 ;  /* 0x0000002b202b7207 */ /* 0x000fe40007000000 */
[----:B------:R-:W-:Y:S01]  /*14f0*/  FSETP.GEU.AND P6, PT, R33, R62, PT ;  /* 0x0000003e2100720b */ /* 0x000fe20003fce000 */
[----:B------:R-:W-:Y:S01]  /*1500*/  FADD R29, R39, R29 ;  /* 0x0000001d271d7221 */ /* 0x000fe20000000000 */
[----:B------:R-:W-:-:S02]  /*1510*/  FSEL R50, R66, R50, !P3 ;  /* 0x0000003242327208 */ /* 0x000fc40005800000 */
[C---:B------:R-:W-:Y:S02]  /*1520*/  SEL R63, R32.reuse, R63, !P3 ;  /* 0x0000003f203f7207 */ /* 0x040fe40005800000 */
[C---:B------:R-:W-:Y:S02]  /*1530*/  SEL R49, R32.reuse, R49, !P4 ;  /* 0x0000003120317207 */ /* 0x040fe40006000000 */
[----:B------:R-:W-:Y:S02]  /*1540*/  SEL R55, R32, R55, !P5 ;  /* 0x0000003720377207 */ /* 0x000fe40006800000 */
[----:B------:R-:W-:Y:S02]  /*1550*/  FSETP.GEU.AND P3, PT, R25, R42, PT ;  /* 0x0000002a1900720b */ /* 0x000fe40003f6e000 */
[----:B------:R-:W-:Y:S02]  /*1560*/  FSETP.GEU.AND P4, PT, R37, R58, PT ;  /* 0x0000003a2500720b */ /* 0x000fe40003f8e000 */
[----:B------:R-:W-:-:S02]  /*1570*/  FSETP.GEU.AND P5, PT, R21, R24, PT ;  /* 0x000000181500720b */ /* 0x000fc40003fae000 */
[----:B------:R-:W-:Y:S02]  /*1580*/  FSEL R25, R25, R42, !P3 ;  /* 0x0000002a19197208 */ /* 0x000fe40005800000 */
[----:B------:R-:W-:Y:S02]  /*1590*/  FSEL R37, R37, R58, !P4 ;  /* 0x0000003a25257208 */ /* 0x000fe40006000000 */
[C---:B------:R-:W-:Y:S02]  /*15a0*/  SEL R45, R32.reuse, R45, !P0 ;  /* 0x0000002d202d7207 */ /* 0x040fe40004000000 */
[----:B------:R-:W-:Y:S02]  /*15b0*/  FSEL R21, R21, R24, !P5 ;  /* 0x0000001815157208 */ /* 0x000fe40006800000 */
[C---:B------:R-:W-:Y:S02]  /*15c0*/  SEL R65, R32.reuse, R65, !P1 ;  /* 0x0000004120417207 */ /* 0x040fe40004800000 */
[----:B------:R-:W-:-:S02]  /*15d0*/  SEL R61, R32, R61, !P3 ;  /* 0x0000003d203d7207 */ /* 0x000fc40005800000 */
[C---:B------:R-:W-:Y:S02]  /*15e0*/  SEL R53, R32.reuse, R53, !P4 ;  /* 0x0000003520357207 */ /* 0x040fe40006000000 */
[----:B------:R-:W-:Y:S02]  /*15f0*/  SEL R71, R32, R71, !P5 ;  /* 0x0000004720477207 */ /* 0x000fe40006800000 */
[----:B------:R-:W-:Y:S02]  /*1600*/  FSETP.GEU.AND P0, PT, R64, R28, PT ;  /* 0x0000001c4000720b */ /* 0x000fe40003f0e000 */
[----:B------:R-:W-:Y:S02]  /*1610*/  FSETP.GEU.AND P1, PT, R38, R60, PT ;  /* 0x0000003c2600720b */ /* 0x000fe40003f2e000 */
[----:B------:R-:W-:Y:S02]  /*1620*/  FSETP.GEU.AND P3, PT, R75, R40, PT ;  /* 0x000000284b00720b */ /* 0x000fe40003f6e000 */
[----:B------:R-:W-:-:S02]  /*1630*/  FSETP.GEU.AND P4, PT, R77, R44, PT ;  /* 0x0000002c4d00720b */ /* 0x000fc40003f8e000 */
[C---:B------:R-:W-:Y:S02]  /*1640*/  FSETP.GEU.AND P5, PT, R29.reuse, R46, PT ;  /* 0x0000002e1d00720b */ /* 0x040fe40003fae000 */
[C---:B------:R-:W-:Y:S02]  /*1650*/  SEL R59, R32.reuse, R59, !P0 ;  /* 0x0000003b203b7207 */ /* 0x040fe40004000000 */
[C---:B------:R-:W-:Y:S02]  /*1660*/  SEL R51, R32.reuse, R51, !P1 ;  /* 0x0000003320337207 */ /* 0x040fe40004800000 */
[C---:B------:R-:W-:Y:S02]  /*1670*/  SEL R47, R32.reuse, R47, !P3 ;  /* 0x0000002f202f7207 */ /* 0x040fe40005800000 */
[C---:B------:R-:W-:Y:S02]  /*1680*/  SEL R69, R32.reuse, R69, !P4 ;  /* 0x0000004520457207 */ /* 0x040fe40006000000 */
[----:B------:R-:W-:Y:S01]  /*1690*/  SEL R57, R32, R57, !P5 ;  /* 0x0000003920397207 */ /* 0x000fe20006800000 */
[--C-:B0-----:R-:W-:Y:S01]  /*16a0*/  FADD R39, R18, R22.reuse ;  /* 0x0000001612277221 */ /* 0x101fe20000000000 */
[----:B------:R-:W-:Y:S01]  /*16b0*/  FSEL R28, R64, R28, !P0 ;  /* 0x0000001c401c7208 */ /* 0x000fe20004000000 */
[--C-:B------:R-:W-:Y:S01]  /*16c0*/  FADD R64, R16, R22.reuse ;  /* 0x0000001610407221 */ /* 0x100fe20000000000 */
[----:B------:R-:W-:Y:S01]  /*16d0*/  FSEL R29, R29, R46, !P5 ;  /* 0x0000002e1d1d7208 */ /* 0x000fe20006800000 */
[--C-:B------:R-:W-:Y:S01]  /*16e0*/  FADD R46, R17, R22.reuse ;  /* 0x00000016112e7221 */ /* 0x100fe20000000000 */
[----:B------:R-:W-:Y:S01]  /*16f0*/  @P6 SEL R32, R2, R41, !P2 ;  /* 0x0000002902206207 */ /* 0x000fe20005000000 */
[----:B------:R-:W-:Y:S01]  /*1700*/  FADD R41, R19, R22 ;  /* 0x0000001613297221 */ /* 0x000fe20000000000 */
[----:B------:R-:W-:Y:S01]  /*1710*/  FSEL R38, R38, R60, !P1 ;  /* 0x0000003c26267208 */ /* 0x000fe20004800000 */
[--C-:B------:R-:W-:Y:S01]  /*1720*/  FADD R66, R16, R26.reuse ;  /* 0x0000001a10427221 */ /* 0x100fe20000000000 */
[----:B------:R-:W-:Y:S01]  /*1730*/  FSEL R40, R75, R40, !P3 ;  /* 0x000000284b287208 */ /* 0x000fe20005800000 */
[--C-:B------:R-:W-:Y:S01]  /*1740*/  FADD R42, R17, R26.reuse ;  /* 0x0000001a112a7221 */ /* 0x100fe20000000000 */
[--C-:B------:R-:W-:Y:S01]  /*1750*/  FADD R22, R18, R26.reuse ;  /* 0x0000001a12167221 */ /* 0x100fe20000000000 */
[----:B------:R-:W-:Y:S01]  /*1760*/  FADD R73, R19, R26 ;  /* 0x0000001a13497221 */ /* 0x000fe20000000000 */
[----:B------:R-:W-:Y:S01]  /*1770*/  FSEL R44, R77, R44, !P4 ;  /* 0x0000002c4d2c7208 */ /* 0x000fe20006000000 */
[--C-:B------:R-:W-:Y:S01]  /*1780*/  FADD R60, R16, R30.reuse ;  /* 0x0000001e103c7221 */ /* 0x100fe20000000000 */
[----:B------:R-:W-:Y:S01]  /*1790*/  FSEL R33, R33, R62, !P6 ;  /* 0x0000003e21217208 */ /* 0x000fe20007000000 */
[--C-:B------:R-:W-:Y:S01]  /*17a0*/  FADD R26, R17, R30.reuse ;  /* 0x0000001e111a7221 */ /* 0x100fe20000000000 */
[--C-:B------:R-:W-:Y:S01]  /*17b0*/  FADD R75, R18, R30.reuse ;  /* 0x0000001e124b7221 */ /* 0x100fe20000000000 */
[----:B------:R-:W-:Y:S01]  /*17c0*/  FADD R30, R19, R30 ;  /* 0x0000001e131e7221 */ /* 0x000fe20000000000 */
[--C-:B------:R-:W-:Y:S01]  /*17d0*/  FADD R62, R16, R34.reuse ;  /* 0x00000022103e7221 */ /* 0x100fe20000000000 */
[--C-:B------:R-:W-:Y:S01]  /*17e0*/  FADD R58, R17, R34.reuse ;  /* 0x00000022113a7221 */ /* 0x100fe20000000000 */
[--C-:B------:R-:W-:Y:S01]  /*17f0*/  FADD R77, R18, R34.reuse ;  /* 0x00000022124d7221 */ /* 0x100fe20000000000 */
[----:B------:R-:W-:-:S02]  /*1800*/  FADD R24, R19, R34 ;  /* 0x0000002213187221 */ /* 0x000fc40000000000 */
[----:B------:R-:W0:Y:S01]  /*1810*/  LDS.128 R16, [R3+0x300] ;  /* 0x0003000003107984 */ /* 0x000e220000000c00 */
[----:B------:R-:W-:Y:S01]  /*1820*/  VIADD R34, R2, 0x2 ;  /* 0x0000000202227836 */ /* 0x000fe20000000000 */
[----:B------:R-:W-:Y:S02]  /*1830*/  FSETP.GEU.AND P0, PT, R64, R50, PT ;  /* 0x000000324000720b */ /* 0x000fe40003f0e000 */
[----:B------:R-:W-:Y:S02]  /*1840*/  FSETP.GEU.AND P1, PT, R66, R54, PT ;  /* 0x000000364200720b */ /* 0x000fe40003f2e000 */
[----:B------:R-:W-:Y:S02]  /*1850*/  FSEL R50, R64, R50, !P0 ;  /* 0x0000003240327208 */ /* 0x000fe40004000000 */
[----:B------:R-:W-:Y:S02]  /*1860*/  SEL R63, R34, R63, !P0 ;  /* 0x0000003f223f7207 */ /* 0x000fe40004000000 */
[----:B------:R-:W-:-:S02]  /*1870*/  FSEL R54, R66, R54, !P1 ;  /* 0x0000003642367208 */ /* 0x000fc40004800000 */
[----:B------:R-:W-:Y:S02]  /*1880*/  FSETP.GEU.AND P2, PT, R60, R56, PT ;  /* 0x000000383c00720b */ /* 0x000fe40003f4e000 */
[----:B------:R-:W-:Y:S02]  /*1890*/  FSETP.GEU.AND P6, PT, R26, R25, PT ;  /* 0x000000191a00720b */ /* 0x000fe40003fce000 */
[----:B------:R-:W-:Y:S02]  /*18a0*/  FSETP.GEU.AND P0, PT, R58, R37, PT ;  /* 0x000000253a00720b */ /* 0x000fe40003f0e000 */
[----:B------:R-:W-:Y:S02]  /*18b0*/  SEL R49, R34, R49, !P1 ;  /* 0x0000003122317207 */ /* 0x000fe40004800000 */
[----:B------:R-:W-:Y:S02]  /*18c0*/  FSETP.GEU.AND P4, PT, R46, R48, PT ;  /* 0x000000302e00720b */ /* 0x000fe40003f8e000 */
[----:B------:R-:W-:-:S02]  /*18d0*/  FSETP.GEU.AND P5, PT, R42, R52, PT ;  /* 0x000000342a00720b */ /* 0x000fc40003fae000 */
[----:B------:R-:W-:Y:S02]  /*18e0*/  FSETP.GEU.AND P1, PT, R39, R20, PT ;  /* 0x000000142700720b */ /* 0x000fe40003f2e000 */
[----:B------:R-:W-:Y:S02]  /*18f0*/  FSEL R56, R60, R56, !P2 ;  /* 0x000000383c387208 */ /* 0x000fe40005000000 */
[----:B------:R-:W-:Y:S02]  /*1900*/  FSEL R25, R26, R25, !P6 ;  /* 0x000000191a197208 */ /* 0x000fe40007000000 */
[----:B------:R-:W-:Y:S02]  /*1910*/  FSEL R37, R58, R37, !P0 ;  /* 0x000000253a257208 */ /* 0x000fe40004000000 */
[C---:B------:R-:W-:Y:S02]  /*1920*/  SEL R67, R34.reuse, R67, !P2 ;  /* 0x0000004322437207 */ /* 0x040fe40005000000 */
[----:B------:R-:W-:-:S02]  /*1930*/  SEL R61, R34, R61, !P6 ;  /* 0x0000003d223d7207 */ /* 0x000fc40007000000 */
[----:B------:R-:W-:Y:S02]  /*1940*/  SEL R53, R34, R53, !P0 ;  /* 0x0000003522357207 */ /* 0x000fe40004000000 */
[----:B------:R-:W-:Y:S02]  /*1950*/  FSEL R48, R46, R48, !P4 ;  /* 0x000000302e307208 */ /* 0x000fe40006000000 */
[----:B------:R-:W-:Y:S02]  /*1960*/  FSEL R52, R42, R52, !P5 ;  /* 0x000000342a347208 */ /* 0x000fe40006800000 */
[----:B------:R-:W-:Y:S02]  /*1970*/  FSETP.GEU.AND P2, PT, R22, R21, PT ;  /* 0x000000151600720b */ /* 0x000fe40003f4e000 */
[----:B------:R-:W-:Y:S02]  /*1980*/  SEL R45, R34, R45, !P4 ;  /* 0x0000002d222d7207 */ /* 0x000fe40006000000 */
[----:B------:R-:W-:-:S02]  /*1990*/  FSEL R39, R39, R20, !P1 ;  /* 0x0000001427277208 */ /* 0x000fc40004800000 */
[----:B------:R-:W-:Y:S02]  /*19a0*/  SEL R65, R34, R65, !P5 ;  /* 0x0000004122417207 */ /* 0x000fe40006800000 */
[----:B------:R-:W-:Y:S02]  /*19b0*/  FSETP.GEU.AND P6, PT, R73, R44, PT ;  /* 0x0000002c4900720b */ /* 0x000fe40003fce000 */
[----:B------:R-:W-:Y:S02]  /*19c0*/  FSETP.GEU.AND P0, PT, R30, R29, PT ;  /* 0x0000001d1e00720b */ /* 0x000fe40003f0e000 */
[----:B------:R-:W-:Y:S02]  /*19d0*/  SEL R43, R34, R43, !P1 ;  /* 0x0000002b222b7207 */ /* 0x000fe40004800000 */
[----:B------:R-:W-:Y:S02]  /*19e0*/  FSETP.GEU.AND P4, PT, R77, R38, PT ;  /* 0x000000264d00720b */ /* 0x000fe40003f8e000 */
[----:B------:R-:W-:-:S02]  /*19f0*/  FSETP.GEU.AND P5, PT, R41, R40, PT ;  /* 0x000000282900720b */ /* 0x000fc40003fae000 */
[----:B------:R-:W-:Y:S02]  /*1a00*/  FSETP.GEU.AND P1, PT, R24, R33, PT ;  /* 0x000000211800720b */ /* 0x000fe40003f2e000 */
[----:B------:R-:W-:Y:S01]  /*1a10*/  FSETP.GEU.AND P3, PT, R62, R36, PT ;  /* 0x000000243e00720b */ /* 0x000fe20003f6e000 */
[--C-:B0-----:R-:W-:Y:S01]  /*1a20*/  FADD R20, R16, R23.reuse ;  /* 0x0000001710147221 */ /* 0x101fe20000000000 */
[----:B------:R-:W-:Y:S01]  /*1a30*/  FSEL R42, R22, R21, !P2 ;  /* 0x00000015162a7208 */ /* 0x000fe20005000000 */
[--C-:B------:R-:W-:Y:S01]  /*1a40*/  FADD R21, R17, R23.reuse ;  /* 0x0000001711157221 */ /* 0x100fe20000000000 */
[----:B------:R-:W-:Y:S01]  /*1a50*/  FSEL R44, R73, R44, !P6 ;  /* 0x0000002c492c7208 */ /* 0x000fe20007000000 */
[--C-:B------:R-:W-:Y:S01]  /*1a60*/  FADD R73, R19, R23.reuse ;  /* 0x0000001713497221 */ /* 0x100fe20000000000 */
[----:B------:R-:W-:Y:S01]  /*1a70*/  FSEL R29, R30, R29, !P0 ;  /* 0x0000001d1e1d7208 */ /* 0x000fe20004000000 */
[----:B------:R-:W-:Y:S01]  /*1a80*/  FADD R30, R18, R23 ;  /* 0x00000017121e7221 */ /* 0x000fe20000000000 */
[----:B------:R-:W-:Y:S01]  /*1a90*/  FSEL R38, R77, R38, !P4 ;  /* 0x000000264d267208 */ /* 0x000fe20006000000 */
[--C-:B------:R-:W-:Y:S01]  /*1aa0*/  FADD R23, R16, R27.reuse ;  /* 0x0000001b10177221 */ /* 0x100fe20000000000 */
[----:B------:R-:W-:Y:S01]  /*1ab0*/  FSEL R40, R41, R40, !P5 ;  /* 0x0000002829287208 */ /* 0x000fe20006800000 */
[--C-:B------:R-:W-:Y:S01]  /*1ac0*/  FADD R41, R18, R27.reuse ;  /* 0x0000001b12297221 */ /* 0x100fe20000000000 */
[----:B------:R-:W-:Y:S01]  /*1ad0*/  FSEL R33, R24, R33, !P1 ;  /* 0x0000002118217208 */ /* 0x000fe20004800000 */
[--C-:B------:R-:W-:Y:S01]  /*1ae0*/  FADD R24, R17, R27.reuse ;  /* 0x0000001b11187221 */ /* 0x100fe20000000000 */
[----:B------:R-:W-:Y:S01]  /*1af0*/  FSEL R36, R62, R36, !P3 ;  /* 0x000000243e247208 */ /* 0x000fe20005800000 */
[----:B------:R-:W-:Y:S01]  /*1b00*/  FADD R77, R19, R27 ;  /* 0x0000001b134d7221 */ /* 0x000fe20000000000 */
[----:B------:R-:W-:Y:S01]  /*1b10*/  SEL R55, R34, R55, !P3 ;  /* 0x0000003722377207 */ /* 0x000fe20005800000 */
[C---:B------:R-:W-:Y:S01]  /*1b20*/  FADD R27, R16.reuse, R31 ;  /* 0x0000001f101b7221 */ /* 0x040fe20000000000 */
[----:B------:R-:W-:Y:S01]  /*1b30*/  FSETP.GEU.AND P3, PT, R75, R28, PT ;  /* 0x0000001c4b00720b */ /* 0x000fe20003f6e000 */
[----:B------:R-:W-:Y:S01]  /*1b40*/  FADD R16, R16, R35 ;  /* 0x0000002310107221 */ /* 0x000fe20000000000 */
[----:B------:R-:W-:Y:S01]  /*1b50*/  SEL R71, R34, R71, !P2 ;  /* 0x0000004722477207 */ /* 0x000fe20005000000 */
[----:B------:R-:W-:-:S02]  /*1b60*/  VIADD R46, R2, 0x3 ;  /* 0x00000003022e7836 */ /* 0x000fc40000000000 */
[--C-:B------:R-:W-:Y:S01]  /*1b70*/  FADD R26, R17, R31.reuse ;  /* 0x0000001f111a7221 */ /* 0x100fe20000000000 */
[----:B------:R-:W-:Y:S01]  /*1b80*/  FSETP.GEU.AND P2, PT, R20, R50, PT ;  /* 0x000000321400720b */ /* 0x000fe20003f4e000 */
[--C-:B------:R-:W-:Y:S01]  /*1b90*/  FADD R58, R19, R31.reuse ;  /* 0x0000001f133a7221 */ /* 0x100fe20000000000 */
[----:B------:R-:W-:Y:S01]  /*1ba0*/  FSEL R28, R75, R28, !P3 ;  /* 0x0000001c4b1c7208 */ /* 0x000fe20005800000 */
[----:B------:R-:W-:Y:S01]  /*1bb0*/  FADD R75, R18, R31 ;  /* 0x0000001f124b7221 */ /* 0x000fe20000000000 */
[----:B------:R-:W-:Y:S01]  /*1bc0*/  SEL R51, R34, R51, !P4 ;  /* 0x0000003322337207 */ /* 0x000fe20006000000 */
[--C-:B------:R-:W-:Y:S01]  /*1bd0*/  FADD R62, R17, R35.reuse ;  /* 0x00000023113e7221 */ /* 0x100fe20000000000 */
[--C-:B------:R-:W-:Y:S01]  /*1be0*/  FADD R31, R18, R35.reuse ;  /* 0x00000023121f7221 */ /* 0x100fe20000000000 */
[----:B------:R-:W-:Y:S01]  /*1bf0*/  FADD R60, R19, R35 ;  /* 0x00000023133c7221 */ /* 0x000fe20000000000 */
[----:B------:R-:W-:Y:S02]  /*1c00*/  SEL R59, R34, R59, !P3 ;  /* 0x0000003b223b7207 */ /* 0x000fe40005800000 */
[----:B------:R-:W-:-:S02]  /*1c10*/  FSETP.GEU.AND P4, PT, R16, R36, PT ;  /* 0x000000241000720b */ /* 0x000fc40003f8e000 */
[----:B------:R-:W-:Y:S02]  /*1c20*/  FSEL R50, R20, R50, !P2 ;  /* 0x0000003214327208 */ /* 0x000fe40005000000 */
[C---:B------:R-:W-:Y:S02]  /*1c30*/  SEL R35, R34.reuse, R47, !P5 ;  /* 0x0000002f22237207 */ /* 0x040fe40006800000 */
[C---:B------:R-:W-:Y:S02]  /*1c40*/  SEL R69, R34.reuse, R69, !P6 ;  /* 0x0000004522457207 */ /* 0x040fe40007000000 */
[----:B------:R-:W-:Y:S02]  /*1c50*/  FSETP.GEU.AND P3, PT, R21, R48, PT ;  /* 0x000000301500720b */ /* 0x000fe40003f6e000 */
[----:B------:R-:W-:Y:S02]  /*1c60*/  SEL R57, R34, R57, !P0 ;  /* 0x0000003922397207 */ /* 0x000fe40004000000 */
[----:B------:R-:W-:-:S02]  /*1c70*/  SEL R63, R46, R63, !P2 ;  /* 0x0000003f2e3f7207 */ /* 0x000fc40005000000 */
[----:B------:R-:W-:Y:S02]  /*1c80*/  FSETP.GEU.AND P6, PT, R23, R54, PT ;  /* 0x000000361700720b */ /* 0x000fe40003fce000 */
[----:B------:R-:W-:Y:S02]  /*1c90*/  FSETP.GEU.AND P5, PT, R27, R56, PT ;  /* 0x000000381b00720b */ /* 0x000fe40003fae000 */
[----:B------:R-:W-:Y:S02]  /*1ca0*/  FSETP.GEU.AND P0, PT, R24, R52, PT ;  /* 0x000000341800720b */ /* 0x000fe40003f0e000 */
[----:B------:R-:W-:Y:S02]  /*1cb0*/  FSETP.GEU.AND P2, PT, R26, R25, PT ;  /* 0x000000191a00720b */ /* 0x000fe40003f4e000 */
[----:B------:R-:W-:Y:S02]  /*1cc0*/  FSEL R47, R16, R36, !P4 ;  /* 0x00000024102f7208 */ /* 0x000fe40006000000 */
[----:B------:R-:W-:Y:S01]  /*1cd0*/  FSEL R36, R21, R48, !P3 ;  /* 0x0000003015247208 */ /* 0x000fe20005800000 */
[----:B------:R-:W-:Y:S01]  /*1ce0*/  LDS.128 R16, [R3+0x400] ;  /* 0x0004000003107984 */ /* 0x000fe20000000c00 */
[----:B------:R-:W-:-:S02]  /*1cf0*/  FSEL R54, R23, R54, !P6 ;  /* 0x0000003617367208 */ /* 0x000fc40007000000 */
[----:B------:R-:W-:Y:S01]  /*1d00*/  FSEL R56, R27, R56, !P5 ;  /* 0x000000381b387208 */ /* 0x000fe20006800000 */
[----:B------:R-:W0:Y:S01]  /*1d10*/  LDS.128 R20, [R7+0x10] ;  /* 0x0000100007147984 */ /* 0x000e220000000c00 */
[----:B------:R-:W-:Y:S02]  /*1d20*/  FSEL R52, R24, R52, !P0 ;  /* 0x0000003418347208 */ /* 0x000fe40004000000 */
[----:B------:R-:W-:Y:S02]  /*1d30*/  FSEL R48, R26, R25, !P2 ;  /* 0x000000191a307208 */ /* 0x000fe40005000000 */
[----:B------:R-:W1:Y:S01]  /*1d40*/  LDS.128 R24, [R7+0x90] ;  /* 0x0000900007187984 */ /* 0x000e620000000c00 */
[C---:B------:R-:W-:Y:S02]  /*1d50*/  SEL R55, R46.reuse, R55, !P4 ;  /* 0x000000372e377207 */ /* 0x040fe40006000000 */
[----:B------:R-:W-:Y:S02]  /*1d60*/  FSETP.GEU.AND P4, PT, R41, R42, PT ;  /* 0x0000002a2900720b */ /* 0x000fe40003f8e000 */
[----:B------:R-:W-:-:S02]  /*1d70*/  SEL R67, R46, R67, !P5 ;  /* 0x000000432e437207 */ /* 0x000fc40006800000 */
[----:B------:R-:W-:Y:S02]  /*1d80*/  FSETP.GEU.AND P5, PT, R30, R39, PT ;  /* 0x000000271e00720b */ /* 0x000fe40003fae000 */
[----:B------:R-:W-:Y:S02]  /*1d90*/  FSEL R41, R41, R42, !P4 ;  /* 0x0000002a29297208 */ /* 0x000fe40006000000 */
[----:B------:R-:W-:Y:S02]  /*1da0*/  SEL R71, R46, R71, !P4 ;  /* 0x000000472e477207 */ /* 0x000fe40006000000 */
[----:B------:R-:W-:Y:S02]  /*1db0*/  FSETP.GEU.AND P4, PT, R60, R33, PT ;  /* 0x000000213c00720b */ /* 0x000fe40003f8e000 */
[----:B------:R-:W-:Y:S02]  /*1dc0*/  SEL R49, R46, R49, !P6 ;  /* 0x000000312e317207 */ /* 0x000fe40007000000 */
[----:B------:R-:W-:-:S02]  /*1dd0*/  FSETP.GEU.AND P6, PT, R62, R37, PT ;  /* 0x000000253e00720b */ /* 0x000fc40003fce000 */
[----:B------:R-:W-:Y:S02]  /*1de0*/  SEL R45, R46, R45, !P3 ;  /* 0x0000002d2e2d7207 */ /* 0x000fe40005800000 */
[----:B------:R-:W-:Y:S02]  /*1df0*/  FSEL R39, R30, R39, !P5 ;  /* 0x000000271e277208 */ /* 0x000fe40006800000 */
[C---:B------:R-:W-:Y:S02]  /*1e00*/  SEL R65, R46.reuse, R65, !P0 ;  /* 0x000000412e417207 */ /* 0x040fe40004000000 */
[----:B------:R-:W-:Y:S02]  /*1e10*/  SEL R43, R46, R43, !P5 ;  /* 0x0000002b2e2b7207 */ /* 0x000fe40006800000 */
[----:B------:R-:W-:Y:S02]  /*1e20*/  FSETP.GEU.AND P3, PT, R75, R28, PT ;  /* 0x0000001c4b00720b */ /* 0x000fe40003f6e000 */
[----:B------:R-:W-:-:S02]  /*1e30*/  FSETP.GEU.AND P0, PT, R31, R38, PT ;  /* 0x000000261f00720b */ /* 0x000fc40003f0e000 */
[----:B------:R-:W-:Y:S02]  /*1e40*/  FSETP.GEU.AND P5, PT, R58, R29, PT ;  /* 0x0000001d3a00720b */ /* 0x000fe40003fae000 */
[----:B------:R-:W-:Y:S02]  /*1e50*/  SEL R61, R46, R61, !P2 ;  /* 0x0000003d2e3d7207 */ /* 0x000fe40005000000 */
[----:B------:R-:W-:Y:S02]  /*1e60*/  FSEL R62, R62, R37, !P6 ;  /* 0x000000253e3e7208 */ /* 0x000fe40007000000 */
[----:B------:R-:W-:Y:S02]  /*1e70*/  FSETP.GEU.AND P2, PT, R73, R40, PT ;  /* 0x000000284900720b */ /* 0x000fe40003f4e000 */
[----:B------:R-:W-:Y:S02]  /*1e80*/  SEL R53, R46, R53, !P6 ;  /* 0x000000352e357207 */ /* 0x000fe40007000000 */
[----:B------:R-:W-:-:S02]  /*1e90*/  FSEL R75, R75, R28, !P3 ;  /* 0x0000001c4b4b7208 */ /* 0x000fc40005800000 */
[----:B------:R-:W-:Y:S02]  /*1ea0*/  FSETP.GEU.AND P6, PT, R77, R44, PT ;  /* 0x0000002c4d00720b */ /* 0x000fe40003fce000 */
[----:B------:R-:W-:Y:S02]  /*1eb0*/  FSEL R42, R31, R38, !P0 ;  /* 0x000000261f2a7208 */ /* 0x000fe40004000000 */
[----:B------:R-:W-:Y:S02]  /*1ec0*/  FSEL R58, R58, R29, !P5 ;  /* 0x0000001d3a3a7208 */ /* 0x000fe40006800000 */
[----:B------:R-:W2:Y:S01]  /*1ed0*/  LDS.128 R28, [R7+0x110] ;  /* 0x00011000071c7984 */ /* 0x000ea20000000c00 */
[----:B------:R-:W-:Y:S02]  /*1ee0*/  FSEL R73, R73, R40, !P2 ;  /* 0x0000002849497208 */ /* 0x000fe40005000000 */
[----:B------:R-:W-:Y:S01]  /*1ef0*/  FSEL R60, R60, R33, !P4 ;  /* 0x000000213c3c7208 */ /* 0x000fe20006000000 */
[----:B0-----:R-:W-:Y:S01]  /*1f00*/  FADD R33, R16, R20 ;  /* 0x0000001410217221 */ /* 0x001fe20000000000 */
[----:B------:R-:W-:-:S02]  /*1f10*/  SEL R59, R46, R59, !P3 ;  /* 0x0000003b2e3b7207 */ /* 0x000fc40005800000 */
[C---:B------:R-:W-:Y:S02]  /*1f20*/  SEL R51, R46.reuse, R51, !P0 ;  /* 0x000000332e337207 */ /* 0x040fe40004000000 */
[----:B------:R-:W-:Y:S01]  /*1f30*/  SEL R40, R46, R35, !P2 ;  /* 0x000000232e287207 */ /* 0x000fe20005000000 */
[----:B-1----:R-:W-:Y:S01]  /*1f40*/  FADD R35, R16, R24 ;  /* 0x0000001810237221 */ /* 0x002fe20000000000 */
[C---:B------:R-:W-:Y:S02]  /*1f50*/  SEL R69, R46.reuse, R69, !P6 ;  /* 0x000000452e457207 */ /* 0x040fe40007000000 */
[----:B------:R-:W-:Y:S01]  /*1f60*/  SEL R57, R46, R57, !P5 ;  /* 0x000000392e397207 */ /* 0x000fe20006800000 */
[----:B------:R-:W-:Y:S01]  /*1f70*/  FADD R37, R20, R17 ;  /* 0x0000001114257221 */ /* 0x000fe20000000000 */
[----:B------:R-:W-:Y:S01]  /*1f80*/  @P4 SEL R46, R34, R32, !P1 ;  /* 0x00000020222e4207 */ /* 0x000fe20004800000 */
[----:B------:R-:W-:Y:S01]  /*1f90*/  FADD R32, R20, R18 ;  /* 0x0000001214207221 */ /* 0x000fe20000000000 */
[----:B------:R-:W-:-:S02]  /*1fa0*/  FSETP.GEU.AND P3, PT, R33, R50, PT ;  /* 0x000000322100720b */ /* 0x000fc40003f6e000 */
[----:B------:R-:W-:Y:S02]  /*1fb0*/  FSETP.GEU.AND P5, PT, R35, R54, PT ;  /* 0x000000362300720b */ /* 0x000fe40003fae000 */
[----:B------:R-:W-:Y:S02]  /*1fc0*/  FSETP.GEU.AND P0, PT, R37, R36, PT ;  /* 0x000000242500720b */ /* 0x000fe40003f0e000 */
[-C--:B------:R-:W-:Y:S02]  /*1fd0*/  FSETP.GEU.AND P2, PT, R32, R39.reuse, PT ;  /* 0x000000272000720b */ /* 0x080fe40003f4e000 */
[----:B------:R-:W-:Y:S02]  /*1fe0*/  FSEL R64, R33, R50, !P3 ;  /* 0x0000003221407208 */ /* 0x000fe40005800000 */
[----:B------:R-:W-:Y:S01]  /*1ff0*/  FSEL R68, R35, R54, !P5 ;  /* 0x0000003623447208 */ /* 0x000fe20006800000 */
[----:B------:R-:W-:Y:S01]  /*2000*/  VIADD R54, R2, 0x4 ;  /* 0x0000000402367836 */ /* 0x000fe20000000000 */
[----:B------:R-:W-:Y:S01]  /*2010*/  FSEL R66, R37, R36, !P0 ;  /* 0x0000002425427208 */ /* 0x000fe20004000000 */
[----:B------:R-:W-:Y:S01]  /*2020*/  FADD R37, R24, R17 ;  /* 0x0000001118257221 */ /* 0x000fe20000000000 */
[----:B------:R-:W-:Y:S01]  /*2030*/  FSEL R50, R32, R39, !P2 ;  /* 0x0000002720327208 */ /* 0x000fe20005000000 */
[C---:B------:R-:W-:Y:S01]  /*2040*/  FADD R36, R24.reuse, R18 ;  /* 0x0000001218247221 */ /* 0x040fe20000000000 */
[----:B------:R-:W-:Y:S01]  /*2050*/  FADD R39, R24, R19 ;  /* 0x0000001318277221 */ /* 0x000fe20000000000 */
[----:B------:R-:W0:Y:S01]  /*2060*/  LDS.128 R32, [R7+0x190] ;  /* 0x0001900007207984 */ /* 0x000e220000000c00 */
[----:B------:R-:W-:-:S02]  /*2070*/  FSEL R44, R77, R44, !P6 ;  /* 0x0000002c4d2c7208 */ /* 0x000fc40007000000 */
[----:B------:R-:W-:Y:S02]  /*2080*/  SEL R63, R54, R63, !P3 ;  /* 0x0000003f363f7207 */ /* 0x000fe40005800000 */
[----:B------:R-:W-:Y:S02]  /*2090*/  FSETP.GEU.AND P6, PT, R37, R52, PT ;  /* 0x000000342500720b */ /* 0x000fe40003fce000 */
[CC--:B------:R-:W-:Y:S02]  /*20a0*/  FSETP.GEU.AND P4, PT, R36.reuse, R41.reuse, PT ;  /* 0x000000292400720b */ /* 0x0c0fe40003f8e000 */
[----:B------:R-:W-:Y:S02]  /*20b0*/  FSETP.GEU.AND P3, PT, R39, R44, PT ;  /* 0x0000002c2700720b */ /* 0x000fe40003f6e000 */
[----:B------:R-:W-:Y:S02]  /*20c0*/  FSEL R52, R37, R52, !P6 ;  /* 0x0000003425347208 */ /* 0x000fe40007000000 */
[----:B------:R-:W-:-:S02]  /*20d0*/  FSEL R41, R36, R41, !P4 ;  /* 0x0000002924297208 */ /* 0x000fc40006000000 */
[----:B------:R-:W-:Y:S02]  /*20e0*/  FSEL R44, R39, R44, !P3 ;  /* 0x0000002c272c7208 */ /* 0x000fe40005800000 */
[----:B------:R-:W1:Y:S01]  /*20f0*/  LDS.128 R36, [R3+0x500] ;  /* 0x0005000003247984 */ /* 0x000e620000000c00 */
[----:B------:R-:W-:-:S05]  /*2100*/  FADD R20, R20, R19 ;  /* 0x0000001314147221 */ /* 0x000fca0000000000 */
[----:B------:R-:W-:-:S04]  /*2110*/  FSETP.GEU.AND P1, PT, R20, R73, PT ;  /* 0x000000491400720b */ /* 0x000fc80003f2e000 */
[----:B------:R-:W-:Y:S01]  /*2120*/  FSEL R20, R20, R73, !P1 ;  /* 0x0000004914147208 */ /* 0x000fe20004800000 */
[----:B--2---:R-:W-:Y:S01]  /*2130*/  FADD R73, R16, R28 ;  /* 0x0000001c10497221 */ /* 0x004fe20000000000 */
[----:B------:R-:W-:-:S04]  /*2140*/  SEL R45, R54, R45, !P0 ;  /* 0x0000002d362d7207 */ /* 0x000fc80004000000 */
[----:B------:R-:W-:-:S04]  /*2150*/  FSETP.GEU.AND P0, PT, R73, R56, PT ;  /* 0x000000384900720b */ /* 0x000fc80003f0e000 */
[----:B------:R-:W-:Y:S01]  /*2160*/  FSEL R56, R73, R56, !P0 ;  /* 0x0000003849387208 */ /* 0x000fe20004000000 */
[C---:B------:R-:W-:Y:S01]  /*2170*/  FADD R73, R28.reuse, R19 ;  /* 0x000000131c497221 */ /* 0x040fe20000000000 */
[--C-:B------:R-:W-:Y:S01]  /*2180*/  FADD R77, R28, R17.reuse ;  /* 0x000000111c4d7221 */ /* 0x100fe20000000000 */
[----:B------:R-:W-:Y:S01]  /*2190*/  SEL R49, R54, R49, !P5 ;  /* 0x0000003136317207 */ /* 0x000fe20006800000 */
[----:B0-----:R-:W-:Y:S01]  /*21a0*/  FADD R16, R16, R32 ;  /* 0x0000002010107221 */ /* 0x001fe20000000000 */
[C---:B------:R-:W-:Y:S01]  /*21b0*/  FADD R17, R32.reuse, R17 ;  /* 0x0000001120117221 */ /* 0x040fe20000000000 */
[CC--:B------:R-:W-:Y:S01]  /*21c0*/  FSETP.GEU.AND P5, PT, R73.reuse, R58.reuse, PT ;  /* 0x0000003a4900720b */ /* 0x0c0fe20003fae000 */
[----:B------:R-:W-:Y:S01]  /*21d0*/  FADD R19, R32, R19 ;  /* 0x0000001320137221 */ /* 0x000fe20000000000 */
[----:B------:R-:W-:Y:S01]  /*21e0*/  SEL R65, R54, R65, !P6 ;  /* 0x0000004136417207 */ /* 0x000fe20007000000 */
[--C-:B------:R-:W-:Y:S01]  /*21f0*/  FADD R24, R28, R18.reuse ;  /* 0x000000121c187221 */ /* 0x100fe20000000000 */
[----:B------:R-:W-:Y:S01]  /*2200*/  FSEL R58, R73, R58, !P5 ;  /* 0x0000003a493a7208 */ /* 0x000fe20006800000 */
[----:B------:R-:W-:Y:S01]  /*2210*/  FADD R73, R32, R18 ;  /* 0x0000001220497221 */ /* 0x000fe20000000000 */
[----:B------:R-:W-:-:S02]  /*2220*/  SEL R71, R54, R71, !P4 ;  /* 0x0000004736477207 */ /* 0x000fc40006000000 */
[----:B------:R-:W-:Y:S02]  /*2230*/  SEL R67, R54, R67, !P0 ;  /* 0x0000004336437207 */ /* 0x000fe40004000000 */
[-C--:B------:R-:W-:Y:S02]  /*2240*/  FSETP.GEU.AND P6, PT, R16, R47.reuse, PT ;  /* 0x0000002f1000720b */ /* 0x080fe40003fce000 */
[----:B------:R-:W-:Y:S02]  /*2250*/  FSETP.GEU.AND P4, PT, R17, R62, PT ;  /* 0x0000003e1100720b */ /* 0x000fe40003f8e000 */
[----:B------:R-:W-:Y:S01]  /*2260*/  FSETP.GEU.AND P0, PT, R19, R60, PT ;  /* 0x0000003c1300720b */ /* 0x000fe20003f0e000 */
[----:B-1----:R-:W-:Y:S01]  /*2270*/  FADD R18, R36, R25 ;  /* 0x0000001924127221 */ /* 0x002fe20000000000 */
[----:B------:R-:W-:Y:S02]  /*2280*/  SEL R40, R54, R40, !P1 ;  /* 0x0000002836287207 */ /* 0x000fe40004800000 */
[----:B------:R-:W-:Y:S01]  /*2290*/  FSEL R47, R16, R47, !P6 ;  /* 0x0000002f102f7208 */ /* 0x000fe20007000000 */
[----:B------:R-:W-:Y:S01]  /*22a0*/  FADD R16, R36, R29 ;  /* 0x0000001d24107221 */ /* 0x000fe20000000000 */
[----:B------:R-:W-:-:S02]  /*22b0*/  SEL R69, R54, R69, !P3 ;  /* 0x0000004536457207 */ /* 0x000fc40005800000 */
[----:B------:R-:W-:Y:S01]  /*22c0*/  FSEL R62, R17, R62, !P4 ;  /* 0x0000003e113e7208 */ /* 0x000fe20006000000 */
[----:B------:R-:W-:Y:S01]  /*22d0*/  FADD R17, R37, R21 ;  /* 0x0000001525117221 */ /* 0x000fe20000000000 */
[----:B------:R-:W-:Y:S01]  /*22e0*/  FSEL R60, R19, R60, !P0 ;  /* 0x0000003c133c7208 */ /* 0x000fe20004000000 */
[----:B------:R-:W-:Y:S01]  /*22f0*/  FADD R19, R37, R25 ;  /* 0x0000001925137221 */ /* 0x000fe20000000000 */
[CC--:B------:R-:W-:Y:S02]  /*2300*/  FSETP.GEU.AND P1, PT, R24.reuse, R75.reuse, PT ;  /* 0x0000004b1800720b */ /* 0x0c0fe40003f2e000 */
[CC--:B------:R-:W-:Y:S02]  /*2310*/  FSETP.GEU.AND P3, PT, R73.reuse, R42.reuse, PT ;  /* 0x0000002a4900720b */ /* 0x0c0fe40003f6e000 */
[----:B------:R-:W-:Y:S02]  /*2320*/  FSEL R75, R24, R75, !P1 ;  /* 0x0000004b184b7208 */ /* 0x000fe40004800000 */
[----:B------:R-:W-:-:S02]  /*2330*/  FSEL R42, R73, R42, !P3 ;  /* 0x0000002a492a7208 */ /* 0x000fc40005800000 */
[C---:B------:R-:W-:Y:S02]  /*2340*/  SEL R59, R54.reuse, R59, !P1 ;  /* 0x0000003b363b7207 */ /* 0x040fe40004800000 */
[C---:B------:R-:W-:Y:S02]  /*2350*/  SEL R55, R54.reuse, R55, !P6 ;  /* 0x0000003736377207 */ /* 0x040fe40007000000 */
[C---:B------:R-:W-:Y:S02]  /*2360*/  SEL R53, R54.reuse, R53, !P4 ;  /* 0x0000003536357207 */ /* 0x040fe40006000000 */
[----:B------:R-:W-:Y:S02]  /*2370*/  SEL R51, R54, R51, !P3 ;  /* 0x0000003336337207 */ /* 0x000fe40005800000 */
[----:B------:R-:W-:Y:S02]  /*2380*/  FSETP.GEU.AND P1, PT, R18, R68, PT ;  /* 0x000000441200720b */ /* 0x000fe40003f2e000 */
[----:B------:R-:W-:-:S02]  /*2390*/  FSETP.GEU.AND P6, PT, R16, R56, PT ;  /* 0x000000381000720b */ /* 0x000fc40003fce000 */
[----:B------:R-:W-:Y:S02]  /*23a0*/  FSETP.GEU.AND P3, PT, R17, R66, PT ;  /* 0x000000421100720b */ /* 0x000fe40003f6e000 */
[----:B------:R-:W-:Y:S02]  /*23b0*/  FSETP.GEU.AND P4, PT, R19, R52, PT ;  /* 0x000000341300720b */ /* 0x000fe40003f8e000 */
[----:B------:R-:W-:Y:S02]  /*23c0*/  FSEL R68, R18, R68, !P1 ;  /* 0x0000004412447208 */ /* 0x000fe40004800000 */
[----:B------:R-:W-:Y:S02]  /*23d0*/  FSEL R56, R16, R56, !P6 ;  /* 0x0000003810387208 */ /* 0x000fe40007000000 */
[----:B------:R-:W-:Y:S02]  /*23e0*/  FSEL R66, R17, R66, !P3 ;  /* 0x0000004211427208 */ /* 0x000fe40005800000 */
[----:B------:R-:W-:-:S02]  /*23f0*/  FSEL R52, R19, R52, !P4 ;  /* 0x0000003413347208 */ /* 0x000fc40006000000 */
[----:B------:R-:W0:Y:S01]  /*2400*/  LDS.128 R16, [R3+0x600] ;  /* 0x0006000003107984 */ /* 0x000e220000000c00 */
[----:B------:R-:W-:Y:S02]  /*2410*/  SEL R43, R54, R43, !P2 ;  /* 0x0000002b362b7207 */ /* 0x000fe40005000000 */
[----:B------:R-:W-:-:S04]  /*2420*/  FSETP.GEU.AND P2, PT, R77, R48, PT ;  /* 0x000000304d00720b */ /* 0x000fc80003f4e000 */
[----:B------:R-:W-:Y:S01]  /*2430*/  FSEL R48, R77, R48, !P2 ;  /* 0x000000304d307208 */ /* 0x000fe20005000000 */
[----:B------:R-:W-:Y:S01]  /*2440*/  FADD R77, R36, R21 ;  /* 0x00000015244d7221 */ /* 0x000fe20000000000 */
[----:B------:R-:W-:Y:S01]  /*2450*/  SEL R61, R54, R61, !P2 ;  /* 0x0000003d363d7207 */ /* 0x000fe20005000000 */
[----:B------:R-:W-:-:S03]  /*2460*/  VIADD R32, R2, 0x5 ;  /* 0x0000000502207836 */ /* 0x000fc60000000000 */
[CC--:B------:R-:W-:Y:S01]  /*2470*/  FSETP.GEU.AND P2, PT, R77.reuse, R64.reuse, PT ;  /* 0x000000404d00720b */ /* 0x0c0fe20003f4e000 */
[C---:B------:R-:W-:Y:S01]  /*2480*/  FADD R73, R38.reuse, R21 ;  /* 0x0000001526497221 */ /* 0x040fe20000000000 */
[C-C-:B------:R-:W-:Y:S02]  /*2490*/  FADD R24, R38.reuse, R25.reuse ;  /* 0x0000001926187221 */ /* 0x140fe40000000000 */
[----:B------:R-:W-:Y:S01]  /*24a0*/  FSEL R64, R77, R64, !P2 ;  /* 0x000000404d407208 */ /* 0x000fe20005000000 */
[----:B------:R-:W-:Y:S01]  /*24b0*/  FADD R77, R39, R25 ;  /* 0x00000019274d7221 */ /* 0x000fe20000000000 */
[C-C-:B------:R-:W-:Y:S01]  /*24c0*/  FADD R25, R37.reuse, R29.reuse ;  /* 0x0000001d25197221 */ /* 0x140fe20000000000 */
[----:B------:R-:W-:Y:S01]  /*24d0*/  FADD R28, R38, R29 ;  /* 0x0000001d261c7221 */ /* 0x000fe20000000000 */
[--C-:B------:R-:W-:Y:S01]  /*24e0*/  FADD R36, R36, R33.reuse ;  /* 0x0000002124247221 */ /* 0x100fe20000000000 */
        /* <DEDUP_REMOVED lines=10> */
[C---:B------:R-:W-:Y:S01]  /*2590*/  FADD R21, R39.reuse, R21 ;  /* 0x0000001527157221 */ /* 0x040fe20000000000 */
[----:B------:R-:W-:Y:S01]  /*25a0*/  FSEL R47, R36, R47, !P5 ;  /* 0x0000002f242f7208 */ /* 0x000fe20006800000 */
[----:B------:R-:W-:Y:S01]  /*25b0*/  FADD R29, R39, R29 ;  /* 0x0000001d271d7221 */ /* 0x000fe20000000000 */
[----:B------:R-:W-:-:S02]  /*25c0*/  SEL R63, R32, R63, !P2 ;  /* 0x0000003f203f7207 */ /* 0x000fc40005000000 */
[C---:B------:R-:W-:Y:S02]  /*25d0*/  SEL R49, R32.reuse, R49, !P1 ;  /* 0x0000003120317207 */ /* 0x040fe40004800000 */
[----:B------:R-:W-:Y:S02]  /*25e0*/  SEL R55, R32, R55, !P5 ;  /* 0x0000003720377207 */ /* 0x000fe40006800000 */
[----:B------:R-:W-:Y:S02]  /*25f0*/  FSETP.GEU.AND P2, PT, R25, R48, PT ;  /* 0x000000301900720b */ /* 0x000fe40003f4e000 */
[----:B------:R-:W-:Y:S02]  /*2600*/  FSETP.GEU.AND P1, PT, R37, R62, PT ;  /* 0x0000003e2500720b */ /* 0x000fe40003f2e000 */
[----:B------:R-:W-:Y:S02]  /*2610*/  FSETP.GEU.AND P5, PT, R24, R41, PT ;  /* 0x000000291800720b */ /* 0x000fe40003fae000 */
[----:B------:R-:W-:-:S02]  /*2620*/  FSEL R25, R25, R48, !P2 ;  /* 0x0000003019197208 */ /* 0x000fc40005000000 */
[----:B------:R-:W-:Y:S02]  /*2630*/  FSEL R37, R37, R62, !P1 ;  /* 0x0000003e25257208 */ /* 0x000fe40004800000 */
[----:B------:R-:W-:Y:S02]  /*2640*/  SEL R45, R32, R45, !P3 ;  /* 0x0000002d202d7207 */ /* 0x000fe40005800000 */
[----:B------:R-:W-:Y:S02]  /*2650*/  FSEL R24, R24, R41, !P5 ;  /* 0x0000002918187208 */ /* 0x000fe40006800000 */
[C---:B------:R-:W-:Y:S02]  /*2660*/  SEL R65, R32.reuse, R65, !P4 ;  /* 0x0000004120417207 */ /* 0x040fe40006000000 */
[C---:B------:R-:W-:Y:S02]  /*2670*/  SEL R61, R32.reuse, R61, !P2 ;  /* 0x0000003d203d7207 */ /* 0x040fe40005000000 */
[----:B------:R-:W-:-:S02]  /*2680*/  SEL R53, R32, R53, !P1 ;  /* 0x0000003520357207 */ /* 0x000fc40004800000 */
[----:B------:R-:W-:Y:S02]  /*2690*/  SEL R71, R32, R71, !P5 ;  /* 0x0000004720477207 */ /* 0x000fe40006800000 */
[-C--:B------:R-:W-:Y:S02]  /*26a0*/  FSETP.GEU.AND P3, PT, R28, R75.reuse, PT ;  /* 0x0000004b1c00720b */ /* 0x080fe40003f6e000 */
[----:B------:R-:W-:Y:S02]  /*26b0*/  FSETP.GEU.AND P4, PT, R38, R42, PT ;  /* 0x0000002a2600720b */ /* 0x000fe40003f8e000 */
[----:B------:R-:W-:Y:S02]  /*26c0*/  FSETP.GEU.AND P2, PT, R21, R20, PT ;  /* 0x000000141500720b */ /* 0x000fe40003f4e000 */
        /* <DEDUP_REMOVED lines=13> */
[----:B------:R-:W-:Y:S01]  /*27a0*/  SEL R59, R32, R59, !P3 ;  /* 0x0000003b203b7207 */ /* 0x000fe20005800000 */
[--C-:B------:R-:W-:Y:S01]  /*27b0*/  FADD R21, R18, R22.reuse ;  /* 0x0000001612157221 */ /* 0x100fe20000000000 */
[C---:B------:R-:W-:Y:S01]  /*27c0*/  SEL R51, R32.reuse, R51, !P4 ;  /* 0x0000003320337207 */ /* 0x040fe20006000000 */
[----:B------:R-:W-:Y:S01]  /*27d0*/  FADD R39, R19, R22 ;  /* 0x0000001613277221 */ /* 0x000fe20000000000 */
[----:B------:R-:W-:Y:S01]  /*27e0*/  SEL R40, R32, R40, !P2 ;  /* 0x0000002820287207 */ /* 0x000fe20005000000 */
[--C-:B------:R-:W-:Y:S01]  /*27f0*/  FADD R48, R16, R30.reuse ;  /* 0x0000001e10307221 */ /* 0x100fe20000000000 */
[C---:B------:R-:W-:Y:S01]  /*2800*/  SEL R69, R32.reuse, R69, !P1 ;  /* 0x0000004520457207 */ /* 0x040fe20004800000 */
[--C-:B------:R-:W-:Y:S01]  /*2810*/  FADD R26, R17, R30.reuse ;  /* 0x0000001e111a7221 */ /* 0x100fe20000000000 */
[----:B------:R-:W-:Y:S01]  /*2820*/  SEL R57, R32, R57, !P5 ;  /* 0x0000003920397207 */ /* 0x000fe20006800000 */
[--C-:B------:R-:W-:Y:S01]  /*2830*/  FADD R75, R18, R30.reuse ;  /* 0x0000001e124b7221 */ /* 0x100fe20000000000 */
[----:B------:R-:W-:Y:S01]  /*2840*/  FSEL R44, R77, R44, !P1 ;  /* 0x0000002c4d2c7208 */ /* 0x000fe20004800000 */
[----:B------:R-:W-:Y:S01]  /*2850*/  FADD R30, R19, R30 ;  /* 0x0000001e131e7221 */ /* 0x000fe20000000000 */
[----:B------:R-:W-:Y:S01]  /*2860*/  @P6 SEL R32, R54, R46, !P0 ;  /* 0x0000002e36206207 */ /* 0x000fe20004000000 */
        /* <DEDUP_REMOVED lines=12> */
[----:B------:R-:W-:Y:S02]  /*2930*/  SEL R49, R34, R49, !P1 ;  /* 0x0000003122317207 */ /* 0x000fe40004800000 */
[----:B------:R-:W-:Y:S02]  /*2940*/  FSETP.GEU.AND P5, PT, R36, R52, PT ;  /* 0x000000342400720b */ /* 0x000fe40003fae000 */
[----:B------:R-:W-:Y:S02]  /*2950*/  FSETP.GEU.AND P1, PT, R21, R50, PT ;  /* 0x000000321500720b */ /* 0x000fe40003f2e000 */
[----:B------:R-:W-:Y:S02]  /*2960*/  FSEL R37, R46, R37, !P0 ;  /* 0x000000252e257208 */ /* 0x000fe40004000000 */
[----:B------:R-:W-:-:S02]  /*2970*/  SEL R53, R34, R53, !P0 ;  /* 0x0000003522357207 */ /* 0x000fc40004000000 */
[----:B------:R-:W-:Y:S02]  /*2980*/  FSETP.GEU.AND P4, PT, R42, R66, PT ;  /* 0x000000422a00720b */ /* 0x000fe40003f8e000 */
[----:B------:R-:W-:Y:S02]  /*2990*/  FSETP.GEU.AND P6, PT, R26, R25, PT ;  /* 0x000000191a00720b */ /* 0x000fe40003fce000 */
[----:B------:R-:W-:Y:S02]  /*29a0*/  FSEL R52, R36, R52, !P5 ;  /* 0x0000003424347208 */ /* 0x000fe40006800000 */
[----:B------:R-:W-:Y:S02]  /*29b0*/  FSEL R50, R21, R50, !P1 ;  /* 0x0000003215327208 */ /* 0x000fe40004800000 */
[----:B------:R-:W-:Y:S02]  /*29c0*/  SEL R65, R34, R65, !P5 ;  /* 0x0000004122417207 */ /* 0x000fe40006800000 */
[----:B------:R-:W-:-:S02]  /*29d0*/  FSETP.GEU.AND P0, PT, R30, R29, PT ;  /* 0x0000001d1e00720b */ /* 0x000fc40003f0e000 */
[----:B------:R-:W-:Y:S02]  /*29e0*/  SEL R43, R34, R43, !P1 ;  /* 0x0000002b222b7207 */ /* 0x000fe40004800000 */
[----:B------:R-:W-:Y:S02]  /*29f0*/  FSETP.GEU.AND P5, PT, R39, R20, PT ;  /* 0x000000142700720b */ /* 0x000fe40003fae000 */
[----:B------:R-:W-:Y:S02]  /*2a00*/  FSETP.GEU.AND P1, PT, R22, R33, PT ;  /* 0x000000211600720b */ /* 0x000fe40003f2e000 */
[----:B------:R-:W-:Y:S02]  /*2a10*/  FSETP.GEU.AND P2, PT, R48, R56, PT ;  /* 0x000000383000720b */ /* 0x000fe40003f4e000 */
[----:B------:R-:W-:Y:S02]  /*2a20*/  FSEL R66, R42, R66, !P4 ;  /* 0x000000422a427208 */ /* 0x000fe40006000000 */
[----:B------:R-:W-:-:S02]  /*2a30*/  FSEL R25, R26, R25, !P6 ;  /* 0x000000191a197208 */ /* 0x000fc40007000000 */
[C---:B------:R-:W-:Y:S02]  /*2a40*/  SEL R45, R34.reuse, R45, !P4 ;  /* 0x0000002d222d7207 */ /* 0x040fe40006000000 */
[----:B------:R-:W-:Y:S02]  /*2a50*/  SEL R61, R34, R61, !P6 ;  /* 0x0000003d223d7207 */ /* 0x000fe40007000000 */
[----:B------:R-:W-:Y:S01]  /*2a60*/  FSEL R29, R30, R29, !P0 ;  /* 0x0000001d1e1d7208 */ /* 0x000fe20004000000 */
[--C-:B0-----:R-:W-:Y:S01]  /*2a70*/  FADD R21, R17, R23.reuse ;  /* 0x0000001711157221 */ /* 0x101fe20000000000 */
[----:B------:R-:W-:Y:S01]  /*2a80*/  FSETP.GEU.AND P4, PT, R77, R38, PT ;  /* 0x000000264d00720b */ /* 0x000fe20003f8e000 */
[--C-:B------:R-:W-:Y:S01]  /*2a90*/  FADD R36, R19, R23.reuse ;  /* 0x0000001713247221 */ /* 0x100fe20000000000 */
[----:B------:R-:W-:Y:S02]  /*2aa0*/  FSETP.GEU.AND P6, PT, R73, R44, PT ;  /* 0x0000002c4900720b */ /* 0x000fe40003fce000 */
[----:B------:R-:W-:Y:S01]  /*2ab0*/  FSEL R39, R39, R20, !P5 ;  /* 0x0000001427277208 */ /* 0x000fe20006800000 */
[--C-:B------:R-:W-:Y:S01]  /*2ac0*/  FADD R20, R16, R23.reuse ;  /* 0x0000001710147221 */ /* 0x100fe20000000000 */
[----:B------:R-:W-:Y:S01]  /*2ad0*/  FSEL R30, R22, R33, !P1 ;  /* 0x00000021161e7208 */ /* 0x000fe20004800000 */
[----:B------:R-:W-:Y:S01]  /*2ae0*/  FADD R33, R18, R23 ;  /* 0x0000001712217221 */ /* 0x000fe20000000000 */
[----:B------:R-:W-:Y:S01]  /*2af0*/  FSEL R56, R48, R56, !P2 ;  /* 0x0000003830387208 */ /* 0x000fe20005000000 */
[----:B------:R-:W-:Y:S01]  /*2b00*/  FADD R23, R16, R27 ;  /* 0x0000001b10177221 */ /* 0x000fe20000000000 */
[----:B------:R-:W-:-:S02]  /*2b10*/  SEL R67, R34, R67, !P2 ;  /* 0x0000004322437207 */ /* 0x000fc40005000000 */
[-C--:B------:R-:W-:Y:S02]  /*2b20*/  FSETP.GEU.AND P3, PT, R54, R47.reuse, PT ;  /* 0x0000002f3600720b */ /* 0x080fe40003f6e000 */
[----:B------:R-:W-:Y:S01]  /*2b30*/  FSETP.GEU.AND P2, PT, R41, R24, PT ;  /* 0x000000182900720b */ /* 0x000fe20003f4e000 */
[--C-:B------:R-:W-:Y:S01]  /*2b40*/  FADD R42, R18, R27.reuse ;  /* 0x0000001b122a7221 */ /* 0x100fe20000000000 */
[----:B------:R-:W-:Y:S01]  /*2b50*/  FSEL R38, R77, R38, !P4 ;  /* 0x000000264d267208 */ /* 0x000fe20006000000 */
[--C-:B------:R-:W-:Y:S01]  /*2b60*/  FADD R77, R17, R27.reuse ;  /* 0x0000001b114d7221 */ /* 0x100fe20000000000 */
[----:B------:R-:W-:Y:S01]  /*2b70*/  FSEL R44, R73, R44, !P6 ;  /* 0x0000002c492c7208 */ /* 0x000fe20007000000 */
[----:B------:R-:W-:Y:S01]  /*2b80*/  FADD R73, R19, R27 ;  /* 0x0000001b13497221 */ /* 0x000fe20000000000 */
[----:B------:R-:W-:Y:S01]  /*2b90*/  SEL R48, R34, R40, !P5 ;  /* 0x0000002822307207 */ /* 0x000fe20006800000 */
[----:B------:R-:W-:Y:S01]  /*2ba0*/  FADD R27, R16, R31 ;  /* 0x0000001f101b7221 */ /* 0x000fe20000000000 */
[----:B------:R-:W-:Y:S01]  /*2bb0*/  FSEL R47, R54, R47, !P3 ;  /* 0x0000002f362f7208 */ /* 0x000fe20005800000 */
[----:B------:R-:W-:Y:S01]  /*2bc0*/  VIADD R40, R2, 0x7 ;  /* 0x0000000702287836 */ /* 0x000fe20000000000 */
[----:B------:R-:W-:Y:S01]  /*2bd0*/  SEL R55, R34, R55, !P3 ;  /* 0x0000003722377207 */ /* 0x000fe20005800000 */
[----:B------:R-:W-:Y:S01]  /*2be0*/  FADD R16, R16, R35 ;  /* 0x0000002310107221 */ /* 0x000fe20000000000 */
[----:B------:R-:W-:Y:S01]  /*2bf0*/  FSEL R41, R41, R24, !P2 ;  /* 0x0000001829297208 */ /* 0x000fe20005000000 */
[C---:B------:R-:W-:Y:S01]  /*2c00*/  FADD R24, R17.reuse, R31 ;  /* 0x0000001f11187221 */ /* 0x040fe20000000000 */
[C---:B------:R-:W-:Y:S01]  /*2c10*/  SEL R71, R34.reuse, R71, !P2 ;  /* 0x0000004722477207 */ /* 0x040fe20005000000 */
[----:B------:R-:W-:Y:S01]  /*2c20*/  FADD R26, R17, R35 ;  /* 0x00000023111a7221 */ /* 0x000fe20000000000 */
[----:B------:R-:W-:-:S02]  /*2c30*/  SEL R69, R34, R69, !P6 ;  /* 0x0000004522457207 */ /* 0x000fc40007000000 */
[----:B------:R-:W-:Y:S02]  /*2c40*/  FSETP.GEU.AND P3, PT, R75, R28, PT ;  /* 0x0000001c4b00720b */ /* 0x000fe40003f6e000 */
[----:B------:R-:W-:Y:S02]  /*2c50*/  FSETP.GEU.AND P2, PT, R20, R64, PT ;  /* 0x000000401400720b */ /* 0x000fe40003f4e000 */
[----:B------:R-:W-:Y:S02]  /*2c60*/  FSETP.GEU.AND P6, PT, R23, R68, PT ;  /* 0x000000441700720b */ /* 0x000fe40003fce000 */
[----:B------:R-:W-:Y:S02]  /*2c70*/  SEL R57, R34, R57, !P0 ;  /* 0x0000003922397207 */ /* 0x000fe40004000000 */
[----:B------:R-:W-:Y:S02]  /*2c80*/  FSEL R28, R75, R28, !P3 ;  /* 0x0000001c4b1c7208 */ /* 0x000fe40005800000 */
[----:B------:R-:W-:-:S02]  /*2c90*/  FSEL R64, R20, R64, !P2 ;  /* 0x0000004014407208 */ /* 0x000fc40005000000 */
[C---:B------:R-:W-:Y:S02]  /*2ca0*/  SEL R59, R34.reuse, R59, !P3 ;  /* 0x0000003b223b7207 */ /* 0x040fe40005800000 */
[----:B------:R-:W-:Y:S02]  /*2cb0*/  SEL R51, R34, R51, !P4 ;  /* 0x0000003322337207 */ /* 0x000fe40006000000 */
[----:B------:R-:W-:Y:S02]  /*2cc0*/  FSEL R68, R23, R68, !P6 ;  /* 0x0000004417447208 */ /* 0x000fe40007000000 */
[----:B------:R-:W-:Y:S02]  /*2cd0*/  FSETP.GEU.AND P0, PT, R77, R52, PT ;  /* 0x000000344d00720b */ /* 0x000fe40003f0e000 */
[C---:B------:R-:W-:Y:S02]  /*2ce0*/  SEL R63, R40.reuse, R63, !P2 ;  /* 0x0000003f283f7207 */ /* 0x040fe40005000000 */
[----:B------:R-:W-:-:S02]  /*2cf0*/  SEL R49, R40, R49, !P6 ;  /* 0x0000003128317207 */ /* 0x000fc40007000000 */
[----:B------:R-:W-:Y:S02]  /*2d00*/  FSETP.GEU.AND P5, PT, R27, R56, PT ;  /* 0x000000381b00720b */ /* 0x000fe40003fae000 */
[----:B------:R-:W-:Y:S02]  /*2d10*/  FSETP.GEU.AND P4, PT, R16, R47, PT ;  /* 0x0000002f1000720b */ /* 0x000fe40003f8e000 */
[----:B------:R-:W-:Y:S02]  /*2d20*/  FSETP.GEU.AND P3, PT, R21, R66, PT ;  /* 0x000000421500720b */ /* 0x000fe40003f6e000 */
[----:B------:R-:W-:Y:S02]  /*2d30*/  FSETP.GEU.AND P2, PT, R24, R25, PT ;  /* 0x000000191800720b */ /* 0x000fe40003f4e000 */
[----:B------:R-:W-:Y:S01]  /*2d40*/  FSETP.GEU.AND P6, PT, R26, R37, PT ;  /* 0x000000251a00720b */ /* 0x000fe20003fce000 */
[C-C-:B------:R-:W-:Y:S01]  /*2d50*/  FADD R75, R18.reuse, R31.reuse ;  /* 0x0000001f124b7221 */ /* 0x140fe20000000000 */
[----:B------:R-:W-:Y:S01]  /*2d60*/  FADD R46, R19, R31 ;  /* 0x0000001f132e7221 */ /* 0x000fe20000000000 */
[--C-:B------:R-:W-:Y:S01]  /*2d70*/  FADD R31, R18, R35.reuse ;  /* 0x00000023121f7221 */ /* 0x100fe20000000000 */
[----:B------:R-:W-:Y:S01]  /*2d80*/  FSEL R77, R77, R52, !P0 ;  /* 0x000000344d4d7208 */ /* 0x000fe20004000000 */
[----:B------:R-:W-:Y:S01]  /*2d90*/  FADD R35, R19, R35 ;  /* 0x0000002313237221 */ /* 0x000fe20000000000 */
[----:B------:R-:W-:-:S02]  /*2da0*/  FSEL R56, R27, R56, !P5 ;  /* 0x000000381b387208 */ /* 0x000fc40006800000 */
[----:B------:R-:W-:Y:S02]  /*2db0*/  FSEL R47, R16, R47, !P4 ;  /* 0x0000002f102f7208 */ /* 0x000fe40006000000 */
[----:B------:R-:W-:Y:S01]  /*2dc0*/  FSEL R66, R21, R66, !P3 ;  /* 0x0000004215427208 */ /* 0x000fe20005800000 */
[----:B------:R-:W-:Y:S01]  /*2dd0*/  LDS.128 R16, [R3+0x800] ;  /* 0x0008000003107984 */ /* 0x000fe20000000c00 */
[----:B------:R-:W-:Y:S02]  /*2de0*/  FSEL R52, R24, R25, !P2 ;  /* 0x0000001918347208 */ /* 0x000fe40005000000 */
[----:B------:R-:W-:Y:S01]  /*2df0*/  FSEL R54, R26, R37, !P6 ;  /* 0x000000251a367208 */ /* 0x000fe20007000000 */
[----:B------:R-:W-:Y:S04]  /*2e00*/  LDS.128 R20, [R7+0x20] ;  /* 0x0000200007147984 */ /* 0x000fe80000000c00 */
[----:B------:R-:W0:Y:S01]  /*2e10*/  LDS.128 R24, [R7+0xa0] ;  /* 0x0000a00007187984 */ /* 0x000e220000000c00 */
[----:B------:R-:W-:-:S02]  /*2e20*/  SEL R55, R40, R55, !P4 ;  /* 0x0000003728377207 */ /* 0x000fc40006000000 */
[----:B------:R-:W-:-:S04]  /*2e30*/  FSETP.GEU.AND P4, PT, R42, R41, PT ;  /* 0x000000292a00720b */ /* 0x000fc80003f8e000 */
[----:B------:R-:W-:Y:S02]  /*2e40*/  FSEL R41, R42, R41, !P4 ;  /* 0x000000292a297208 */ /* 0x000fe40006000000 */
[C---:B------:R-:W-:Y:S02]  /*2e50*/  SEL R71, R40.reuse, R71, !P4 ;  /* 0x0000004728477207 */ /* 0x040fe40006000000 */
[----:B------:R-:W-:Y:S02]  /*2e60*/  FSETP.GEU.AND P4, PT, R35, R30, PT ;  /* 0x0000001e2300720b */ /* 0x000fe40003f8e000 */
[C---:B------:R-:W-:Y:S02]  /*2e70*/  SEL R67, R40.reuse, R67, !P5 ;  /* 0x0000004328437207 */ /* 0x040fe40006800000 */
[----:B------:R-:W-:Y:S02]  /*2e80*/  FSETP.GEU.AND P5, PT, R33, R50, PT ;  /* 0x000000322100720b */ /* 0x000fe40003fae000 */
[----:B------:R-:W-:-:S02]  /*2e90*/  SEL R45, R40, R45, !P3 ;  /* 0x0000002d282d7207 */ /* 0x000fc40005800000 */
        /* <DEDUP_REMOVED lines=9> */
[----:B------:R-:W-:Y:S02]  /*2f30*/  FSETP.GEU.AND P5, PT, R46, R29, PT ;  /* 0x0000001d2e00720b */ /* 0x000fe40003fae000 */
[C---:B------:R-:W-:Y:S02]  /*2f40*/  SEL R59, R40.reuse, R59, !P3 ;  /* 0x0000003b283b7207 */ /* 0x040fe40005800000 */
[----:B------:R-:W-:-:S02]  /*2f50*/  SEL R51, R40, R51, !P0 ;  /* 0x0000003328337207 */ /* 0x000fc40004000000 */
[C---:B------:R-:W-:Y:S02]  /*2f60*/  SEL R48, R40.reuse, R48, !P2 ;  /* 0x0000003028307207 */ /* 0x040fe40005000000 */
[C---:B------:R-:W-:Y:S02]  /*2f70*/  SEL R69, R40.reuse, R69, !P6 ;  /* 0x0000004528457207 */ /* 0x040fe40007000000 */
[----:B------:R-:W-:Y:S01]  /*2f80*/  SEL R57, R40, R57, !P5 ;  /* 0x0000003928397207 */ /* 0x000fe20006800000 */
[----:B0-----:R-:W-:Y:S01]  /*2f90*/  FADD R37, R16, R24 ;  /* 0x0000001810257221 */ /* 0x001fe20000000000 */
[----:B------:R-:W-:Y:S01]  /*2fa0*/  FSEL R44, R73, R44, !P6 ;  /* 0x0000002c492c7208 */ /* 0x000fe20007000000 */
[----:B------:R-:W-:Y:S01]  /*2fb0*/  FADD R73, R20, R19 ;  /* 0x0000001314497221 */ /* 0x000fe20000000000 */
[----:B------:R-:W-:Y:S01]  /*2fc0*/  FSEL R50, R35, R30, !P4 ;  /* 0x0000001e23327208 */ /* 0x000fe20006000000 */
[----:B------:R-:W-:Y:S01]  /*2fd0*/  FADD R35, R16, R20 ;  /* 0x0000001410237221 */ /* 0x000fe20000000000 */
[----:B------:R-:W-:Y:S01]  /*2fe0*/  @P4 SEL R40, R34, R32, !P1 ;  /* 0x0000002022284207 */ /* 0x000fe20004800000 */
[----:B------:R-:W-:Y:S01]  /*2ff0*/  FADD R32, R20, R18 ;  /* 0x0000001214207221 */ /* 0x000fe20000000000 */
[----:B------:R-:W-:-:S02]  /*3000*/  FSEL R36, R36, R39, !P2 ;  /* 0x0000002724247208 */ /* 0x000fc40005000000 */
[----:B------:R-:W-:Y:S02]  /*3010*/  FSEL R75, R75, R28, !P3 ;  /* 0x0000001c4b4b7208 */ /* 0x000fe40005800000 */
[----:B------:R-:W-:Y:S02]  /*3020*/  FSEL R42, R31, R38, !P0 ;  /* 0x000000261f2a7208 */ /* 0x000fe40004000000 */
[----:B------:R-:W-:Y:S02]  /*3030*/  FSEL R46, R46, R29, !P5 ;  /* 0x0000001d2e2e7208 */ /* 0x000fe40006800000 */
[----:B------:R-:W0:Y:S01]  /*3040*/  LDS.128 R28, [R7+0x120] ;  /* 0x00012000071c7984 */ /* 0x000e220000000c00 */
[----:B------:R-:W-:Y:S02]  /*3050*/  FSETP.GEU.AND P3, PT, R35, R64, PT ;  /* 0x000000402300720b */ /* 0x000fe40003f6e000 */
[----:B------:R-:W-:Y:S02]  /*3060*/  FSETP.GEU.AND P2, PT, R32, R33, PT ;  /* 0x000000212000720b */ /* 0x000fe40003f4e000 */
[----:B------:R-:W-:-:S02]  /*3070*/  FSETP.GEU.AND P1, PT, R73, R36, PT ;  /* 0x000000244900720b */ /* 0x000fc40003f2e000 */
[----:B------:R-:W-:Y:S01]  /*3080*/  FSETP.GEU.AND P5, PT, R37, R68, PT ;  /* 0x000000442500720b */ /* 0x000fe20003fae000 */
[--C-:B------:R-:W-:Y:S01]  /*3090*/  FADD R39, R20, R17.reuse ;  /* 0x0000001114277221 */ /* 0x100fe20000000000 */
[----:B------:R-:W-:Y:S01]  /*30a0*/  FSEL R64, R35, R64, !P3 ;  /* 0x0000004023407208 */ /* 0x000fe20005800000 */
[----:B------:R-:W-:Y:S01]  /*30b0*/  VIADD R60, R2, 0x8 ;  /* 0x00000008023c7836 */ /* 0x000fe20000000000 */
[----:B------:R-:W-:Y:S01]  /*30c0*/  FSEL R20, R32, R33, !P2 ;  /* 0x0000002120147208 */ /* 0x000fe20005000000 */
[C---:B------:R-:W-:Y:S01]  /*30d0*/  FADD R38, R24.reuse, R18 ;  /* 0x0000001218267221 */ /* 0x040fe20000000000 */
[----:B------:R-:W-:Y:S01]  /*30e0*/  FSEL R58, R73, R36, !P1 ;  /* 0x00000024493a7208 */ /* 0x000fe20004800000 */
[C---:B------:R-:W-:Y:S01]  /*30f0*/  FADD R36, R24.reuse, R17 ;  /* 0x0000001118247221 */ /* 0x040fe20000000000 */
[----:B------:R-:W-:Y:S01]  /*3100*/  FSEL R68, R37, R68, !P5 ;  /* 0x0000004425447208 */ /* 0x000fe20006800000 */
[----:B------:R-:W-:Y:S01]  /*3110*/  FADD R37, R24, R19 ;  /* 0x0000001318257221 */ /* 0x000fe20000000000 */
[----:B------:R-:W1:Y:S01]  /*3120*/  LDS.128 R32, [R7+0x1a0] ;  /* 0x0001a00007207984 */ /* 0x000e620000000c00 */
[----:B------:R-:W-:-:S02]  /*3130*/  SEL R63, R60, R63, !P3 ;  /* 0x0000003f3c3f7207 */ /* 0x000fc40005800000 */
[----:B------:R-:W-:Y:S02]  /*3140*/  FSETP.GEU.AND P0, PT, R39, R66, PT ;  /* 0x000000422700720b */ /* 0x000fe40003f0e000 */
[----:B------:R-:W-:Y:S02]  /*3150*/  FSETP.GEU.AND P6, PT, R36, R77, PT ;  /* 0x0000004d2400720b */ /* 0x000fe40003fce000 */
[----:B------:R-:W-:Y:S02]  /*3160*/  FSETP.GEU.AND P4, PT, R38, R41, PT ;  /* 0x000000292600720b */ /* 0x000fe40003f8e000 */
[----:B------:R-:W-:Y:S02]  /*3170*/  FSETP.GEU.AND P3, PT, R37, R44, PT ;  /* 0x0000002c2500720b */ /* 0x000fe40003f6e000 */
[----:B------:R-:W-:Y:S02]  /*3180*/  FSEL R66, R39, R66, !P0 ;  /* 0x0000004227427208 */ /* 0x000fe40004000000 */
[----:B------:R-:W-:-:S02]  /*3190*/  FSEL R77, R36, R77, !P6 ;  /* 0x0000004d244d7208 */ /* 0x000fc40007000000 */
[----:B------:R-:W-:Y:S02]  /*31a0*/  FSEL R41, R38, R41, !P4 ;  /* 0x0000002926297208 */ /* 0x000fe40006000000 */
[----:B------:R-:W-:Y:S02]  /*31b0*/  FSEL R44, R37, R44, !P3 ;  /* 0x0000002c252c7208 */ /* 0x000fe40005800000 */
[----:B------:R-:W2:Y:S01]  /*31c0*/  LDS.128 R36, [R3+0x900] ;  /* 0x0009000003247984 */ /* 0x000ea20000000c00 */
[----:B0-----:R-:W-:Y:S01]  /*31d0*/  FADD R73, R16, R28 ;  /* 0x0000001c10497221 */ /* 0x001fe20000000000 */
[----:B------:R-:W-:-:S04]  /*31e0*/  SEL R45, R60, R45, !P0 ;  /* 0x0000002d3c2d7207 */ /* 0x000fc80004000000 */
[CC--:B------:R-:W-:Y:S01]  /*31f0*/  FSETP.GEU.AND P0, PT, R73.reuse, R56.reuse, PT ;  /* 0x000000384900720b */ /* 0x0c0fe20003f0e000 */
[----:B------:R-:W-:Y:S01]  /*3200*/  FADD R24, R28, R17 ;  /* 0x000000111c187221 */ /* 0x000fe20000000000 */
[----:B------:R-:W-:Y:S02]  /*3210*/  SEL R65, R60, R65, !P6 ;  /* 0x000000413c417207 */ /* 0x000fe40007000000 */
[----:B------:R-:W-:Y:S01]  /*3220*/  FSEL R56, R73, R56, !P0 ;  /* 0x0000003849387208 */ /* 0x000fe20004000000 */
[----:B------:R-:W-:Y:S01]  /*3230*/  FADD R73, R28, R19 ;  /* 0x000000131c497221 */ /* 0x000fe20000000000 */
[----:B-1----:R-:W-:Y:S01]  /*3240*/  FADD R16, R16, R32 ;  /* 0x0000002010107221 */ /* 0x002fe20000000000 */
[----:B------:R-:W-:-:S04]  /*3250*/  SEL R43, R60, R43, !P2 ;  /* 0x0000002b3c2b7207 */ /* 0x000fc80005000000 */
[----:B------:R-:W-:Y:S01]  /*3260*/  FSETP.GEU.AND P6, PT, R16, R47, PT ;  /* 0x0000002f1000720b */ /* 0x000fe20003fce000 */
[----:B------:R-:W-:Y:S01]  /*3270*/  FADD R17, R32, R17 ;  /* 0x0000001120117221 */ /* 0x000fe20000000000 */
[----:B------:R-:W-:Y:S01]  /*3280*/  SEL R49, R60, R49, !P5 ;  /* 0x000000313c317207 */ /* 0x000fe20006800000 */
[----:B------:R-:W-:Y:S01]  /*3290*/  FADD R19, R32, R19 ;  /* 0x0000001320137221 */ /* 0x000fe20000000000 */
[----:B------:R-:W-:Y:S02]  /*32a0*/  FSEL R47, R16, R47, !P6 ;  /* 0x0000002f102f7208 */ /* 0x000fe40007000000 */
[C---:B------:R-:W-:Y:S02]  /*32b0*/  FSETP.GEU.AND P2, PT, R24.reuse, R52, PT ;  /* 0x000000341800720b */ /* 0x040fe40003f4e000 */
[C---:B------:R-:W-:Y:S02]  /*32c0*/  FSETP.GEU.AND P5, PT, R73.reuse, R46, PT ;  /* 0x0000002e4900720b */ /* 0x040fe40003fae000 */
[----:B------:R-:W-:Y:S01]  /*32d0*/  FSEL R52, R24, R52, !P2 ;  /* 0x0000003418347208 */ /* 0x000fe20005000000 */
[----:B--2---:R-:W-:Y:S01]  /*32e0*/  FADD R16, R36, R21 ;  /* 0x0000001524107221 */ /* 0x004fe20000000000 */
[----:B------:R-:W-:Y:S01]  /*32f0*/  FSEL R46, R73, R46, !P5 ;  /* 0x0000002e492e7208 */ /* 0x000fe20006800000 */
[--C-:B------:R-:W-:Y:S01]  /*3300*/  FADD R24, R28, R18.reuse ;  /* 0x000000121c187221 */ /* 0x100fe20000000000 */
[----:B------:R-:W-:Y:S01]  /*3310*/  SEL R71, R60, R71, !P4 ;  /* 0x000000473c477207 */ /* 0x000fe20006000000 */
[----:B------:R-:W-:Y:S01]  /*3320*/  FADD R73, R32, R18 ;  /* 0x0000001220497221 */ /* 0x000fe20000000000 */
[----:B------:R-:W-:-:S02]  /*3330*/  SEL R67, R60, R67, !P0 ;  /* 0x000000433c437207 */ /* 0x000fc40004000000 */
[----:B------:R-:W-:Y:S02]  /*3340*/  SEL R61, R60, R61, !P2 ;  /* 0x0000003d3c3d7207 */ /* 0x000fe40005000000 */
[----:B------:R-:W-:Y:S02]  /*3350*/  FSETP.GEU.AND P4, PT, R17, R54, PT ;  /* 0x000000361100720b */ /* 0x000fe40003f8e000 */
[----:B------:R-:W-:Y:S02]  /*3360*/  FSETP.GEU.AND P0, PT, R19, R50, PT ;  /* 0x000000321300720b */ /* 0x000fe40003f0e000 */
[----:B------:R-:W-:Y:S01]  /*3370*/  FSETP.GEU.AND P2, PT, R16, R64, PT ;  /* 0x000000401000720b */ /* 0x000fe20003f4e000 */
[----:B------:R-:W-:Y:S01]  /*3380*/  FADD R18, R36, R25 ;  /* 0x0000001924127221 */ /* 0x000fe20000000000 */
[C---:B------:R-:W-:Y:S02]  /*3390*/  SEL R48, R60.reuse, R48, !P1 ;  /* 0x000000303c307207 */ /* 0x040fe40004800000 */
[----:B------:R-:W-:-:S02]  /*33a0*/  SEL R69, R60, R69, !P3 ;  /* 0x000000453c457207 */ /* 0x000fc40005800000 */
[----:B------:R-:W-:Y:S01]  /*33b0*/  FSEL R54, R17, R54, !P4 ;  /* 0x0000003611367208 */ /* 0x000fe20006000000 */
[----:B------:R-:W-:Y:S01]  /*33c0*/  FADD R17, R37, R21 ;  /* 0x0000001525117221 */ /* 0x000fe20000000000 */
[----:B------:R-:W-:Y:S01]  /*33d0*/  FSEL R50, R19, R50, !P0 ;  /* 0x0000003213327208 */ /* 0x000fe20004000000 */
[----:B------:R-:W-:Y:S01]  /*33e0*/  FADD R19, R36, R29 ;  /* 0x0000001d24137221 */ /* 0x000fe20000000000 */
[----:B------:R-:W-:Y:S01]  /*33f0*/  FSEL R64, R16, R64, !P2 ;  /* 0x0000004010407208 */ /* 0x000fe20005000000 */
[----:B------:R-:W-:Y:S01]  /*3400*/  FADD R16, R37, R25 ;  /* 0x0000001925107221 */ /* 0x000fe20000000000 */
[CC--:B------:R-:W-:Y:S02]  /*3410*/  FSETP.GEU.AND P1, PT, R24.reuse, R75.reuse, PT ;  /* 0x0000004b1800720b */ /* 0x0c0fe40003f2e000 */
[----:B------:R-:W-:Y:S02]  /*3420*/  FSETP.GEU.AND P3, PT, R73, R42, PT ;  /* 0x0000002a4900720b */ /* 0x000fe40003f6e000 */
        /* <DEDUP_REMOVED lines=15> */
[----:B------:R-:W-:Y:S02]  /*3520*/  VIADD R32, R2, 0x9 ;  /* 0x0000000902207836 */ /* 0x000fe40000000000 */
[C---:B------:R-:W-:Y:S01]  /*3530*/  FADD R73, R38.reuse, R21 ;  /* 0x0000001526497221 */ /* 0x040fe20000000000 */
[C-C-:B------:R-:W-:Y:S01]  /*3540*/  FADD R24, R38.reuse, R25.reuse ;  /* 0x0000001926187221 */ /* 0x140fe20000000000 */
        /* <DEDUP_REMOVED lines=31> */
[----:B------:R-:W-:Y:S02]  /*3740*/  FSETP.GEU.AND P3, PT, R62, R75, PT ;  /* 0x0000004b3e00720b */ /* 0x000fe40003f6e000 */
[----:B------:R-:W-:Y:S02]  /*3750*/  FSETP.GEU.AND P4, PT, R38, R42, PT ;  /* 0x0000002a2600720b */ /* 0x000fe40003f8e000 */
[----:B------:R-:W-:Y:S02]  /*3760*/  FSETP.GEU.AND P2, PT, R21, R58, PT ;  /* 0x0000003a1500720b */ /* 0x000fe40003f4e000 */
[----:B------:R-:W-:Y:S02]  /*3770*/  FSETP.GEU.AND P1, PT, R28, R44, PT ;  /* 0x0000002c1c00720b */ /* 0x000fe40003f2e000 */
[----:B------:R-:W-:-:S02]  /*3780*/  FSETP.GEU.AND P5, PT, R29, R46, PT ;  /* 0x0000002e1d00720b */ /* 0x000fc40003fae000 */
[C---:B------:R-:W-:Y:S02]  /*3790*/  SEL R59, R32.reuse, R59, !P3 ;  /* 0x0000003b203b7207 */ /* 0x040fe40005800000 */
[C---:B------:R-:W-:Y:S02]  /*37a0*/  SEL R51, R32.reuse, R51, !P4 ;  /* 0x0000003320337207 */ /* 0x040fe40006000000 */
[C---:B------:R-:W-:Y:S02]  /*37b0*/  SEL R48, R32.reuse, R48, !P2 ;  /* 0x0000003020307207 */ /* 0x040fe40005000000 */
[C---:B------:R-:W-:Y:S02]  /*37c0*/  SEL R69, R32.reuse, R69, !P1 ;  /* 0x0000004520457207 */ /* 0x040fe40004800000 */
[----:B------:R-:W-:Y:S01]  /*37d0*/  SEL R57, R32, R57, !P5 ;  /* 0x0000003920397207 */ /* 0x000fe20006800000 */
[--C-:B0-----:R-:W-:Y:S01]  /*37e0*/  FADD R54, R16, R22.reuse ;  /* 0x0000001610367221 */ /* 0x101fe20000000000 */
[----:B------:R-:W-:Y:S01]  /*37f0*/  FSEL R62, R62, R75, !P3 ;  /* 0x0000004b3e3e7208 */ /* 0x000fe20005800000 */
[----:B------:R-:W-:Y:S01]  /*3800*/  FADD R39, R18, R22 ;  /* 0x0000001612277221 */ /* 0x000fe20000000000 */
[----:B------:R-:W-:Y:S01]  /*3810*/  FSEL R38, R38, R42, !P4 ;  /* 0x0000002a26267208 */ /* 0x000fe20006000000 */
[--C-:B------:R-:W-:Y:S01]  /*3820*/  FADD R42, R17, R26.reuse ;  /* 0x0000001a112a7221 */ /* 0x100fe20000000000 */
[----:B------:R-:W-:Y:S01]  /*3830*/  FSEL R21, R21, R58, !P2 ;  /* 0x0000003a15157208 */ /* 0x000fe20005000000 */
[----:B------:R-:W-:Y:S01]  /*3840*/  FADD R58, R16, R26 ;  /* 0x0000001a103a7221 */ /* 0x000fe20000000000 */
[----:B------:R-:W-:Y:S01]  /*3850*/  FSEL R28, R28, R44, !P1 ;  /* 0x0000002c1c1c7208 */ /* 0x000fe20004800000 */
[----:B------:R-:W-:Y:S01]  /*3860*/  FADD R44, R17, R22 ;  /* 0x00000016112c7221 */ /* 0x000fe20000000000 */
[----:B------:R-:W-:Y:S01]  /*3870*/  FSEL R33, R33, R50, !P6 ;  /* 0x0000003221217208 */ /* 0x000fe20007000000 */
[--C-:B------:R-:W-:Y:S01]  /*3880*/  FADD R41, R18, R26.reuse ;  /* 0x0000001a12297221 */ /* 0x100fe20000000000 */
[----:B------:R-:W-:Y:S01]  /*3890*/  @P6 SEL R32, R60, R40, !P0 ;  /* 0x000000283c206207 */ /* 0x000fe20004000000 */
[----:B------:R-:W-:Y:S01]  /*38a0*/  FADD R73, R19, R26 ;  /* 0x0000001a13497221 */ /* 0x000fe20000000000 */
[----:B------:R-:W-:Y:S01]  /*38b0*/  FSEL R29, R29, R46, !P5 ;  /* 0x0000002e1d1d7208 */ /* 0x000fe20006800000 */
[--C-:B------:R-:W-:Y:S01]  /*38c0*/  FADD R50, R16, R30.reuse ;  /* 0x0000001e10327221 */ /* 0x100fe20000000000 */
[--C-:B------:R-:W-:Y:S01]  /*38d0*/  FADD R40, R17, R30.reuse ;  /* 0x0000001e11287221 */ /* 0x100fe20000000000 */
[----:B------:R-:W-:Y:S01]  /*38e0*/  FADD R75, R18, R30 ;  /* 0x0000001e124b7221 */ /* 0x000fe20000000000 */
[C---:B------:R-:W-:Y:S01]  /*38f0*/  FADD R22, R19.reuse, R22 ;  /* 0x0000001613167221 */ /* 0x040fe20000000000 */
        /* <DEDUP_REMOVED lines=10> */
[----:B------:R-:W-:Y:S02]  /*39a0*/  FSETP.GEU.AND P4, PT, R44, R66, PT ;  /* 0x000000422c00720b */ /* 0x000fe40003f8e000 */
[----:B------:R-:W-:-:S02]  /*39b0*/  SEL R63, R34, R63, !P0 ;  /* 0x0000003f223f7207 */ /* 0x000fc40004000000 */
[----:B------:R-:W-:Y:S02]  /*39c0*/  FSETP.GEU.AND P5, PT, R42, R77, PT ;  /* 0x0000004d2a00720b */ /* 0x000fe40003fae000 */
[----:B------:R-:W-:Y:S02]  /*39d0*/  FSETP.GEU.AND P6, PT, R40, R25, PT ;  /* 0x000000192800720b */ /* 0x000fe40003fce000 */
[----:B------:R-:W-:Y:S02]  /*39e0*/  FSETP.GEU.AND P0, PT, R46, R37, PT ;  /* 0x000000252e00720b */ /* 0x000fe40003f0e000 */
[----:B------:R-:W-:Y:S02]  /*39f0*/  FSETP.GEU.AND P2, PT, R50, R56, PT ;  /* 0x000000383200720b */ /* 0x000fe40003f4e000 */
[----:B------:R-:W-:Y:S02]  /*3a00*/  FSETP.GEU.AND P3, PT, R52, R47, PT ;  /* 0x0000002f3400720b */ /* 0x000fe40003f6e000 */
[----:B------:R-:W-:-:S02]  /*3a10*/  FSEL R68, R58, R68, !P1 ;  /* 0x000000443a447208 */ /* 0x000fc40004800000 */
[----:B------:R-:W-:Y:S02]  /*3a20*/  SEL R49, R34, R49, !P1 ;  /* 0x0000003122317207 */ /* 0x000fe40004800000 */
[----:B------:R-:W-:Y:S02]  /*3a30*/  FSEL R66, R44, R66, !P4 ;  /* 0x000000422c427208 */ /* 0x000fe40006000000 */
[----:B------:R-:W-:Y:S02]  /*3a40*/  FSETP.GEU.AND P1, PT, R39, R20, PT ;  /* 0x000000142700720b */ /* 0x000fe40003f2e000 */
[----:B------:R-:W-:Y:S02]  /*3a50*/  SEL R45, R34, R45, !P4 ;  /* 0x0000002d222d7207 */ /* 0x000fe40006000000 */
[----:B------:R-:W-:Y:S02]  /*3a60*/  FSEL R77, R42, R77, !P5 ;  /* 0x0000004d2a4d7208 */ /* 0x000fe40006800000 */
[----:B------:R-:W-:-:S02]  /*3a70*/  FSEL R25, R40, R25, !P6 ;  /* 0x0000001928197208 */ /* 0x000fc40007000000 */
[----:B------:R-:W-:Y:S02]  /*3a80*/  FSEL R37, R46, R37, !P0 ;  /* 0x000000252e257208 */ /* 0x000fe40004000000 */
[----:B------:R-:W-:Y:S02]  /*3a90*/  FSETP.GEU.AND P4, PT, R36, R38, PT ;  /* 0x000000262400720b */ /* 0x000fe40003f8e000 */
[C---:B------:R-:W-:Y:S02]  /*3aa0*/  SEL R65, R34.reuse, R65, !P5 ;  /* 0x0000004122417207 */ /* 0x040fe40006800000 */
[C---:B------:R-:W-:Y:S02]  /*3ab0*/  SEL R61, R34.reuse, R61, !P6 ;  /* 0x0000003d223d7207 */ /* 0x040fe40007000000 */
[----:B------:R-:W-:Y:S02]  /*3ac0*/  SEL R53, R34, R53, !P0 ;  /* 0x0000003522357207 */ /* 0x000fe40004000000 */
[----:B------:R-:W-:-:S02]  /*3ad0*/  FSEL R56, R50, R56, !P2 ;  /* 0x0000003832387208 */ /* 0x000fc40005000000 */
[----:B------:R-:W-:Y:S02]  /*3ae0*/  FSEL R47, R52, R47, !P3 ;  /* 0x0000002f342f7208 */ /* 0x000fe40005800000 */
[C---:B------:R-:W-:Y:S02]  /*3af0*/  SEL R67, R34.reuse, R67, !P2 ;  /* 0x0000004322437207 */ /* 0x040fe40005000000 */
[----:B------:R-:W-:Y:S02]  /*3b00*/  SEL R55, R34, R55, !P3 ;  /* 0x0000003722377207 */ /* 0x000fe40005800000 */
[----:B------:R-:W-:Y:S02]  /*3b10*/  FSETP.GEU.AND P5, PT, R22, R21, PT ;  /* 0x000000151600720b */ /* 0x000fe40003fae000 */
[----:B------:R-:W-:Y:S02]  /*3b20*/  FSETP.GEU.AND P6, PT, R73, R28, PT ;  /* 0x0000001c4900720b */ /* 0x000fe40003fce000 */
[----:B------:R-:W-:-:S02]  /*3b30*/  FSETP.GEU.AND P0, PT, R30, R29, PT ;  /* 0x0000001d1e00720b */ /* 0x000fc40003f0e000 */
[----:B------:R-:W-:Y:S02]  /*3b40*/  FSETP.GEU.AND P2, PT, R41, R24, PT ;  /* 0x000000182900720b */ /* 0x000fe40003f4e000 */
[----:B------:R-:W-:Y:S02]  /*3b50*/  FSETP.GEU.AND P3, PT, R75, R62, PT ;  /* 0x0000003e4b00720b */ /* 0x000fe40003f6e000 */
[----:B------:R-:W-:Y:S01]  /*3b60*/  FSEL R39, R39, R20, !P1 ;  /* 0x0000001427277208 */ /* 0x000fe20004800000 */
[----:B0-----:R-:W-:Y:S01]  /*3b70*/  FADD R20, R16, R23 ;  /* 0x0000001710147221 */ /* 0x001fe20000000000 */
[----:B------:R-:W-:Y:S02]  /*3b80*/  SEL R43, R34, R43, !P1 ;  /* 0x0000002b222b7207 */ /* 0x000fe40004800000 */
[----:B------:R-:W-:Y:S02]  /*3b90*/  FSEL R38, R36, R38, !P4 ;  /* 0x0000002624267208 */ /* 0x000fe40006000000 */
[----:B------:R-:W-:-:S02]  /*3ba0*/  FSETP.GEU.AND P1, PT, R26, R33, PT ;  /* 0x000000211a00720b */ /* 0x000fc40003f2e000 */
        /* <DEDUP_REMOVED lines=13> */
[----:B------:R-:W-:Y:S01]  /*3c80*/  FADD R27, R16, R31 ;  /* 0x0000001f101b7221 */ /* 0x000fe20000000000 */
[----:B------:R-:W-:Y:S01]  /*3c90*/  SEL R71, R34, R71, !P2 ;  /* 0x0000004722477207 */ /* 0x000fe20005000000 */
[----:B------:R-:W-:-:S02]  /*3ca0*/  VIADD R44, R2, 0xb ;  /* 0x0000000b022c7836 */ /* 0x000fc40000000000 */
[----:B------:R-:W-:Y:S01]  /*3cb0*/  FADD R26, R17, R31 ;  /* 0x0000001f111a7221 */ /* 0x000fe20000000000 */
[----:B------:R-:W-:Y:S01]  /*3cc0*/  FADD R16, R16, R35 ;  /* 0x0000002310107221 */ /* 0x000fe20000000000 */
[-C--:B------:R-:W-:Y:S01]  /*3cd0*/  FSETP.GEU.AND P2, PT, R20, R64.reuse, PT ;  /* 0x000000401400720b */ /* 0x080fe20003f4e000 */
[C-C-:B------:R-:W-:Y:S01]  /*3ce0*/  FADD R42, R18.reuse, R31.reuse ;  /* 0x0000001f122a7221 */ /* 0x140fe20000000000 */
[----:B------:R-:W-:Y:S01]  /*3cf0*/  FADD R46, R19, R31 ;  /* 0x0000001f132e7221 */ /* 0x000fe20000000000 */
[--C-:B------:R-:W-:Y:S01]  /*3d00*/  FADD R52, R17, R35.reuse ;  /* 0x0000002311347221 */ /* 0x100fe20000000000 */
[--C-:B------:R-:W-:Y:S01]  /*3d10*/  FADD R31, R18, R35.reuse ;  /* 0x00000023121f7221 */ /* 0x100fe20000000000 */
[----:B------:R-:W-:Y:S01]  /*3d20*/  FADD R50, R19, R35 ;  /* 0x0000002313327221 */ /* 0x000fe20000000000 */
[----:B------:R-:W-:Y:S02]  /*3d30*/  FSEL R64, R20, R64, !P2 ;  /* 0x0000004014407208 */ /* 0x000fe40005000000 */
[----:B------:R-:W-:-:S02]  /*3d40*/  SEL R59, R34, R59, !P3 ;  /* 0x0000003b223b7207 */ /* 0x000fc40005800000 */
[C---:B------:R-:W-:Y:S02]  /*3d50*/  SEL R51, R34.reuse, R51, !P4 ;  /* 0x0000003322337207 */ /* 0x040fe40006000000 */
[C---:B------:R-:W-:Y:S02]  /*3d60*/  SEL R35, R34.reuse, R48, !P5 ;  /* 0x0000003022237207 */ /* 0x040fe40006800000 */
[C---:B------:R-:W-:Y:S02]  /*3d70*/  SEL R69, R34.reuse, R69, !P6 ;  /* 0x0000004522457207 */ /* 0x040fe40007000000 */
[----:B------:R-:W-:Y:S02]  /*3d80*/  SEL R57, R34, R57, !P0 ;  /* 0x0000003922397207 */ /* 0x000fe40004000000 */
[----:B------:R-:W-:Y:S02]  /*3d90*/  SEL R63, R44, R63, !P2 ;  /* 0x0000003f2c3f7207 */ /* 0x000fe40005000000 */
[----:B------:R-:W-:-:S02]  /*3da0*/  FSETP.GEU.AND P6, PT, R23, R68, PT ;  /* 0x000000441700720b */ /* 0x000fc40003fce000 */
[----:B------:R-:W-:Y:S02]  /*3db0*/  FSETP.GEU.AND P5, PT, R27, R56, PT ;  /* 0x000000381b00720b */ /* 0x000fe40003fae000 */
[----:B------:R-:W-:Y:S02]  /*3dc0*/  FSETP.GEU.AND P4, PT, R16, R47, PT ;  /* 0x0000002f1000720b */ /* 0x000fe40003f8e000 */
[----:B------:R-:W-:Y:S02]  /*3dd0*/  FSETP.GEU.AND P3, PT, R21, R66, PT ;  /* 0x000000421500720b */ /* 0x000fe40003f6e000 */
[----:B------:R-:W-:Y:S02]  /*3de0*/  FSETP.GEU.AND P0, PT, R24, R77, PT ;  /* 0x0000004d1800720b */ /* 0x000fe40003f0e000 */
[----:B------:R-:W-:Y:S02]  /*3df0*/  FSETP.GEU.AND P2, PT, R26, R25, PT ;  /* 0x000000191a00720b */ /* 0x000fe40003f4e000 */
[----:B------:R-:W-:-:S02]  /*3e00*/  FSEL R68, R23, R68, !P6 ;  /* 0x0000004417447208 */ /* 0x000fc40007000000 */
[----:B------:R-:W-:Y:S02]  /*3e10*/  FSEL R56, R27, R56, !P5 ;  /* 0x000000381b387208 */ /* 0x000fe40006800000 */
[----:B------:R-:W-:Y:S02]  /*3e20*/  FSEL R47, R16, R47, !P4 ;  /* 0x0000002f102f7208 */ /* 0x000fe40006000000 */
[----:B------:R-:W-:Y:S01]  /*3e30*/  FSEL R66, R21, R66, !P3 ;  /* 0x0000004215427208 */ /* 0x000fe20005800000 */
[----:B------:R-:W-:Y:S01]  /*3e40*/  LDS.128 R16, [R3+0xc00] ;  /* 0x000c000003107984 */ /* 0x000fe20000000c00 */
[----:B------:R-:W-:Y:S02]  /*3e50*/  FSEL R77, R24, R77, !P0 ;  /* 0x0000004d184d7208 */ /* 0x000fe40004000000 */
[----:B------:R-:W-:Y:S01]  /*3e60*/  FSEL R48, R26, R25, !P2 ;  /* 0x000000191a307208 */ /* 0x000fe20005000000 */
[----:B------:R-:W0:Y:S04]  /*3e70*/  LDS.128 R20, [R7+0x30] ;  /* 0x0000300007147984 */ /* 0x000e280000000c00 */
[----:B------:R-:W1:Y:S01]  /*3e80*/  LDS.128 R24, [R7+0xb0] ;  /* 0x0000b00007187984 */ /* 0x000e620000000c00 */
[----:B------:R-:W-:-:S02]  /*3e90*/  SEL R55, R44, R55, !P4 ;  /* 0x000000372c377207 */ /* 0x000fc40006000000 */
[----:B------:R-:W-:Y:S02]  /*3ea0*/  FSETP.GEU.AND P4, PT, R40, R41, PT ;  /* 0x000000292800720b */ /* 0x000fe40003f8e000 */
[----:B------:R-:W-:Y:S02]  /*3eb0*/  SEL R49, R44, R49, !P6 ;  /* 0x000000312c317207 */ /* 0x000fe40007000000 */
[----:B------:R-:W-:Y:S02]  /*3ec0*/  FSEL R40, R40, R41, !P4 ;  /* 0x0000002928287208 */ /* 0x000fe40006000000 */
[----:B------:R-:W-:Y:S02]  /*3ed0*/  SEL R71, R44, R71, !P4 ;  /* 0x000000472c477207 */ /* 0x000fe40006000000 */
[----:B------:R-:W-:Y:S02]  /*3ee0*/  FSETP.GEU.AND P4, PT, R50, R33, PT ;  /* 0x000000213200720b */ /* 0x000fe40003f8e000 */
[----:B------:R-:W-:-:S02]  /*3ef0*/  SEL R67, R44, R67, !P5 ;  /* 0x000000432c437207 */ /* 0x000fc40006800000 */
[----:B------:R-:W-:Y:S02]  /*3f00*/  FSETP.GEU.AND P6, PT, R52, R37, PT ;  /* 0x000000253400720b */ /* 0x000fe40003fce000 */
[----:B------:R-:W-:Y:S02]  /*3f10*/  FSETP.GEU.AND P5, PT, R30, R39, PT ;  /* 0x000000271e00720b */ /* 0x000fe40003fae000 */
[----:B------:R-:W-:Y:S02]  /*3f20*/  FSEL R52, R52, R37, !P6 ;  /* 0x0000002534347208 */ /* 0x000fe40007000000 */
[----:B------:R-:W-:Y:S02]  /*3f30*/  FSEL R39, R30, R39, !P5 ;  /* 0x000000271e277208 */ /* 0x000fe40006800000 */
[C---:B------:R-:W-:Y:S02]  /*3f40*/  SEL R65, R44.reuse, R65, !P0 ;  /* 0x000000412c417207 */ /* 0x040fe40004000000 */
[----:B------:R-:W-:-:S02]  /*3f50*/  SEL R53, R44, R53, !P6 ;  /* 0x000000352c357207 */ /* 0x000fc40007000000 */
[C---:B------:R-:W-:Y:S02]  /*3f60*/  SEL R43, R44.reuse, R43, !P5 ;  /* 0x0000002b2c2b7207 */ /* 0x040fe40006800000 */
[C---:B------:R-:W-:Y:S02]  /*3f70*/  SEL R45, R44.reuse, R45, !P3 ;  /* 0x0000002d2c2d7207 */ /* 0x040fe40005800000 */
[----:B------:R-:W-:Y:S02]  /*3f80*/  FSETP.GEU.AND P0, PT, R31, R38, PT ;  /* 0x000000261f00720b */ /* 0x000fe40003f0e000 */
        /* <DEDUP_REMOVED lines=8> */
[----:B------:R-:W2:Y:S01]  /*4010*/  LDS.128 R28, [R7+0x130] ;  /* 0x00013000071c7984 */ /* 0x000ea20000000c00 */
[----:B------:R-:W-:-:S02]  /*4020*/  SEL R59, R44, R59, !P3 ;  /* 0x0000003b2c3b7207 */ /* 0x000fc40005800000 */
[C---:B------:R-:W-:Y:S02]  /*4030*/  SEL R51, R44.reuse, R51, !P0 ;  /* 0x000000332c337207 */ /* 0x040fe40004000000 */
[C---:B------:R-:W-:Y:S02]  /*4040*/  SEL R54, R44.reuse, R35, !P2 ;  /* 0x000000232c367207 */ /* 0x040fe40005000000 */
[C---:B------:R-:W-:Y:S02]  /*4050*/  SEL R69, R44.reuse, R69, !P6 ;  /* 0x000000452c457207 */ /* 0x040fe40007000000 */
[----:B------:R-:W-:Y:S01]  /*4060*/  SEL R57, R44, R57, !P5 ;  /* 0x000000392c397207 */ /* 0x000fe20006800000 */
[C---:B0-----:R-:W-:Y:S01]  /*4070*/  FADD R37, R20.reuse, R17 ;  /* 0x0000001114257221 */ /* 0x041fe20000000000 */
[----:B------:R-:W-:Y:S01]  /*4080*/  FSEL R36, R73, R36, !P2 ;  /* 0x0000002449247208 */ /* 0x000fe20005000000 */
[----:B------:R-:W-:Y:S01]  /*4090*/  FADD R73, R20, R19 ;  /* 0x0000001314497221 */ /* 0x000fe20000000000 */
[----:B------:R-:W-:Y:S01]  /*40a0*/  FSEL R50, R50, R33, !P4 ;  /* 0x0000002132327208 */ /* 0x000fe20006000000 */
[----:B------:R-:W-:Y:S01]  /*40b0*/  FADD R33, R16, R20 ;  /* 0x0000001410217221 */ /* 0x000fe20000000000 */
[----:B------:R-:W-:Y:S01]  /*40c0*/  @P4 SEL R44, R34, R32, !P1 ;  /* 0x00000020222c4207 */ /* 0x000fe20004800000 */
[----:B------:R-:W-:Y:S01]  /*40d0*/  FADD R32, R20, R18 ;  /* 0x0000001214207221 */ /* 0x000fe20000000000 */
[----:B-1----:R-:W-:Y:S01]  /*40e0*/  FADD R35, R16, R24 ;  /* 0x0000001810237221 */ /* 0x002fe20000000000 */
[----:B------:R-:W-:-:S02]  /*40f0*/  FSEL R42, R42, R62, !P3 ;  /* 0x0000003e2a2a7208 */ /* 0x000fc40005800000 */
[----:B------:R-:W-:Y:S02]  /*4100*/  FSETP.GEU.AND P3, PT, R33, R64, PT ;  /* 0x000000402100720b */ /* 0x000fe40003f6e000 */
[----:B------:R-:W-:Y:S02]  /*4110*/  FSETP.GEU.AND P0, PT, R37, R66, PT ;  /* 0x000000422500720b */ /* 0x000fe40003f0e000 */
[----:B------:R-:W-:Y:S02]  /*4120*/  FSETP.GEU.AND P2, PT, R32, R39, PT ;  /* 0x000000272000720b */ /* 0x000fe40003f4e000 */
[----:B------:R-:W-:Y:S02]  /*4130*/  FSETP.GEU.AND P1, PT, R73, R36, PT ;  /* 0x000000244900720b */ /* 0x000fe40003f2e000 */
[----:B------:R-:W-:Y:S02]  /*4140*/  FSETP.GEU.AND P5, PT, R35, R68, PT ;  /* 0x000000442300720b */ /* 0x000fe40003fae000 */
[----:B------:R-:W-:-:S02]  /*4150*/  FSEL R64, R33, R64, !P3 ;  /* 0x0000004021407208 */ /* 0x000fc40005800000 */
[----:B------:R-:W-:Y:S01]  /*4160*/  FSEL R66, R37, R66, !P0 ;  /* 0x0000004225427208 */ /* 0x000fe20004000000 */
[----:B------:R-:W-:Y:S01]  /*4170*/  FADD R37, R24, R18 ;  /* 0x0000001218257221 */ /* 0x000fe20000000000 */
[----:B------:R-:W-:Y:S02]  /*4180*/  FSEL R20, R32, R39, !P2 ;  /* 0x0000002720147208 */ /* 0x000fe40005000000 */
[----:B------:R-:W-:Y:S01]  /*4190*/  FSEL R58, R73, R36, !P1 ;  /* 0x00000024493a7208 */ /* 0x000fe20004800000 */
[----:B------:R-:W-:Y:S01]  /*41a0*/  FADD R36, R24, R17 ;  /* 0x0000001118247221 */ /* 0x000fe20000000000 */
[----:B------:R-:W-:Y:S02]  /*41b0*/  FSEL R68, R35, R68, !P5 ;  /* 0x0000004423447208 */ /* 0x000fe40006800000 */
[----:B------:R-:W0:Y:S01]  /*41c0*/  LDS.128 R32, [R7+0x1b0] ;  /* 0x0001b00007207984 */ /* 0x000e220000000c00 */
[----:B------:R-:W-:Y:S02]  /*41d0*/  FSETP.GEU.AND P4, PT, R37, R40, PT ;  /* 0x000000282500720b */ /* 0x000fe40003f8e000 */
[----:B------:R-:W-:-:S02]  /*41e0*/  FSETP.GEU.AND P6, PT, R36, R77, PT ;  /* 0x0000004d2400720b */ /* 0x000fc40003fce000 */
[----:B------:R-:W-:Y:S02]  /*41f0*/  FSEL R40, R37, R40, !P4 ;  /* 0x0000002825287208 */ /* 0x000fe40006000000 */
[----:B------:R-:W-:Y:S02]  /*4200*/  FSEL R77, R36, R77, !P6 ;  /* 0x0000004d244d7208 */ /* 0x000fe40007000000 */
[----:B------:R-:W1:Y:S01]  /*4210*/  LDS.128 R36, [R3+0xd00] ;  /* 0x000d000003247984 */ /* 0x000e620000000c00 */
[----:B------:R-:W-:Y:S02]  /*4220*/  VIADD R60, R2, 0xc ;  /* 0x0000000c023c7836 */ /* 0x000fe40000000000 */
[----:B------:R-:W-:Y:S01]  /*4230*/  FADD R24, R24, R19 ;  /* 0x0000001318187221 */ /* 0x000fe20000000000 */
[----:B--2---:R-:W-:Y:S02]  /*4240*/  FADD R73, R16, R28 ;  /* 0x0000001c10497221 */ /* 0x004fe40000000000 */
[----:B------:R-:W-:-:S02]  /*4250*/  SEL R63, R60, R63, !P3 ;  /* 0x0000003f3c3f7207 */ /* 0x000fc40005800000 */
[----:B------:R-:W-:Y:S02]  /*4260*/  SEL R45, R60, R45, !P0 ;  /* 0x0000002d3c2d7207 */ /* 0x000fe40004000000 */
[CC--:B------:R-:W-:Y:S02]  /*4270*/  FSETP.GEU.AND P3, PT, R24.reuse, R75.reuse, PT ;  /* 0x0000004b1800720b */ /* 0x0c0fe40003f6e000 */
[CC--:B------:R-:W-:Y:S02]  /*4280*/  FSETP.GEU.AND P0, PT, R73.reuse, R56.reuse, PT ;  /* 0x000000384900720b */ /* 0x0c0fe40003f0e000 */
[----:B------:R-:W-:Y:S01]  /*4290*/  FSEL R75, R24, R75, !P3 ;  /* 0x0000004b184b7208 */ /* 0x000fe20005800000 */
[C---:B------:R-:W-:Y:S01]  /*42a0*/  FADD R24, R28.reuse, R17 ;  /* 0x000000111c187221 */ /* 0x040fe20000000000 */
[----:B------:R-:W-:Y:S01]  /*42b0*/  FSEL R56, R73, R56, !P0 ;  /* 0x0000003849387208 */ /* 0x000fe20004000000 */
[C---:B------:R-:W-:Y:S01]  /*42c0*/  FADD R73, R28.reuse, R18 ;  /* 0x000000121c497221 */ /* 0x040fe20000000000 */
[----:B------:R-:W-:Y:S01]  /*42d0*/  FADD R28, R28, R19 ;  /* 0x000000131c1c7221 */ /* 0x000fe20000000000 */
[----:B------:R-:W-:-:S02]  /*42e0*/  SEL R65, R60, R65, !P6 ;  /* 0x000000413c417207 */ /* 0x000fc40007000000 */
[C---:B------:R-:W-:Y:S02]  /*42f0*/  SEL R71, R60.reuse, R71, !P4 ;  /* 0x000000473c477207 */ /* 0x040fe40006000000 */
[C---:B------:R-:W-:Y:S02]  /*4300*/  SEL R69, R60.reuse, R69, !P3 ;  /* 0x000000453c457207 */ /* 0x040fe40005800000 */
[----:B------:R-:W-:Y:S01]  /*4310*/  SEL R67, R60, R67, !P0 ;  /* 0x000000433c437207 */ /* 0x000fe20004000000 */
[----:B0-----:R-:W-:Y:S01]  /*4320*/  FADD R16, R16, R32 ;  /* 0x0000002010107221 */ /* 0x001fe20000000000 */
[C---:B------:R-:W-:Y:S01]  /*4330*/  FADD R17, R32.reuse, R17 ;  /* 0x0000001120117221 */ /* 0x040fe20000000000 */
[C---:B------:R-:W-:Y:S01]  /*4340*/  FADD R18, R32.reuse, R18 ;  /* 0x0000001220127221 */ /* 0x040fe20000000000 */
[----:B------:R-:W-:Y:S02]  /*4350*/  FADD R19, R32, R19 ;  /* 0x0000001320137221 */ /* 0x000fe40000000000 */
[----:B------:R-:W-:-:S02]  /*4360*/  FSETP.GEU.AND P6, PT, R16, R47, PT ;  /* 0x0000002f1000720b */ /* 0x000fc40003fce000 */
[----:B------:R-:W-:Y:S02]  /*4370*/  FSETP.GEU.AND P4, PT, R17, R52, PT ;  /* 0x000000341100720b */ /* 0x000fe40003f8e000 */
[----:B------:R-:W-:Y:S02]  /*4380*/  FSETP.GEU.AND P3, PT, R18, R41, PT ;  /* 0x000000291200720b */ /* 0x000fe40003f6e000 */
[----:B------:R-:W-:Y:S02]  /*4390*/  FSETP.GEU.AND P0, PT, R19, R50, PT ;  /* 0x000000321300720b */ /* 0x000fe40003f0e000 */
[----:B------:R-:W-:Y:S02]  /*43a0*/  SEL R54, R60, R54, !P1 ;  /* 0x000000363c367207 */ /* 0x000fe40004800000 */
[----:B------:R-:W-:Y:S01]  /*43b0*/  FSEL R47, R16, R47, !P6 ;  /* 0x0000002f102f7208 */ /* 0x000fe20007000000 */
[----:B-1----:R-:W-:Y:S01]  /*43c0*/  FADD R16, R37, R25 ;  /* 0x0000001925107221 */ /* 0x002fe20000000000 */
[----:B------:R-:W-:Y:S01]  /*43d0*/  FSEL R52, R17, R52, !P4 ;  /* 0x0000003411347208 */ /* 0x000fe20006000000 */
[----:B------:R-:W-:Y:S01]  /*43e0*/  FADD R17, R37, R21 ;  /* 0x0000001525117221 */ /* 0x000fe20000000000 */
[----:B------:R-:W-:Y:S01]  /*43f0*/  FSEL R41, R18, R41, !P3 ;  /* 0x0000002912297208 */ /* 0x000fe20005800000 */
[C---:B------:R-:W-:Y:S01]  /*4400*/  FADD R18, R36.reuse, R25 ;  /* 0x0000001924127221 */ /* 0x040fe20000000000 */
[----:B------:R-:W-:Y:S01]  /*4410*/  FSEL R50, R19, R50, !P0 ;  /* 0x0000003213327208 */ /* 0x000fe20004000000 */
[----:B------:R-:W-:Y:S01]  /*4420*/  FADD R19, R36, R29 ;  /* 0x0000001d24137221 */ /* 0x000fe20000000000 */
[----:B------:R-:W-:-:S02]  /*4430*/  FSETP.GEU.AND P1, PT, R73, R42, PT ;  /* 0x0000002a4900720b */ /* 0x000fc40003f2e000 */
[C---:B------:R-:W-:Y:S02]  /*4440*/  SEL R55, R60.reuse, R55, !P6 ;  /* 0x000000373c377207 */ /* 0x040fe40007000000 */
[----:B------:R-:W-:Y:S02]  /*4450*/  FSEL R42, R73, R42, !P1 ;  /* 0x0000002a492a7208 */ /* 0x000fe40004800000 */
        /* <DEDUP_REMOVED lines=12> */
[----:B------:R-:W-:Y:S01]  /*4520*/  SEL R43, R60, R43, !P2 ;  /* 0x0000002b3c2b7207 */ /* 0x000fe20005000000 */
[----:B------:R-:W-:Y:S01]  /*4530*/  FADD R73, R36, R21 ;  /* 0x0000001524497221 */ /* 0x000fe20000000000 */
[-C--:B------:R-:W-:Y:S02]  /*4540*/  FSETP.GEU.AND P2, PT, R24, R48.reuse, PT ;  /* 0x000000301800720b */ /* 0x080fe40003f4e000 */
[----:B------:R-:W-:Y:S02]  /*4550*/  SEL R49, R60, R49, !P5 ;  /* 0x000000313c317207 */ /* 0x000fe40006800000 */
[----:B------:R-:W-:Y:S02]  /*4560*/  FSEL R48, R24, R48, !P2 ;  /* 0x0000003018307208 */ /* 0x000fe40005000000 */
[----:B------:R-:W-:-:S02]  /*4570*/  SEL R61, R60, R61, !P2 ;  /* 0x0000003d3c3d7207 */ /* 0x000fc40005000000 */
[C---:B------:R-:W-:Y:S02]  /*4580*/  FSETP.GEU.AND P2, PT, R73.reuse, R64, PT ;  /* 0x000000404900720b */ /* 0x040fe40003f4e000 */
[----:B------:R-:W-:Y:S01]  /*4590*/  FSETP.GEU.AND P5, PT, R28, R46, PT ;  /* 0x0000002e1c00720b */ /* 0x000fe20003fae000 */
[----:B------:R-:W-:Y:S01]  /*45a0*/  VIADD R32, R2, 0xd ;  /* 0x0000000d02207836 */ /* 0x000fe20000000000 */
[----:B------:R-:W-:Y:S01]  /*45b0*/  FSEL R64, R73, R64, !P2 ;  /* 0x0000004049407208 */ /* 0x000fe20005000000 */
[----:B------:R-:W-:Y:S01]  /*45c0*/  FADD R73, R38, R21 ;  /* 0x0000001526497221 */ /* 0x000fe20000000000 */
[----:B------:R-:W-:Y:S01]  /*45d0*/  FSEL R46, R28, R46, !P5 ;  /* 0x0000002e1c2e7208 */ /* 0x000fe20006800000 */
        /* <DEDUP_REMOVED lines=53> */
[----:B------:R-:W-:Y:S01]  /*4930*/  @P6 SEL R32, R60, R44, !P0 ;  /* 0x0000002c3c206207 */ /* 0x000fe20004000000 */
[--C-:B------:R-:W-:Y:S01]  /*4940*/  FADD R60, R16, R26.reuse ;  /* 0x0000001a103c7221 */ /* 0x100fe20000000000 */
[C---:B------:R-:W-:Y:S01]  /*4950*/  FADD R44, R17.reuse, R26 ;  /* 0x0000001a112c7221 */ /* 0x040fe20000000000 */
        /* <DEDUP_REMOVED lines=19> */
[----:B------:R-:W-:Y:S02]  /*4a90*/  FSEL R68, R60, R68, !P1 ;  /* 0x000000443c447208 */ /* 0x000fe40004800000 */
[----:B------:R-:W-:-:S02]  /*4aa0*/  SEL R49, R34, R49, !P1 ;  /* 0x0000003122317207 */ /* 0x000fc40004800000 */
[----:B------:R-:W-:Y:S02]  /*4ab0*/  FSEL R66, R46, R66, !P4 ;  /* 0x000000422e427208 */ /* 0x000fe40006000000 */
[----:B------:R-:W-:Y:S02]  /*4ac0*/  FSETP.GEU.AND P1, PT, R39, R20, PT ;  /* 0x000000142700720b */ /* 0x000fe40003f2e000 */
[----:B------:R-:W-:Y:S02]  /*4ad0*/  SEL R45, R34, R45, !P4 ;  /* 0x0000002d222d7207 */ /* 0x000fe40006000000 */
[----:B------:R-:W-:Y:S02]  /*4ae0*/  FSEL R42, R62, R42, !P3 ;  /* 0x0000002a3e2a7208 */ /* 0x000fe40005800000 */
[----:B------:R-:W-:Y:S02]  /*4af0*/  FSEL R77, R44, R77, !P5 ;  /* 0x0000004d2c4d7208 */ /* 0x000fe40006800000 */
[----:B------:R-:W-:-:S02]  /*4b00*/  FSEL R25, R40, R25, !P6 ;  /* 0x0000001928197208 */ /* 0x000fc40007000000 */
[----:B------:R-:W-:Y:S02]  /*4b10*/  FSEL R37, R48, R37, !P0 ;  /* 0x0000002530257208 */ /* 0x000fe40004000000 */
[----:B------:R-:W-:Y:S02]  /*4b20*/  FSETP.GEU.AND P4, PT, R36, R38, PT ;  /* 0x000000262400720b */ /* 0x000fe40003f8e000 */
[C---:B------:R-:W-:Y:S02]  /*4b30*/  SEL R65, R34.reuse, R65, !P5 ;  /* 0x0000004122417207 */ /* 0x040fe40006800000 */
[C---:B------:R-:W-:Y:S02]  /*4b40*/  SEL R61, R34.reuse, R61, !P6 ;  /* 0x0000003d223d7207 */ /* 0x040fe40007000000 */
[----:B------:R-:W-:Y:S02]  /*4b50*/  SEL R53, R34, R53, !P0 ;  /* 0x0000003522357207 */ /* 0x000fe40004000000 */
[----:B------:R-:W-:-:S02]  /*4b60*/  FSETP.GEU.AND P3, PT, R52, R47, PT ;  /* 0x0000002f3400720b */ /* 0x000fc40003f6e000 */
[----:B------:R-:W-:Y:S02]  /*4b70*/  FSEL R56, R50, R56, !P2 ;  /* 0x0000003832387208 */ /* 0x000fe40005000000 */
[----:B------:R-:W-:Y:S02]  /*4b80*/  SEL R67, R34, R67, !P2 ;  /* 0x0000004322437207 */ /* 0x000fe40005000000 */
[----:B------:R-:W-:Y:S02]  /*4b90*/  FSETP.GEU.AND P5, PT, R22, R21, PT ;  /* 0x000000151600720b */ /* 0x000fe40003fae000 */
[----:B------:R-:W-:Y:S02]  /*4ba0*/  FSETP.GEU.AND P6, PT, R73, R28, PT ;  /* 0x0000001c4900720b */ /* 0x000fe40003fce000 */
[----:B------:R-:W-:Y:S02]  /*4bb0*/  FSETP.GEU.AND P0, PT, R30, R29, PT ;  /* 0x0000001d1e00720b */ /* 0x000fe40003f0e000 */
[----:B------:R-:W-:-:S02]  /*4bc0*/  FSETP.GEU.AND P2, PT, R41, R24, PT ;  /* 0x000000182900720b */ /* 0x000fc40003f4e000 */
[----:B------:R-:W-:Y:S01]  /*4bd0*/  FSEL R39, R39, R20, !P1 ;  /* 0x0000001427277208 */ /* 0x000fe20004800000 */
[----:B0-----:R-:W-:Y:S01]  /*4be0*/  FADD R20, R16, R23 ;  /* 0x0000001710147221 */ /* 0x001fe20000000000 */
[----:B------:R-:W-:Y:S02]  /*4bf0*/  SEL R43, R34, R43, !P1 ;  /* 0x0000002b222b7207 */ /* 0x000fe40004800000 */
[----:B------:R-:W-:Y:S02]  /*4c00*/  FSEL R38, R36, R38, !P4 ;  /* 0x0000002624267208 */ /* 0x000fe40006000000 */
[----:B------:R-:W-:Y:S02]  /*4c10*/  FSETP.GEU.AND P1, PT, R26, R33, PT ;  /* 0x000000211a00720b */ /* 0x000fe40003f2e000 */
[----:B------:R-:W-:Y:S02]  /*4c20*/  FSEL R47, R52, R47, !P3 ;  /* 0x0000002f342f7208 */ /* 0x000fe40005800000 */
[----:B------:R-:W-:-:S02]  /*4c30*/  SEL R55, R34, R55, !P3 ;  /* 0x0000003722377207 */ /* 0x000fc40005800000 */
[----:B------:R-:W-:Y:S01]  /*4c40*/  FSEL R36, R22, R21, !P5 ;  /* 0x0000001516247208 */ /* 0x000fe20006800000 */
[--C-:B------:R-:W-:Y:S01]  /*4c50*/  FADD R21, R17, R23.reuse ;  /* 0x0000001711157221 */ /* 0x100fe20000000000 */
[----:B------:R-:W-:Y:S01]  /*4c60*/  FSEL R28, R73, R28, !P6 ;  /* 0x0000001c491c7208 */ /* 0x000fe20007000000 */
[--C-:B------:R-:W-:Y:S01]  /*4c70*/  FADD R73, R19, R23.reuse ;  /* 0x0000001713497221 */ /* 0x100fe20000000000 */
[----:B------:R-:W-:Y:S01]  /*4c80*/  FSEL R29, R30, R29, !P0 ;  /* 0x0000001d1e1d7208 */ /* 0x000fe20004000000 */
[----:B------:R-:W-:Y:S01]  /*4c90*/  FADD R30, R18, R23 ;  /* 0x00000017121e7221 */ /* 0x000fe20000000000 */
[----:B------:R-:W-:Y:S01]  /*4ca0*/  FSETP.GEU.AND P3, PT, R75, R42, PT ;  /* 0x0000002a4b00720b */ /* 0x000fe20003f6e000 */
        /* <DEDUP_REMOVED lines=11> */
[----:B------:R-:W-:Y:S01]  /*4d60*/  FSETP.GEU.AND P2, PT, R20, R64, PT ;  /* 0x000000401400720b */ /* 0x000fe20003f4e000 */
[--C-:B------:R-:W-:Y:S01]  /*4d70*/  FADD R48, R19, R31.reuse ;  /* 0x0000001f13307221 */ /* 0x100fe20000000000 */
[----:B------:R-:W-:Y:S01]  /*4d80*/  FSEL R42, R75, R42, !P3 ;  /* 0x0000002a4b2a7208 */ /* 0x000fe20005800000 */
[C---:B------:R-:W-:Y:S01]  /*4d90*/  FADD R75, R18.reuse, R31 ;  /* 0x0000001f124b7221 */ /* 0x040fe20000000000 */
        /* <DEDUP_REMOVED lines=27> */
[C---:B------:R-:W-:Y:S02]  /*4f50*/  SEL R49, R46.reuse, R49, !P6 ;  /* 0x000000312e317207 */ /* 0x040fe40007000000 */
[----:B------:R-:W-:Y:S02]  /*4f60*/  SEL R67, R46, R67, !P5 ;  /* 0x000000432e437207 */ /* 0x000fe40006800000 */
[----:B------:R-:W-:Y:S02]  /*4f70*/  FSETP.GEU.AND P6, PT, R52, R37, PT ;  /* 0x000000253400720b */ /* 0x000fe40003fce000 */
[----:B------:R-:W-:Y:S02]  /*4f80*/  FSETP.GEU.AND P5, PT, R30, R39, PT ;  /* 0x000000271e00720b */ /* 0x000fe40003fae000 */
[----:B------:R-:W-:-:S02]  /*4f90*/  FSEL R40, R40, R41, !P4 ;  /* 0x0000002928287208 */ /* 0x000fc40006000000 */
[----:B------:R-:W-:Y:S02]  /*4fa0*/  SEL R71, R46, R71, !P4 ;  /* 0x000000472e477207 */ /* 0x000fe40006000000 */
[----:B------:R-:W-:Y:S02]  /*4fb0*/  FSETP.GEU.AND P4, PT, R50, R33, PT ;  /* 0x000000213200720b */ /* 0x000fe40003f8e000 */
[----:B------:R-:W-:Y:S02]  /*4fc0*/  FSEL R52, R52, R37, !P6 ;  /* 0x0000002534347208 */ /* 0x000fe40007000000 */
[----:B------:R-:W-:Y:S02]  /*4fd0*/  FSEL R39, R30, R39, !P5 ;  /* 0x000000271e277208 */ /* 0x000fe40006800000 */
[C---:B------:R-:W-:Y:S02]  /*4fe0*/  SEL R65, R46.reuse, R65, !P0 ;  /* 0x000000412e417207 */ /* 0x040fe40004000000 */
[----:B------:R-:W-:-:S02]  /*4ff0*/  SEL R53, R46, R53, !P6 ;  /* 0x000000352e357207 */ /* 0x000fc40007000000 */
[C---:B------:R-:W-:Y:S02]  /*5000*/  SEL R43, R46.reuse, R43, !P5 ;  /* 0x0000002b2e2b7207 */ /* 0x040fe40006800000 */
[----:B------:R-:W-:Y:S02]  /*5010*/  FSETP.GEU.AND P0, PT, R31, R38, PT ;  /* 0x000000261f00720b */ /* 0x000fe40003f0e000 */
[----:B------:R-:W-:Y:S02]  /*5020*/  SEL R61, R46, R61, !P2 ;  /* 0x0000003d2e3d7207 */ /* 0x000fe40005000000 */
[----:B------:R-:W-:Y:S02]  /*5030*/  FSETP.GEU.AND P6, PT, R44, R28, PT ;  /* 0x0000001c2c00720b */ /* 0x000fe40003fce000 */
[----:B------:R-:W-:Y:S02]  /*5040*/  FSETP.GEU.AND P5, PT, R48, R29, PT ;  /* 0x0000001d3000720b */ /* 0x000fe40003fae000 */
[----:B------:R-:W-:-:S02]  /*5050*/  FSETP.GEU.AND P2, PT, R73, R36, PT ;  /* 0x000000244900720b */ /* 0x000fc40003f4e000 */
[----:B------:R-:W-:Y:S02]  /*5060*/  SEL R45, R46, R45, !P3 ;  /* 0x0000002d2e2d7207 */ /* 0x000fe40005800000 */
[----:B------:R-:W-:Y:S02]  /*5070*/  FSEL R41, R31, R38, !P0 ;  /* 0x000000261f297208 */ /* 0x000fe40004000000 */
[----:B------:R-:W-:Y:S02]  /*5080*/  FSEL R44, R44, R28, !P6 ;  /* 0x0000001c2c2c7208 */ /* 0x000fe40007000000 */
[----:B------:R-:W-:Y:S01]  /*5090*/  FSEL R48, R48, R29, !P5 ;  /* 0x0000001d30307208 */ /* 0x000fe20006800000 */
[C---:B0-----:R-:W-:Y:S01]  /*50a0*/  FADD R37, R20.reuse, R17 ;  /* 0x0000001114257221 */ /* 0x041fe20000000000 */
[----:B------:R-:W-:Y:S01]  /*50b0*/  FSETP.GEU.AND P3, PT, R75, R42, PT ;  /* 0x0000002a4b00720b */ /* 0x000fe20003f6e000 */
[----:B------:R-:W0:Y:S01]  /*50c0*/  LDS.128 R28, [R7+0x140] ;  /* 0x00014000071c7984 */ /* 0x000e220000000c00 */
[----:B------:R-:W-:Y:S01]  /*50d0*/  FSEL R36, R73, R36, !P2 ;  /* 0x0000002449247208 */ /* 0x000fe20005000000 */
[----:B------:R-:W-:Y:S01]  /*50e0*/  FADD R60, R20, R18 ;  /* 0x00000012143c7221 */ /* 0x000fe20000000000 */
[----:B------:R-:W-:Y:S01]  /*50f0*/  FSEL R50, R50, R33, !P4 ;  /* 0x0000002132327208 */ /* 0x000fe20006000000 */
[----:B------:R-:W-:Y:S01]  /*5100*/  FADD R33, R16, R20 ;  /* 0x0000001410217221 */ /* 0x000fe20000000000 */
[----:B------:R-:W-:Y:S01]  /*5110*/  SEL R58, R46, R35, !P2 ;  /* 0x000000232e3a7207 */ /* 0x000fe20005000000 */
[----:B------:R-:W-:Y:S01]  /*5120*/  FADD R73, R20, R19 ;  /* 0x0000001314497221 */ /* 0x000fe20000000000 */
[----:B-1----:R-:W-:Y:S01]  /*5130*/  FADD R35, R16, R24 ;  /* 0x0000001810237221 */ /* 0x002fe20000000000 */
[----:B------:R-:W-:-:S02]  /*5140*/  SEL R59, R46, R59, !P3 ;  /* 0x0000003b2e3b7207 */ /* 0x000fc40005800000 */
[C---:B------:R-:W-:Y:S02]  /*5150*/  SEL R51, R46.reuse, R51, !P0 ;  /* 0x000000332e337207 */ /* 0x040fe40004000000 */
[C---:B------:R-:W-:Y:S02]  /*5160*/  SEL R69, R46.reuse, R69, !P6 ;  /* 0x000000452e457207 */ /* 0x040fe40007000000 */
[----:B------:R-:W-:Y:S02]  /*5170*/  SEL R57, R46, R57, !P5 ;  /* 0x000000392e397207 */ /* 0x000fe40006800000 */
[----:B------:R-:W-:Y:S02]  /*5180*/  FSEL R42, R75, R42, !P3 ;  /* 0x0000002a4b2a7208 */ /* 0x000fe40005800000 */
[----:B------:R-:W-:Y:S02]  /*5190*/  @P4 SEL R46, R34, R32, !P1 ;  /* 0x00000020222e4207 */ /* 0x000fe40004800000 */
[----:B------:R-:W-:-:S02]  /*51a0*/  FSETP.GEU.AND P3, PT, R33, R64, PT ;  /* 0x000000402100720b */ /* 0x000fc40003f6e000 */
[----:B------:R-:W-:Y:S02]  /*51b0*/  FSETP.GEU.AND P0, PT, R37, R66, PT ;  /* 0x000000422500720b */ /* 0x000fe40003f0e000 */
[-C--:B------:R-:W-:Y:S02]  /*51c0*/  FSETP.GEU.AND P2, PT, R60, R39.reuse, PT ;  /* 0x000000273c00720b */ /* 0x080fe40003f4e000 */
[----:B------:R-:W-:Y:S02]  /*51d0*/  FSETP.GEU.AND P1, PT, R73, R36, PT ;  /* 0x000000244900720b */ /* 0x000fe40003f2e000 */
[----:B------:R-:W-:Y:S01]  /*51e0*/  FSETP.GEU.AND P5, PT, R35, R68, PT ;  /* 0x000000442300720b */ /* 0x000fe20003fae000 */
[----:B------:R-:W-:Y:S01]  /*51f0*/  VIADD R62, R2, 0x10 ;  /* 0x00000010023e7836 */ /* 0x000fe20000000000 */
[----:B------:R-:W-:Y:S02]  /*5200*/  FSEL R64, R33, R64, !P3 ;  /* 0x0000004021407208 */ /* 0x000fe40005800000 */
[----:B------:R-:W-:Y:S01]  /*5210*/  FSEL R66, R37, R66, !P0 ;  /* 0x0000004225427208 */ /* 0x000fe20004000000 */
[----:B------:R-:W-:Y:S01]  /*5220*/  FADD R37, R24, R18 ;  /* 0x0000001218257221 */ /* 0x000fe20000000000 */
[----:B------:R-:W-:Y:S01]  /*5230*/  FSEL R60, R60, R39, !P2 ;  /* 0x000000273c3c7208 */ /* 0x000fe20005000000 */
[C---:B------:R-:W-:Y:S01]  /*5240*/  FADD R39, R24.reuse, R19 ;  /* 0x0000001318277221 */ /* 0x040fe20000000000 */
[----:B------:R-:W-:Y:S01]  /*5250*/  FSEL R20, R73, R36, !P1 ;  /* 0x0000002449147208 */ /* 0x000fe20004800000 */
[----:B------:R-:W-:Y:S01]  /*5260*/  FADD R36, R24, R17 ;  /* 0x0000001118247221 */ /* 0x000fe20000000000 */
[----:B------:R-:W-:-:S02]  /*5270*/  FSEL R68, R35, R68, !P5 ;  /* 0x0000004423447208 */ /* 0x000fc40006800000 */
[----:B------:R-:W1:Y:S01]  /*5280*/  LDS.128 R32, [R7+0x1c0] ;  /* 0x0001c00007207984 */ /* 0x000e620000000c00 */
[----:B------:R-:W-:Y:S02]  /*5290*/  SEL R63, R62, R63, !P3 ;  /* 0x0000003f3e3f7207 */ /* 0x000fe40005800000 */
[CC--:B------:R-:W-:Y:S02]  /*52a0*/  FSETP.GEU.AND P6, PT, R36.reuse, R77.reuse, PT ;  /* 0x0000004d2400720b */ /* 0x0c0fe40003fce000 */
[----:B------:R-:W-:Y:S02]  /*52b0*/  FSETP.GEU.AND P4, PT, R37, R40, PT ;  /* 0x000000282500720b */ /* 0x000fe40003f8e000 */
[----:B------:R-:W-:Y:S02]  /*52c0*/  FSETP.GEU.AND P3, PT, R39, R44, PT ;  /* 0x0000002c2700720b */ /* 0x000fe40003f6e000 */
[----:B------:R-:W-:Y:S02]  /*52d0*/  FSEL R77, R36, R77, !P6 ;  /* 0x0000004d244d7208 */ /* 0x000fe40007000000 */
[----:B------:R-:W-:-:S02]  /*52e0*/  FSEL R40, R37, R40, !P4 ;  /* 0x0000002825287208 */ /* 0x000fc40006000000 */
[----:B------:R-:W-:Y:S02]  /*52f0*/  FSEL R44, R39, R44, !P3 ;  /* 0x0000002c272c7208 */ /* 0x000fe40005800000 */
[----:B------:R-:W2:Y:S01]  /*5300*/  LDS.128 R36, [R3+0x1100] ;  /* 0x0011000003247984 */ /* 0x000ea20000000c00 */
[----:B0-----:R-:W-:Y:S01]  /*5310*/  FADD R73, R16, R28 ;  /* 0x0000001c10497221 */ /* 0x001fe20000000000 */
[----:B------:R-:W-:Y:S01]  /*5320*/  FADD R75, R28, R17 ;  /* 0x000000111c4b7221 */ /* 0x000fe20000000000 */
[C---:B------:R-:W-:Y:S02]  /*5330*/  SEL R45, R62.reuse, R45, !P0 ;  /* 0x0000002d3e2d7207 */ /* 0x040fe40004000000 */
[----:B------:R-:W-:Y:S02]  /*5340*/  SEL R43, R62, R43, !P2 ;  /* 0x0000002b3e2b7207 */ /* 0x000fe40005000000 */
[----:B------:R-:W-:Y:S02]  /*5350*/  FSETP.GEU.AND P0, PT, R73, R56, PT ;  /* 0x000000384900720b */ /* 0x000fe40003f0e000 */
[----:B------:R-:W-:-:S02]  /*5360*/  FSETP.GEU.AND P2, PT, R75, R54, PT ;  /* 0x000000364b00720b */ /* 0x000fc40003f4e000 */
[----:B------:R-:W-:Y:S01]  /*5370*/  FSEL R56, R73, R56, !P0 ;  /* 0x0000003849387208 */ /* 0x000fe20004000000 */
[C---:B------:R-:W-:Y:S01]  /*5380*/  FADD R73, R28.reuse, R18 ;  /* 0x000000121c497221 */ /* 0x040fe20000000000 */
[----:B------:R-:W-:Y:S01]  /*5390*/  FSEL R54, R75, R54, !P2 ;  /* 0x000000364b367208 */ /* 0x000fe20005000000 */
[----:B------:R-:W-:Y:S01]  /*53a0*/  FADD R75, R28, R19 ;  /* 0x000000131c4b7221 */ /* 0x000fe20000000000 */
[C---:B------:R-:W-:Y:S02]  /*53b0*/  SEL R65, R62.reuse, R65, !P6 ;  /* 0x000000413e417207 */ /* 0x040fe40007000000 */
[C---:B------:R-:W-:Y:S02]  /*53c0*/  SEL R71, R62.reuse, R71, !P4 ;  /* 0x000000473e477207 */ /* 0x040fe40006000000 */
[C---:B------:R-:W-:Y:S02]  /*53d0*/  SEL R69, R62.reuse, R69, !P3 ;  /* 0x000000453e457207 */ /* 0x040fe40005800000 */
[----:B------:R-:W-:Y:S01]  /*53e0*/  SEL R67, R62, R67, !P0 ;  /* 0x000000433e437207 */ /* 0x000fe20004000000 */
[----:B-1----:R-:W-:Y:S01]  /*53f0*/  FADD R16, R16, R32 ;  /* 0x0000002010107221 */ /* 0x002fe20000000000 */
[C---:B------:R-:W-:Y:S01]  /*5400*/  FADD R17, R32.reuse, R17 ;  /* 0x0000001120117221 */ /* 0x040fe20000000000 */
[C---:B------:R-:W-:Y:S01]  /*5410*/  FADD R18, R32.reuse, R18 ;  /* 0x0000001220127221 */ /* 0x040fe20000000000 */
[----:B------:R-:W-:-:S02]  /*5420*/  FADD R19, R32, R19 ;  /* 0x0000001320137221 */ /* 0x000fc40000000000 */
[----:B------:R-:W-:Y:S02]  /*5430*/  FSETP.GEU.AND P6, PT, R16, R47, PT ;  /* 0x0000002f1000720b */ /* 0x000fe40003fce000 */
[----:B------:R-:W-:Y:S02]  /*5440*/  FSETP.GEU.AND P4, PT, R17, R52, PT ;  /* 0x000000341100720b */ /* 0x000fe40003f8e000 */
[----:B------:R-:W-:Y:S02]  /*5450*/  FSETP.GEU.AND P3, PT, R18, R41, PT ;  /* 0x000000291200720b */ /* 0x000fe40003f6e000 */
[----:B------:R-:W-:Y:S02]  /*5460*/  FSETP.GEU.AND P0, PT, R19, R50, PT ;  /* 0x000000321300720b */ /* 0x000fe40003f0e000 */
[----:B------:R-:W-:Y:S02]  /*5470*/  SEL R58, R62, R58, !P1 ;  /* 0x0000003a3e3a7207 */ /* 0x000fe40004800000 */
[----:B------:R-:W-:Y:S01]  /*5480*/  FSEL R47, R16, R47, !P6 ;  /* 0x0000002f102f7208 */ /* 0x000fe20007000000 */
[----:B--2---:R-:W-:Y:S01]  /*5490*/  FADD R16, R37, R25 ;  /* 0x0000001925107221 */ /* 0x004fe20000000000 */
        /* <DEDUP_REMOVED lines=21> */
[--C-:B------:R-:W-:Y:S01]  /*55f0*/  FADD R73, R36, R21.reuse ;  /* 0x0000001524497221 */ /* 0x100fe20000000000 */
[C---:B------:R-:W-:Y:S02]  /*5600*/  SEL R61, R62.reuse, R61, !P2 ;  /* 0x0000003d3e3d7207 */ /* 0x040fe40005000000 */
[----:B------:R-:W-:Y:S02]  /*5610*/  SEL R49, R62, R49, !P5 ;  /* 0x000000313e317207 */ /* 0x000fe40006800000 */
[----:B------:R-:W-:Y:S02]  /*5620*/  FSETP.GEU.AND P2, PT, R73, R64, PT ;  /* 0x000000404900720b */ /* 0x000fe40003f4e000 */
[----:B------:R-:W-:Y:S01]  /*5630*/  FSETP.GEU.AND P5, PT, R75, R48, PT ;  /* 0x000000304b00720b */ /* 0x000fe20003fae000 */
[----:B------:R-:W-:Y:S01]  /*5640*/  VIADD R32, R2, 0x11 ;  /* 0x0000001102207836 */ /* 0x000fe20000000000 */
[----:B------:R-:W-:Y:S01]  /*5650*/  FSEL R64, R73, R64, !P2 ;  /* 0x0000004049407208 */ /* 0x000fe20005000000 */
[C---:B------:R-:W-:Y:S01]  /*5660*/  FADD R73, R38.reuse, R21 ;  /* 0x0000001526497221 */ /* 0x040fe20000000000 */
        /* <DEDUP_REMOVED lines=27> */
[C---:B------:R-:W-:Y:S02]  /*5820*/  SEL R45, R32.reuse, R45, !P3 ;  /* 0x0000002d202d7207 */ /* 0x040fe40005800000 */
[----:B------:R-:W-:Y:S02]  /*5830*/  FSEL R40, R75, R40, !P5 ;  /* 0x000000284b287208 */ /* 0x000fe40006800000 */
[C---:B------:R-:W-:Y:S02]  /*5840*/  SEL R65, R32.reuse, R65, !P4 ;  /* 0x0000004120417207 */ /* 0x040fe40006000000 */
[C---:B------:R-:W-:Y:S02]  /*5850*/  SEL R61, R32.reuse, R61, !P2 ;  /* 0x0000003d203d7207 */ /* 0x040fe40005000000 */
[----:B------:R-:W-:-:S02]  /*5860*/  SEL R53, R32, R53, !P1 ;  /* 0x0000003520357207 */ /* 0x000fc40004800000 */
[----:B------:R-:W-:Y:S02]  /*5870*/  SEL R71, R32, R71, !P5 ;  /* 0x0000004720477207 */ /* 0x000fe40006800000 */
[----:B------:R-:W-:Y:S02]  /*5880*/  FSETP.GEU.AND P3, PT, R28, R42, PT ;  /* 0x0000002a1c00720b */ /* 0x000fe40003f6e000 */
[-C--:B------:R-:W-:Y:S02]  /*5890*/  FSETP.GEU.AND P4, PT, R38, R41.reuse, PT ;  /* 0x000000292600720b */ /* 0x080fe40003f8e000 */
[----:B------:R-:W-:Y:S02]  /*58a0*/  FSETP.GEU.AND P2, PT, R21, R20, PT ;  /* 0x000000141500720b */ /* 0x000fe40003f4e000 */
[----:B------:R-:W-:Y:S02]  /*58b0*/  FSETP.GEU.AND P1, PT, R24, R44, PT ;  /* 0x0000002c1800720b */ /* 0x000fe40003f2e000 */
[----:B------:R-:W-:Y:S01]  /*58c0*/  FSETP.GEU.AND P5, PT, R29, R48, PT ;  /* 0x000000301d00720b */ /* 0x000fe20003fae000 */
[--C-:B0-----:R-:W-:Y:S01]  /*58d0*/  FADD R52, R16, R22.reuse ;  /* 0x0000001610347221 */ /* 0x101fe20000000000 */
[----:B------:R-:W-:Y:S01]  /*58e0*/  FSEL R28, R28, R42, !P3 ;  /* 0x0000002a1c1c7208 */ /* 0x000fe20005800000 */
[----:B------:R-:W-:Y:S01]  /*58f0*/  FADD R39, R19, R22 ;  /* 0x0000001613277221 */ /* 0x000fe20000000000 */
[----:B------:R-:W-:Y:S01]  /*5900*/  FSEL R38, R38, R41, !P4 ;  /* 0x0000002926267208 */ /* 0x000fe20006000000 */
[----:B------:R-:W-:Y:S01]  /*5910*/  FADD R54, R16, R26 ;  /* 0x0000001a10367221 */ /* 0x000fe20000000000 */
[----:B------:R-:W-:Y:S01]  /*5920*/  FSEL R20, R21, R20, !P2 ;  /* 0x0000001415147208 */ /* 0x000fe20005000000 */
[--C-:B------:R-:W-:Y:S01]  /*5930*/  FADD R21, R18, R22.reuse ;  /* 0x0000001612157221 */ /* 0x100fe20000000000 */
[----:B------:R-:W-:Y:S01]  /*5940*/  FSEL R24, R24, R44, !P1 ;  /* 0x0000002c18187208 */ /* 0x000fe20004800000 */
[----:B------:R-:W-:Y:S01]  /*5950*/  FADD R44, R17, R22 ;  /* 0x00000016112c7221 */ /* 0x000fe20000000000 */
        /* <DEDUP_REMOVED lines=28> */
[----:B------:R-:W-:Y:S02]  /*5b20*/  SEL R49, R34, R49, !P1 ;  /* 0x0000003122317207 */ /* 0x000fe40004800000 */
[----:B------:R-:W-:Y:S02]  /*5b30*/  FSETP.GEU.AND P1, PT, R21, R60, PT ;  /* 0x0000003c1500720b */ /* 0x000fe40003f2e000 */
[----:B------:R-:W-:Y:S02]  /*5b40*/  FSETP.GEU.AND P2, PT, R48, R56, PT ;  /* 0x000000383000720b */ /* 0x000fe40003f4e000 */
[----:B------:R-:W-:-:S02]  /*5b50*/  FSETP.GEU.AND P6, PT, R36, R25, PT ;  /* 0x000000192400720b */ /* 0x000fc40003fce000 */
[----:B------:R-:W-:Y:S02]  /*5b60*/  FSEL R77, R42, R77, !P5 ;  /* 0x0000004d2a4d7208 */ /* 0x000fe40006800000 */
[----:B------:R-:W-:Y:S02]  /*5b70*/  FSEL R37, R46, R37, !P0 ;  /* 0x000000252e257208 */ /* 0x000fe40004000000 */
[C---:B------:R-:W-:Y:S02]  /*5b80*/  SEL R65, R34.reuse, R65, !P5 ;  /* 0x0000004122417207 */ /* 0x040fe40006800000 */
[----:B------:R-:W-:Y:S02]  /*5b90*/  SEL R53, R34, R53, !P0 ;  /* 0x0000003522357207 */ /* 0x000fe40004000000 */
[----:B------:R-:W-:Y:S02]  /*5ba0*/  FSETP.GEU.AND P4, PT, R44, R66, PT ;  /* 0x000000422c00720b */ /* 0x000fe40003f8e000 */
[----:B------:R-:W-:-:S02]  /*5bb0*/  FSEL R60, R21, R60, !P1 ;  /* 0x0000003c153c7208 */ /* 0x000fc40004800000 */
[----:B------:R-:W-:Y:S02]  /*5bc0*/  FSETP.GEU.AND P5, PT, R39, R20, PT ;  /* 0x000000142700720b */ /* 0x000fe40003fae000 */
[----:B------:R-:W-:Y:S02]  /*5bd0*/  FSETP.GEU.AND P0, PT, R30, R29, PT ;  /* 0x0000001d1e00720b */ /* 0x000fe40003f0e000 */
[----:B------:R-:W-:Y:S02]  /*5be0*/  SEL R43, R34, R43, !P1 ;  /* 0x0000002b222b7207 */ /* 0x000fe40004800000 */
[----:B------:R-:W-:Y:S02]  /*5bf0*/  FSEL R56, R48, R56, !P2 ;  /* 0x0000003830387208 */ /* 0x000fe40005000000 */
[----:B------:R-:W-:Y:S02]  /*5c00*/  FSEL R25, R36, R25, !P6 ;  /* 0x0000001924197208 */ /* 0x000fe40007000000 */
[----:B------:R-:W-:-:S02]  /*5c10*/  SEL R67, R34, R67, !P2 ;  /* 0x0000004322437207 */ /* 0x000fc40005000000 */
[----:B------:R-:W-:Y:S02]  /*5c20*/  SEL R61, R34, R61, !P6 ;  /* 0x0000003d223d7207 */ /* 0x000fe40007000000 */
[----:B------:R-:W-:Y:S02]  /*5c30*/  FSETP.GEU.AND P1, PT, R22, R33, PT ;  /* 0x000000211600720b */ /* 0x000fe40003f2e000 */
[----:B------:R-:W-:Y:S02]  /*5c40*/  FSETP.GEU.AND P2, PT, R41, R40, PT ;  /* 0x000000282900720b */ /* 0x000fe40003f4e000 */
[----:B------:R-:W-:Y:S02]  /*5c50*/  FSETP.GEU.AND P6, PT, R73, R24, PT ;  /* 0x000000184900720b */ /* 0x000fe40003fce000 */
[----:B------:R-:W-:Y:S02]  /*5c60*/  FSETP.GEU.AND P3, PT, R50, R47, PT ;  /* 0x0000002f3200720b */ /* 0x000fe40003f6e000 */
[----:B------:R-:W-:-:S02]  /*5c70*/  FSEL R66, R44, R66, !P4 ;  /* 0x000000422c427208 */ /* 0x000fc40006000000 */
[----:B------:R-:W-:Y:S02]  /*5c80*/  SEL R45, R34, R45, !P4 ;  /* 0x0000002d222d7207 */ /* 0x000fe40006000000 */
[----:B------:R-:W-:Y:S01]  /*5c90*/  FSEL R39, R39, R20, !P5 ;  /* 0x0000001427277208 */ /* 0x000fe20006800000 */
[--C-:B0-----:R-:W-:Y:S01]  /*5ca0*/  FADD R20, R16, R23.reuse ;  /* 0x0000001710147221 */ /* 0x101fe20000000000 */
[----:B------:R-:W-:Y:S01]  /*5cb0*/  FSEL R29, R30, R29, !P0 ;  /* 0x0000001d1e1d7208 */ /* 0x000fe20004000000 */
[--C-:B------:R-:W-:Y:S01]  /*5cc0*/  FADD R21, R17, R23.reuse ;  /* 0x0000001711157221 */ /* 0x100fe20000000000 */
[----:B------:R-:W-:Y:S01]  /*5cd0*/  FSETP.GEU.AND P4, PT, R26, R38, PT ;  /* 0x000000261a00720b */ /* 0x000fe20003f8e000 */
        /* <DEDUP_REMOVED lines=12> */
[----:B------:R-:W-:Y:S01]  /*5da0*/  FADD R16, R16, R35 ;  /* 0x0000002310107221 */ /* 0x000fe20000000000 */
[----:B------:R-:W-:Y:S01]  /*5db0*/  FSETP.GEU.AND P3, PT, R75, R28, PT ;  /* 0x0000001c4b00720b */ /* 0x000fe20003f6e000 */
[----:B------:R-:W-:Y:S01]  /*5dc0*/  VIADD R44, R2, 0x13 ;  /* 0x00000013022c7836 */ /* 0x000fe20000000000 */
[----:B------:R-:W-:Y:S01]  /*5dd0*/  FSEL R38, R26, R38, !P4 ;  /* 0x000000261a267208 */ /* 0x000fe20006000000 */
[----:B------:R-:W-:Y:S01]  /*5de0*/  FADD R26, R17, R31 ;  /* 0x0000001f111a7221 */ /* 0x000fe20000000000 */
[----:B------:R-:W-:-:S02]  /*5df0*/  SEL R71, R34, R71, !P2 ;  /* 0x0000004722477207 */ /* 0x000fc40005000000 */
[----:B------:R-:W-:Y:S02]  /*5e00*/  FSETP.GEU.AND P2, PT, R20, R64, PT ;  /* 0x000000401400720b */ /* 0x000fe40003f4e000 */
[----:B------:R-:W-:Y:S02]  /*5e10*/  FSEL R28, R75, R28, !P3 ;  /* 0x0000001c4b1c7208 */ /* 0x000fe40005800000 */
[C---:B------:R-:W-:Y:S02]  /*5e20*/  SEL R59, R34.reuse, R59, !P3 ;  /* 0x0000003b223b7207 */ /* 0x040fe40005800000 */
[C---:B------:R-:W-:Y:S02]  /*5e30*/  SEL R51, R34.reuse, R51, !P4 ;  /* 0x0000003322337207 */ /* 0x040fe40006000000 */
[----:B------:R-:W-:Y:S02]  /*5e40*/  SEL R69, R34, R69, !P6 ;  /* 0x0000004522457207 */ /* 0x000fe40007000000 */
[----:B------:R-:W-:-:S02]  /*5e50*/  FSEL R64, R20, R64, !P2 ;  /* 0x0000004014407208 */ /* 0x000fc40005000000 */
[----:B------:R-:W-:Y:S02]  /*5e60*/  SEL R58, R34, R58, !P5 ;  /* 0x0000003a223a7207 */ /* 0x000fe40006800000 */
[----:B------:R-:W-:Y:S02]  /*5e70*/  FSETP.GEU.AND P6, PT, R23, R68, PT ;  /* 0x000000441700720b */ /* 0x000fe40003fce000 */
[----:B------:R-:W-:Y:S02]  /*5e80*/  FSETP.GEU.AND P4, PT, R16, R47, PT ;  /* 0x0000002f1000720b */ /* 0x000fe40003f8e000 */
[----:B------:R-:W-:Y:S02]  /*5e90*/  FSETP.GEU.AND P3, PT, R21, R66, PT ;  /* 0x000000421500720b */ /* 0x000fe40003f6e000 */
[----:B------:R-:W-:Y:S02]  /*5ea0*/  SEL R57, R34, R57, !P0 ;  /* 0x0000003922397207 */ /* 0x000fe40004000000 */
[----:B------:R-:W-:Y:S01]  /*5eb0*/  SEL R63, R44, R63, !P2 ;  /* 0x0000003f2c3f7207 */ /* 0x000fe20005000000 */
[--C-:B------:R-:W-:Y:S01]  /*5ec0*/  FADD R75, R18, R31.reuse ;  /* 0x0000001f124b7221 */ /* 0x100fe20000000000 */
[----:B------:R-:W-:Y:S01]  /*5ed0*/  FSETP.GEU.AND P5, PT, R27, R56, PT ;  /* 0x000000381b00720b */ /* 0x000fe20003fae000 */
[----:B------:R-:W-:Y:S01]  /*5ee0*/  FADD R46, R19, R31 ;  /* 0x0000001f132e7221 */ /* 0x000fe20000000000 */
[----:B------:R-:W-:-:S02]  /*5ef0*/  FSETP.GEU.AND P0, PT, R24, R77, PT ;  /* 0x0000004d1800720b */ /* 0x000fc40003f0e000 */
[----:B------:R-:W-:Y:S01]  /*5f00*/  FSETP.GEU.AND P2, PT, R26, R25, PT ;  /* 0x000000191a00720b */ /* 0x000fe20003f4e000 */
[--C-:B------:R-:W-:Y:S01]  /*5f10*/  FADD R48, R17, R35.reuse ;  /* 0x0000002311307221 */ /* 0x100fe20000000000 */
[--C-:B------:R-:W-:Y:S01]  /*5f20*/  FADD R31, R18, R35.reuse ;  /* 0x00000023121f7221 */ /* 0x100fe20000000000 */
[----:B------:R-:W-:Y:S01]  /*5f30*/  FADD R35, R19, R35 ;  /* 0x0000002313237221 */ /* 0x000fe20000000000 */
[----:B------:R-:W-:Y:S02]  /*5f40*/  FSEL R68, R23, R68, !P6 ;  /* 0x0000004417447208 */ /* 0x000fe40007000000 */
[----:B------:R-:W-:Y:S02]  /*5f50*/  FSEL R47, R16, R47, !P4 ;  /* 0x0000002f102f7208 */ /* 0x000fe40006000000 */
[----:B------:R-:W-:Y:S01]  /*5f60*/  FSEL R66, R21, R66, !P3 ;  /* 0x0000004215427208 */ /* 0x000fe20005800000 */
[----:B------:R-:W-:Y:S01]  /*5f70*/  LDS.128 R16, [R3+0x1400] ;  /* 0x0014000003107984 */ /* 0x000fe20000000c00 */
[----:B------:R-:W-:-:S02]  /*5f80*/  FSEL R56, R27, R56, !P5 ;  /* 0x000000381b387208 */ /* 0x000fc40006800000 */
[----:B------:R-:W-:Y:S01]  /*5f90*/  FSEL R77, R24, R77, !P0 ;  /* 0x0000004d184d7208 */ /* 0x000fe20004000000 */
[----:B------:R-:W0:Y:S01]  /*5fa0*/  LDS.128 R20, [R7+0x50] ;  /* 0x0000500007147984 */ /* 0x000e220000000c00 */
[----:B------:R-:W-:-:S03]  /*5fb0*/  FSEL R50, R26, R25, !P2 ;  /* 0x000000191a327208 */ /* 0x000fc60005000000 */
[----:B------:R-:W1:Y:S01]  /*5fc0*/  LDS.128 R24, [R7+0xd0] ;  /* 0x0000d00007187984 */ /* 0x000e620000000c00 */
[C---:B------:R-:W-:Y:S02]  /*5fd0*/  SEL R55, R44.reuse, R55, !P4 ;  /* 0x000000372c377207 */ /* 0x040fe40006000000 */
[CC--:B------:R-:W-:Y:S02]  /*5fe0*/  FSETP.GEU.AND P4, PT, R41.reuse, R40.reuse, PT ;  /* 0x000000282900720b */ /* 0x0c0fe40003f8e000 */
[----:B------:R-:W-:Y:S02]  /*5ff0*/  SEL R49, R44, R49, !P6 ;  /* 0x000000312c317207 */ /* 0x000fe40007000000 */
[----:B------:R-:W-:Y:S02]  /*6000*/  FSETP.GEU.AND P6, PT, R48, R37, PT ;  /* 0x000000253000720b */ /* 0x000fe40003fce000 */
[----:B------:R-:W-:Y:S02]  /*6010*/  FSEL R40, R41, R40, !P4 ;  /* 0x0000002829287208 */ /* 0x000fe40006000000 */
[----:B------:R-:W-:-:S02]  /*6020*/  SEL R71, R44, R71, !P4 ;  /* 0x000000472c477207 */ /* 0x000fc40006000000 */
[----:B------:R-:W-:Y:S02]  /*6030*/  FSETP.GEU.AND P4, PT, R35, R30, PT ;  /* 0x0000001e2300720b */ /* 0x000fe40003f8e000 */
[----:B------:R-:W-:Y:S02]  /*6040*/  FSEL R48, R48, R37, !P6 ;  /* 0x0000002530307208 */ /* 0x000fe40007000000 */
[C---:B------:R-:W-:Y:S02]  /*6050*/  SEL R53, R44.reuse, R53, !P6 ;  /* 0x000000352c357207 */ /* 0x040fe40007000000 */
[C---:B------:R-:W-:Y:S02]  /*6060*/  SEL R67, R44.reuse, R67, !P5 ;  /* 0x000000432c437207 */ /* 0x040fe40006800000 */
[----:B------:R-:W-:Y:S02]  /*6070*/  SEL R61, R44, R61, !P2 ;  /* 0x0000003d2c3d7207 */ /* 0x000fe40005000000 */
[----:B------:R-:W-:-:S02]  /*6080*/  FSETP.GEU.AND P6, PT, R42, R73, PT ;  /* 0x000000492a00720b */ /* 0x000fc40003fce000 */
[CC--:B------:R-:W-:Y:S02]  /*6090*/  FSETP.GEU.AND P5, PT, R33.reuse, R60.reuse, PT ;  /* 0x0000003c2100720b */ /* 0x0c0fe40003fae000 */
[----:B------:R-:W-:Y:S02]  /*60a0*/  FSETP.GEU.AND P2, PT, R36, R39, PT ;  /* 0x000000272400720b */ /* 0x000fe40003f4e000 */
[----:B------:R-:W-:Y:S02]  /*60b0*/  FSEL R73, R42, R73, !P6 ;  /* 0x000000492a497208 */ /* 0x000fe40007000000 */
[C---:B------:R-:W-:Y:S02]  /*60c0*/  SEL R45, R44.reuse, R45, !P3 ;  /* 0x0000002d2c2d7207 */ /* 0x040fe40005800000 */
[----:B------:R-:W-:Y:S02]  /*60d0*/  FSEL R33, R33, R60, !P5 ;  /* 0x0000003c21217208 */ /* 0x000fe40006800000 */
[----:B------:R-:W-:Y:S01]  /*60e0*/  SEL R65, R44, R65, !P0 ;  /* 0x000000412c417207 */ /* 0x000fe20004000000 */
[----:B0-----:R-:W-:Y:S01]  /*60f0*/  FADD R52, R20, R18 ;  /* 0x0000001214347221 */ /* 0x001fe20000000000 */
[----:B------:R-:W-:-:S02]  /*6100*/  SEL R43, R44, R43, !P5 ;  /* 0x0000002b2c2b7207 */ /* 0x000fc40006800000 */
[----:B------:R-:W-:Y:S01]  /*6110*/  FSEL R36, R36, R39, !P2 ;  /* 0x0000002724247208 */ /* 0x000fe20005000000 */
[----:B------:R-:W-:Y:S01]  /*6120*/  FADD R39, R20, R17 ;  /* 0x0000001114277221 */ /* 0x000fe20000000000 */
[----:B------:R-:W-:Y:S01]  /*6130*/  FSEL R42, R35, R30, !P4 ;  /* 0x0000001e232a7208 */ /* 0x000fe20006000000 */
[----:B------:R-:W-:Y:S01]  /*6140*/  FADD R35, R16, R20 ;  /* 0x0000001410237221 */ /* 0x000fe20000000000 */
[----:B------:R-:W-:Y:S01]  /*6150*/  FSETP.GEU.AND P3, PT, R75, R28, PT ;  /* 0x0000001c4b00720b */ /* 0x000fe20003f6e000 */
[----:B------:R-:W-:Y:S01]  /*6160*/  FADD R20, R20, R19 ;  /* 0x0000001314147221 */ /* 0x000fe20000000000 */
[----:B------:R-:W-:Y:S01]  /*6170*/  FSETP.GEU.AND P0, PT, R31, R38, PT ;  /* 0x000000261f00720b */ /* 0x000fe20003f0e000 */
[----:B-1----:R-:W-:Y:S01]  /*6180*/  FADD R37, R16, R24 ;  /* 0x0000001810257221 */ /* 0x002fe20000000000 */
[----:B------:R-:W-:Y:S02]  /*6190*/  FSETP.GEU.AND P5, PT, R46, R29, PT ;  /* 0x0000001d2e00720b */ /* 0x000fe40003fae000 */
[----:B------:R-:W-:-:S02]  /*61a0*/  SEL R59, R44, R59, !P3 ;  /* 0x0000003b2c3b7207 */ /* 0x000fc40005800000 */
[C---:B------:R-:W-:Y:S02]  /*61b0*/  SEL R51, R44.reuse, R51, !P0 ;  /* 0x000000332c337207 */ /* 0x040fe40004000000 */
[C---:B------:R-:W-:Y:S02]  /*61c0*/  SEL R58, R44.reuse, R58, !P2 ;  /* 0x0000003a2c3a7207 */ /* 0x040fe40005000000 */
[C---:B------:R-:W-:Y:S02]  /*61d0*/  SEL R69, R44.reuse, R69, !P6 ;  /* 0x000000452c457207 */ /* 0x040fe40007000000 */
[----:B------:R-:W-:Y:S02]  /*61e0*/  SEL R57, R44, R57, !P5 ;  /* 0x000000392c397207 */ /* 0x000fe40006800000 */
[----:B------:R-:W-:Y:S02]  /*61f0*/  FSEL R75, R75, R28, !P3 ;  /* 0x0000001c4b4b7208 */ /* 0x000fe40005800000 */
[----:B------:R-:W-:-:S02]  /*6200*/  FSEL R46, R46, R29, !P5 ;  /* 0x0000001d2e2e7208 */ /* 0x000fc40006800000 */
[----:B------:R-:W-:Y:S02]  /*6210*/  @P4 SEL R44, R34, R32, !P1 ;  /* 0x00000020222c4207 */ /* 0x000fe40004800000 */
[----:B------:R-:W-:Y:S02]  /*6220*/  FSETP.GEU.AND P3, PT, R35, R64, PT ;  /* 0x000000402300720b */ /* 0x000fe40003f6e000 */
[----:B------:R-:W-:Y:S02]  /*6230*/  FSETP.GEU.AND P2, PT, R52, R33, PT ;  /* 0x000000213400720b */ /* 0x000fe40003f4e000 */
[----:B------:R-:W-:Y:S02]  /*6240*/  FSETP.GEU.AND P1, PT, R20, R36, PT ;  /* 0x000000241400720b */ /* 0x000fe40003f2e000 */
[----:B------:R-:W-:Y:S02]  /*6250*/  FSETP.GEU.AND P5, PT, R37, R68, PT ;  /* 0x000000442500720b */ /* 0x000fe40003fae000 */
[----:B------:R-:W-:-:S02]  /*6260*/  FSEL R41, R31, R38, !P0 ;  /* 0x000000261f297208 */ /* 0x000fc40004000000 */
[----:B------:R-:W0:Y:S01]  /*6270*/  LDS.128 R28, [R7+0x150] ;  /* 0x00015000071c7984 */ /* 0x000e220000000c00 */
[----:B------:R-:W-:Y:S02]  /*6280*/  FSEL R64, R35, R64, !P3 ;  /* 0x0000004023407208 */ /* 0x000fe40005800000 */
[----:B------:R-:W-:Y:S02]  /*6290*/  FSEL R52, R52, R33, !P2 ;  /* 0x0000002134347208 */ /* 0x000fe40005000000 */
[----:B------:R-:W-:Y:S01]  /*62a0*/  FSEL R20, R20, R36, !P1 ;  /* 0x0000002414147208 */ /* 0x000fe20004800000 */
[C---:B------:R-:W-:Y:S01]  /*62b0*/  FADD R36, R24.reuse, R17 ;  /* 0x0000001118247221 */ /* 0x040fe20000000000 */
[----:B------:R-:W-:Y:S01]  /*62c0*/  FSEL R68, R37, R68, !P5 ;  /* 0x0000004425447208 */ /* 0x000fe20006800000 */
[----:B------:R-:W-:Y:S01]  /*62d0*/  FADD R37, R24, R18 ;  /* 0x0000001218257221 */ /* 0x000fe20000000000 */
[----:B------:R-:W1:Y:S01]  /*62e0*/  LDS.128 R32, [R7+0x1d0] ;  /* 0x0001d00007207984 */ /* 0x000e620000000c00 */
[----:B------:R-:W-:-:S02]  /*62f0*/  FSETP.GEU.AND P0, PT, R39, R66, PT ;  /* 0x000000422700720b */ /* 0x000fc40003f0e000 */
[CC--:B------:R-:W-:Y:S02]  /*6300*/  FSETP.GEU.AND P6, PT, R36.reuse, R77.reuse, PT ;  /* 0x0000004d2400720b */ /* 0x0c0fe40003fce000 */
[----:B------:R-:W-:Y:S02]  /*6310*/  FSETP.GEU.AND P4, PT, R37, R40, PT ;  /* 0x000000282500720b */ /* 0x000fe40003f8e000 */
[----:B------:R-:W-:Y:S02]  /*6320*/  FSEL R66, R39, R66, !P0 ;  /* 0x0000004227427208 */ /* 0x000fe40004000000 */
[----:B------:R-:W-:Y:S02]  /*6330*/  FSEL R77, R36, R77, !P6 ;  /* 0x0000004d244d7208 */ /* 0x000fe40007000000 */
[----:B------:R-:W-:Y:S02]  /*6340*/  FSEL R40, R37, R40, !P4 ;  /* 0x0000002825287208 */ /* 0x000fe40006000000 */
[----:B------:R-:W2:Y:S01]  /*6350*/  LDS.128 R36, [R3+0x1500] ;  /* 0x0015000003247984 */ /* 0x000ea20000000c00 */
[----:B------:R-:W-:-:S02]  /*6360*/  VIADD R54, R2, 0x14 ;  /* 0x0000001402367836 */ /* 0x000fc40000000000 */
[----:B------:R-:W-:-:S03]  /*6370*/  FADD R24, R24, R19 ;  /* 0x0000001318187221 */ /* 0x000fc60000000000 */
[----:B------:R-:W-:Y:S02]  /*6380*/  SEL R63, R54, R63, !P3 ;  /* 0x0000003f363f7207 */ /* 0x000fe40005800000 */
[----:B------:R-:W-:-:S04]  /*6390*/  FSETP.GEU.AND P3, PT, R24, R73, PT ;  /* 0x000000491800720b */ /* 0x000fc80003f6e000 */
[----:B------:R-:W-:Y:S02]  /*63a0*/  FSEL R73, R24, R73, !P3 ;  /* 0x0000004918497208 */ /* 0x000fe40005800000 */
[----:B------:R-:W-:Y:S01]  /*63b0*/  SEL R45, R54, R45, !P0 ;  /* 0x0000002d362d7207 */ /* 0x000fe20004000000 */
[----:B0-----:R-:W-:Y:S01]  /*63c0*/  FADD R24, R16, R28 ;  /* 0x0000001c10187221 */ /* 0x001fe20000000000 */
[----:B------:R-:W-:Y:S01]  /*63d0*/  SEL R65, R54, R65, !P6 ;  /* 0x0000004136417207 */ /* 0x000fe20007000000 */
[----:B------:R-:W-:-:S03]  /*63e0*/  FADD R60, R28, R17 ;  /* 0x000000111c3c7221 */ /* 0x000fc60000000000 */
[----:B------:R-:W-:Y:S01]  /*63f0*/  FSETP.GEU.AND P0, PT, R24, R56, PT ;  /* 0x000000381800720b */ /* 0x000fe20003f0e000 */
[----:B-1----:R-:W-:-:S03]  /*6400*/  FADD R16, R16, R32 ;  /* 0x0000002010107221 */ /* 0x002fc60000000000 */
[----:B------:R-:W-:Y:S01]  /*6410*/  FSEL R56, R24, R56, !P0 ;  /* 0x0000003818387208 */ /* 0x000fe20004000000 */
[--C-:B------:R-:W-:Y:S01]  /*6420*/  FADD R24, R28, R18.reuse ;  /* 0x000000121c187221 */ /* 0x100fe20000000000 */
[----:B------:R-:W-:Y:S01]  /*6430*/  FSETP.GEU.AND P6, PT, R16, R47, PT ;  /* 0x0000002f1000720b */ /* 0x000fe20003fce000 */
[----:B------:R-:W-:Y:S01]  /*6440*/  FADD R28, R28, R19 ;  /* 0x000000131c1c7221 */ /* 0x000fe20000000000 */
[----:B------:R-:W-:Y:S01]  /*6450*/  SEL R43, R54, R43, !P2 ;  /* 0x0000002b362b7207 */ /* 0x000fe20005000000 */
[----:B------:R-:W-:Y:S01]  /*6460*/  FADD R17, R32, R17 ;  /* 0x0000001120117221 */ /* 0x000fe20000000000 */
[----:B------:R-:W-:Y:S01]  /*6470*/  FSEL R47, R16, R47, !P6 ;  /* 0x0000002f102f7208 */ /* 0x000fe20007000000 */
[----:B------:R-:W-:Y:S01]  /*6480*/  FADD R18, R32, R18 ;  /* 0x0000001220127221 */ /* 0x000fe20000000000 */
[----:B------:R-:W-:Y:S01]  /*6490*/  FSETP.GEU.AND P2, PT, R60, R50, PT ;  /* 0x000000323c00720b */ /* 0x000fe20003f4e000 */
[----:B------:R-:W-:Y:S01]  /*64a0*/  FADD R19, R32, R19 ;  /* 0x0000001320137221 */ /* 0x000fe20000000000 */
[----:B--2---:R-:W-:Y:S01]  /*64b0*/  FADD R16, R36, R21 ;  /* 0x0000001524107221 */ /* 0x004fe20000000000 */
[----:B------:R-:W-:-:S02]  /*64c0*/  SEL R71, R54, R71, !P4 ;  /* 0x0000004736477207 */ /* 0x000fc40006000000 */
[----:B------:R-:W-:Y:S02]  /*64d0*/  FSEL R50, R60, R50, !P2 ;  /* 0x000000323c327208 */ /* 0x000fe40005000000 */
[C---:B------:R-:W-:Y:S02]  /*64e0*/  SEL R69, R54.reuse, R69, !P3 ;  /* 0x0000004536457207 */ /* 0x040fe40005800000 */
[C---:B------:R-:W-:Y:S02]  /*64f0*/  SEL R67, R54.reuse, R67, !P0 ;  /* 0x0000004336437207 */ /* 0x040fe40004000000 */
[----:B------:R-:W-:Y:S02]  /*6500*/  SEL R61, R54, R61, !P2 ;  /* 0x0000003d363d7207 */ /* 0x000fe40005000000 */
[----:B------:R-:W-:Y:S02]  /*6510*/  FSETP.GEU.AND P4, PT, R17, R48, PT ;  /* 0x000000301100720b */ /* 0x000fe40003f8e000 */
[----:B------:R-:W-:-:S02]  /*6520*/  FSETP.GEU.AND P3, PT, R18, R41, PT ;  /* 0x000000291200720b */ /* 0x000fc40003f6e000 */
[----:B------:R-:W-:Y:S02]  /*6530*/  FSETP.GEU.AND P0, PT, R19, R42, PT ;  /* 0x0000002a1300720b */ /* 0x000fe40003f0e000 */
[----:B------:R-:W-:Y:S02]  /*6540*/  FSETP.GEU.AND P2, PT, R16, R64, PT ;  /* 0x000000401000720b */ /* 0x000fe40003f4e000 */
[----:B------:R-:W-:Y:S02]  /*6550*/  SEL R58, R54, R58, !P1 ;  /* 0x0000003a363a7207 */ /* 0x000fe40004800000 */
[----:B------:R-:W-:Y:S01]  /*6560*/  FSEL R48, R17, R48, !P4 ;  /* 0x0000003011307208 */ /* 0x000fe20006000000 */
[----:B------:R-:W-:Y:S01]  /*6570*/  FADD R17, R37, R21 ;  /* 0x0000001525117221 */ /* 0x000fe20000000000 */
[----:B------:R-:W-:Y:S01]  /*6580*/  FSEL R41, R18, R41, !P3 ;  /* 0x0000002912297208 */ /* 0x000fe20005800000 */
[C---:B------:R-:W-:Y:S01]  /*6590*/  FADD R18, R36.reuse, R25 ;  /* 0x0000001924127221 */ /* 0x040fe20000000000 */
[----:B------:R-:W-:Y:S01]  /*65a0*/  FSEL R42, R19, R42, !P0 ;  /* 0x0000002a132a7208 */ /* 0x000fe20004000000 */
[----:B------:R-:W-:Y:S01]  /*65b0*/  FADD R19, R36, R29 ;  /* 0x0000001d24137221 */ /* 0x000fe20000000000 */
[----:B------:R-:W-:Y:S01]  /*65c0*/  FSEL R64, R16, R64, !P2 ;  /* 0x0000004010407208 */ /* 0x000fe20005000000 */
[----:B------:R-:W-:Y:S01]  /*65d0*/  FADD R16, R37, R25 ;  /* 0x0000001925107221 */ /* 0x000fe20000000000 */
[----:B------:R-:W-:-:S02]  /*65e0*/  FSETP.GEU.AND P1, PT, R24, R75, PT ;  /* 0x0000004b1800720b */ /* 0x000fc40003f2e000 */
[----:B------:R-:W-:Y:S02]  /*65f0*/  SEL R55, R54, R55, !P6 ;  /* 0x0000003736377207 */ /* 0x000fe40007000000 */
        /* <DEDUP_REMOVED lines=14> */
[-C--:B------:R-:W-:Y:S01]  /*66e0*/  FSETP.GEU.AND P5, PT, R28, R46.reuse, PT ;  /* 0x0000002e1c00720b */ /* 0x080fe20003fae000 */
[----:B------:R-:W-:Y:S02]  /*66f0*/  VIADD R32, R2, 0x15 ;  /* 0x0000001502207836 */ /* 0x000fe40000000000 */
[----:B------:R-:W-:Y:S01]  /*6700*/  FADD R24, R38, R21 ;  /* 0x0000001526187221 */ /* 0x000fe20000000000 */
[--C-:B------:R-:W-:Y:S01]  /*6710*/  FADD R60, R39, R25.reuse ;  /* 0x00000019273c7221 */ /* 0x100fe20000000000 */
[----:B------:R-:W-:Y:S01]  /*6720*/  FSEL R46, R28, R46, !P5 ;  /* 0x0000002e1c2e7208 */ /* 0x000fe20006800000 */
[C---:B------:R-:W-:Y:S01]  /*6730*/  FADD R28, R38.reuse, R25 ;  /* 0x00000019261c7221 */ /* 0x040fe20000000000 */
        /* <DEDUP_REMOVED lines=56> */
[----:B------:R-:W-:Y:S01]  /*6ac0*/  SEL R57, R32, R57, !P5 ;  /* 0x0000003920397207 */ /* 0x000fe20006800000 */
        /* <DEDUP_REMOVED lines=8> */
[-C--:B------:R-:W-:Y:S02]  /*6b50*/  FSETP.GEU.AND P0, PT, R50, R64.reuse, PT ;  /* 0x000000403200720b */ /* 0x080fe40003f0e000 */
[----:B------:R-:W-:Y:S02]  /*6b60*/  FSETP.GEU.AND P5, PT, R40, R77, PT ;  /* 0x0000004d2800720b */ /* 0x000fe40003fae000 */
[----:B------:R-:W-:Y:S02]  /*6b70*/  FSEL R64, R50, R64, !P0 ;  /* 0x0000004032407208 */ /* 0x000fe40004000000 */
[----:B------:R-:W-:Y:S02]  /*6b80*/  SEL R63, R34, R63, !P0 ;  /* 0x0000003f223f7207 */ /* 0x000fe40004000000 */
[----:B------:R-:W-:-:S02]  /*6b90*/  FSETP.GEU.AND P1, PT, R52, R68, PT ;  /* 0x000000443400720b */ /* 0x000fc40003f2e000 */
[----:B------:R-:W-:Y:S02]  /*6ba0*/  FSETP.GEU.AND P2, PT, R46, R56, PT ;  /* 0x000000382e00720b */ /* 0x000fe40003f4e000 */
[----:B------:R-:W-:Y:S02]  /*6bb0*/  FSETP.GEU.AND P0, PT, R44, R37, PT ;  /* 0x000000252c00720b */ /* 0x000fe40003f0e000 */
        /* <DEDUP_REMOVED lines=8> */
[----:B------:R-:W-:Y:S02]  /*6c40*/  FSEL R37, R44, R37, !P0 ;  /* 0x000000252c257208 */ /* 0x000fe40004000000 */
[----:B------:R-:W-:-:S02]  /*6c50*/  SEL R49, R34, R49, !P1 ;  /* 0x0000003122317207 */ /* 0x000fc40004800000 */
[C---:B------:R-:W-:Y:S02]  /*6c60*/  SEL R67, R34.reuse, R67, !P2 ;  /* 0x0000004322437207 */ /* 0x040fe40005000000 */
[----:B------:R-:W-:Y:S02]  /*6c70*/  SEL R53, R34, R53, !P0 ;  /* 0x0000003522357207 */ /* 0x000fe40004000000 */
[----:B------:R-:W-:Y:S02]  /*6c80*/  FSEL R47, R48, R47, !P3 ;  /* 0x0000002f302f7208 */ /* 0x000fe40005800000 */
[----:B------:R-:W-:Y:S02]  /*6c90*/  FSEL R25, R36, R25, !P6 ;  /* 0x0000001924197208 */ /* 0x000fe40007000000 */
[----:B------:R-:W-:Y:S02]  /*6ca0*/  FSETP.GEU.AND P1, PT, R21, R24, PT ;  /* 0x000000181500720b */ /* 0x000fe40003f2e000 */
[----:B------:R-:W-:-:S02]  /*6cb0*/  FSETP.GEU.AND P2, PT, R41, R28, PT ;  /* 0x0000001c2900720b */ /* 0x000fc40003f4e000 */
[C---:B------:R-:W-:Y:S02]  /*6cc0*/  SEL R55, R34.reuse, R55, !P3 ;  /* 0x0000003722377207 */ /* 0x040fe40005800000 */
[----:B------:R-:W-:Y:S02]  /*6cd0*/  SEL R61, R34, R61, !P6 ;  /* 0x0000003d223d7207 */ /* 0x000fe40007000000 */
[----:B------:R-:W-:Y:S02]  /*6ce0*/  FSETP.GEU.AND P0, PT, R30, R29, PT ;  /* 0x0000001d1e00720b */ /* 0x000fe40003f0e000 */
[----:B------:R-:W-:Y:S02]  /*6cf0*/  FSETP.GEU.AND P3, PT, R75, R62, PT ;  /* 0x0000003e4b00720b */ /* 0x000fe40003f6e000 */
[----:B------:R-:W-:Y:S02]  /*6d00*/  FSETP.GEU.AND P6, PT, R73, R60, PT ;  /* 0x0000003c4900720b */ /* 0x000fe40003fce000 */
[----:B------:R-:W-:-:S02]  /*6d10*/  FSEL R66, R42, R66, !P4 ;  /* 0x000000422a427208 */ /* 0x000fc40006000000 */
[----:B------:R-:W-:Y:S02]  /*6d20*/  SEL R45, R34, R45, !P4 ;  /* 0x0000002d222d7207 */ /* 0x000fe40006000000 */
[----:B------:R-:W-:Y:S01]  /*6d30*/  FSEL R39, R39, R20, !P5 ;  /* 0x0000001427277208 */ /* 0x000fe20006800000 */
[--C-:B0-----:R-:W-:Y:S01]  /*6d40*/  FADD R20, R16, R23.reuse ;  /* 0x0000001710147221 */ /* 0x101fe20000000000 */
[----:B------:R-:W-:Y:S02]  /*6d50*/  FSETP.GEU.AND P4, PT, R26, R38, PT ;  /* 0x000000261a00720b */ /* 0x000fe40003f8e000 */
        /* <DEDUP_REMOVED lines=24> */
[----:B------:R-:W-:Y:S02]  /*6ee0*/  SEL R43, R34, R43, !P1 ;  /* 0x0000002b222b7207 */ /* 0x000fe40004800000 */
[----:B------:R-:W-:-:S02]  /*6ef0*/  FSEL R64, R20, R64, !P2 ;  /* 0x0000004014407208 */ /* 0x000fc40005000000 */
[C---:B------:R-:W-:Y:S02]  /*6f00*/  SEL R59, R34.reuse, R59, !P3 ;  /* 0x0000003b223b7207 */ /* 0x040fe40005800000 */
[C---:B------:R-:W-:Y:S02]  /*6f10*/  SEL R51, R34.reuse, R51, !P4 ;  /* 0x0000003322337207 */ /* 0x040fe40006000000 */
[C---:B------:R-:W-:Y:S02]  /*6f20*/  SEL R35, R34.reuse, R58, !P5 ;  /* 0x0000003a22237207 */ /* 0x040fe40006800000 */
[C---:B------:R-:W-:Y:S02]  /*6f30*/  SEL R69, R34.reuse, R69, !P6 ;  /* 0x0000004522457207 */ /* 0x040fe40007000000 */
[----:B------:R-:W-:Y:S02]  /*6f40*/  SEL R57, R34, R57, !P0 ;  /* 0x0000003922397207 */ /* 0x000fe40004000000 */
[----:B------:R-:W-:-:S02]  /*6f50*/  SEL R63, R42, R63, !P2 ;  /* 0x0000003f2a3f7207 */ /* 0x000fc40005000000 */
[----:B------:R-:W-:Y:S02]  /*6f60*/  FSETP.GEU.AND P1, PT, R22, R33, PT ;  /* 0x000000211600720b */ /* 0x000fe40003f2e000 */
[----:B------:R-:W-:Y:S02]  /*6f70*/  FSETP.GEU.AND P6, PT, R23, R68, PT ;  /* 0x000000441700720b */ /* 0x000fe40003fce000 */
[----:B------:R-:W-:Y:S02]  /*6f80*/  FSETP.GEU.AND P5, PT, R27, R56, PT ;  /* 0x000000381b00720b */ /* 0x000fe40003fae000 */
[----:B------:R-:W-:Y:S02]  /*6f90*/  FSETP.GEU.AND P4, PT, R16, R47, PT ;  /* 0x0000002f1000720b */ /* 0x000fe40003f8e000 */
[----:B------:R-:W-:Y:S02]  /*6fa0*/  FSETP.GEU.AND P3, PT, R21, R66, PT ;  /* 0x000000421500720b */ /* 0x000fe40003f6e000 */
[----:B------:R-:W-:-:S02]  /*6fb0*/  FSETP.GEU.AND P0, PT, R24, R77, PT ;  /* 0x0000004d1800720b */ /* 0x000fc40003f0e000 */
[----:B------:R-:W-:Y:S02]  /*6fc0*/  FSETP.GEU.AND P2, PT, R26, R25, PT ;  /* 0x000000191a00720b */ /* 0x000fe40003f4e000 */
[----:B------:R-:W-:Y:S02]  /*6fd0*/  FSEL R33, R22, R33, !P1 ;  /* 0x0000002116217208 */ /* 0x000fe40004800000 */
[----:B------:R-:W-:Y:S02]  /*6fe0*/  FSEL R68, R23, R68, !P6 ;  /* 0x0000004417447208 */ /* 0x000fe40007000000 */
[----:B------:R-:W-:Y:S02]  /*6ff0*/  FSEL R56, R27, R56, !P5 ;  /* 0x000000381b387208 */ /* 0x000fe40006800000 */
[----:B------:R-:W-:Y:S02]  /*7000*/  FSEL R47, R16, R47, !P4 ;  /* 0x0000002f102f7208 */ /* 0x000fe40006000000 */
[----:B------:R-:W-:Y:S01]  /*7010*/  FSEL R66, R21, R66, !P3 ;  /* 0x0000004215427208 */ /* 0x000fe20005800000 */
[----:B------:R-:W-:Y:S01]  /*7020*/  LDS.128 R16, [R3+0x1800] ;  /* 0x0018000003107984 */ /* 0x000fe20000000c00 */
[----:B------:R-:W-:-:S02]  /*7030*/  FSEL R77, R24, R77, !P0 ;  /* 0x0000004d184d7208 */ /* 0x000fc40004000000 */
[----:B------:R-:W-:Y:S01]  /*7040*/  FSEL R50, R26, R25, !P2 ;  /* 0x000000191a327208 */ /* 0x000fe20005000000 */
[----:B------:R-:W0:Y:S04]  /*7050*/  LDS.128 R20, [R7+0x60] ;  /* 0x0000600007147984 */ /* 0x000e280000000c00 */
[----:B------:R-:W1:Y:S01]  /*7060*/  LDS.128 R24, [R7+0xe0] ;  /* 0x0000e00007187984 */ /* 0x000e620000000c00 */
[C---:B------:R-:W-:Y:S02]  /*7070*/  SEL R67, R42.reuse, R67, !P5 ;  /* 0x000000432a437207 */ /* 0x040fe40006800000 */
[----:B------:R-:W-:Y:S02]  /*7080*/  FSETP.GEU.AND P5, PT, R41, R36, PT ;  /* 0x000000242900720b */ /* 0x000fe40003fae000 */
[----:B------:R-:W-:-:S02]  /*7090*/  SEL R49, R42, R49, !P6 ;  /* 0x000000312a317207 */ /* 0x000fc40007000000 */
[----:B------:R-:W-:Y:S02]  /*70a0*/  SEL R55, R42, R55, !P4 ;  /* 0x000000372a377207 */ /* 0x000fe40006000000 */
[----:B------:R-:W-:Y:S02]  /*70b0*/  FSETP.GEU.AND P6, PT, R48, R37, PT ;  /* 0x000000253000720b */ /* 0x000fe40003fce000 */
[----:B------:R-:W-:Y:S02]  /*70c0*/  FSETP.GEU.AND P4, PT, R73, R28, PT ;  /* 0x0000001c4900720b */ /* 0x000fe40003f8e000 */
[----:B------:R-:W-:Y:S02]  /*70d0*/  FSEL R36, R41, R36, !P5 ;  /* 0x0000002429247208 */ /* 0x000fe40006800000 */
[C---:B------:R-:W-:Y:S02]  /*70e0*/  SEL R65, R42.reuse, R65, !P0 ;  /* 0x000000412a417207 */ /* 0x040fe40004000000 */
[----:B------:R-:W-:-:S02]  /*70f0*/  SEL R61, R42, R61, !P2 ;  /* 0x0000003d2a3d7207 */ /* 0x000fc40005000000 */
        /* <DEDUP_REMOVED lines=8> */
[----:B------:R-:W-:Y:S02]  /*7180*/  FSETP.GEU.AND P6, PT, R75, R60, PT ;  /* 0x0000003c4b00720b */ /* 0x000fe40003fce000 */
[----:B------:R-:W-:Y:S02]  /*7190*/  FSETP.GEU.AND P4, PT, R46, R33, PT ;  /* 0x000000212e00720b */ /* 0x000fe40003f8e000 */
[----:B------:R-:W-:Y:S02]  /*71a0*/  FSEL R41, R31, R38, !P0 ;  /* 0x000000261f297208 */ /* 0x000fe40004000000 */
[----:B------:R-:W-:-:S02]  /*71b0*/  FSEL R39, R30, R39, !P2 ;  /* 0x000000271e277208 */ /* 0x000fc40005000000 */
[----:B------:R-:W-:Y:S02]  /*71c0*/  FSEL R44, R44, R29, !P5 ;  /* 0x0000001d2c2c7208 */ /* 0x000fe40006800000 */
[----:B------:R-:W2:Y:S01]  /*71d0*/  LDS.128 R28, [R7+0x160] ;  /* 0x00016000071c7984 */ /* 0x000ea20000000c00 */
[----:B------:R-:W-:Y:S01]  /*71e0*/  SEL R45, R42, R45, !P3 ;  /* 0x0000002d2a2d7207 */ /* 0x000fe20005800000 */
[C---:B0-----:R-:W-:Y:S01]  /*71f0*/  FADD R37, R20.reuse, R17 ;  /* 0x0000001114257221 */ /* 0x041fe20000000000 */
[----:B------:R-:W-:Y:S01]  /*7200*/  FSEL R60, R75, R60, !P6 ;  /* 0x0000003c4b3c7208 */ /* 0x000fe20007000000 */
[----:B------:R-:W-:Y:S01]  /*7210*/  FADD R75, R20, R18 ;  /* 0x00000012144b7221 */ /* 0x000fe20000000000 */
[----:B------:R-:W-:Y:S01]  /*7220*/  FSEL R46, R46, R33, !P4 ;  /* 0x000000212e2e7208 */ /* 0x000fe20006000000 */
[----:B------:R-:W-:Y:S01]  /*7230*/  FADD R33, R16, R20 ;  /* 0x0000001410217221 */ /* 0x000fe20000000000 */
[----:B------:R-:W-:Y:S01]  /*7240*/  SEL R52, R42, R35, !P2 ;  /* 0x000000232a347207 */ /* 0x000fe20005000000 */
[----:B-1----:R-:W-:Y:S01]  /*7250*/  FADD R35, R16, R24 ;  /* 0x0000001810237221 */ /* 0x002fe20000000000 */
        /* <DEDUP_REMOVED lines=8> */
[----:B------:R-:W-:Y:S01]  /*72e0*/  FSETP.GEU.AND P5, PT, R35, R68, PT ;  /* 0x000000442300720b */ /* 0x000fe20003fae000 */
[--C-:B------:R-:W-:Y:S01]  /*72f0*/  FADD R54, R20, R19.reuse ;  /* 0x0000001314367221 */ /* 0x100fe20000000000 */
[----:B------:R-:W-:Y:S01]  /*7300*/  SEL R69, R42, R69, !P6 ;  /* 0x000000452a457207 */ /* 0x000fe20007000000 */
[----:B------:R-:W-:Y:S01]  /*7310*/  VIADD R58, R2, 0x18 ;  /* 0x00000018023a7836 */ /* 0x000fe20000000000 */
[----:B------:R-:W-:Y:S01]  /*7320*/  @P4 SEL R42, R34, R32, !P1 ;  /* 0x00000020222a4207 */ /* 0x000fe20004800000 */
[C---:B------:R-:W-:Y:S01]  /*7330*/  FADD R38, R24.reuse, R18 ;  /* 0x0000001218267221 */ /* 0x040fe20000000000 */
[----:B------:R-:W-:Y:S02]  /*7340*/  FSEL R64, R33, R64, !P3 ;  /* 0x0000004021407208 */ /* 0x000fe40005800000 */
[----:B------:R-:W-:Y:S01]  /*7350*/  FSEL R66, R37, R66, !P0 ;  /* 0x0000004225427208 */ /* 0x000fe20004000000 */
[C---:B------:R-:W-:Y:S01]  /*7360*/  FADD R37, R24.reuse, R19 ;  /* 0x0000001318257221 */ /* 0x040fe20000000000 */
[----:B------:R-:W-:Y:S01]  /*7370*/  FSEL R20, R75, R36, !P2 ;  /* 0x000000244b147208 */ /* 0x000fe20005000000 */
[----:B------:R-:W-:Y:S01]  /*7380*/  FADD R36, R24, R17 ;  /* 0x0000001118247221 */ /* 0x000fe20000000000 */
[----:B------:R-:W-:-:S02]  /*7390*/  FSEL R68, R35, R68, !P5 ;  /* 0x0000004423447208 */ /* 0x000fc40006800000 */
[----:B------:R-:W0:Y:S01]  /*73a0*/  LDS.128 R32, [R7+0x1e0] ;  /* 0x0001e00007207984 */ /* 0x000e220000000c00 */
[----:B------:R-:W-:Y:S02]  /*73b0*/  SEL R63, R58, R63, !P3 ;  /* 0x0000003f3a3f7207 */ /* 0x000fe40005800000 */
[----:B------:R-:W-:Y:S02]  /*73c0*/  FSETP.GEU.AND P1, PT, R54, R39, PT ;  /* 0x000000273600720b */ /* 0x000fe40003f2e000 */
[----:B------:R-:W-:Y:S02]  /*73d0*/  FSETP.GEU.AND P6, PT, R36, R77, PT ;  /* 0x0000004d2400720b */ /* 0x000fe40003fce000 */
[----:B------:R-:W-:Y:S02]  /*73e0*/  FSETP.GEU.AND P4, PT, R38, R73, PT ;  /* 0x000000492600720b */ /* 0x000fe40003f8e000 */
[----:B------:R-:W-:Y:S02]  /*73f0*/  FSETP.GEU.AND P3, PT, R37, R60, PT ;  /* 0x0000003c2500720b */ /* 0x000fe40003f6e000 */
[----:B------:R-:W-:-:S02]  /*7400*/  FSEL R54, R54, R39, !P1 ;  /* 0x0000002736367208 */ /* 0x000fc40004800000 */
[----:B------:R-:W-:Y:S02]  /*7410*/  FSEL R77, R36, R77, !P6 ;  /* 0x0000004d244d7208 */ /* 0x000fe40007000000 */
[----:B------:R-:W-:Y:S02]  /*7420*/  FSEL R73, R38, R73, !P4 ;  /* 0x0000004926497208 */ /* 0x000fe40006000000 */
[----:B------:R-:W-:Y:S02]  /*7430*/  FSEL R60, R37, R60, !P3 ;  /* 0x0000003c253c7208 */ /* 0x000fe40005800000 */
[----:B------:R-:W1:Y:S01]  /*7440*/  LDS.128 R36, [R3+0x1900] ;  /* 0x0019000003247984 */ /* 0x000e620000000c00 */
[----:B--2---:R-:W-:Y:S01]  /*7450*/  FADD R75, R16, R28 ;  /* 0x0000001c104b7221 */ /* 0x004fe20000000000 */
[----:B------:R-:W-:-:S04]  /*7460*/  SEL R45, R58, R45, !P0 ;  /* 0x0000002d3a2d7207 */ /* 0x000fc80004000000 */
[----:B------:R-:W-:Y:S01]  /*7470*/  FSETP.GEU.AND P0, PT, R75, R56, PT ;  /* 0x000000384b00720b */ /* 0x000fe20003f0e000 */
[----:B------:R-:W-:-:S03]  /*7480*/  FADD R24, R28, R17 ;  /* 0x000000111c187221 */ /* 0x000fc60000000000 */
[----:B------:R-:W-:Y:S01]  /*7490*/  FSEL R56, R75, R56, !P0 ;  /* 0x000000384b387208 */ /* 0x000fe20004000000 */
[C---:B------:R-:W-:Y:S01]  /*74a0*/  FADD R75, R28.reuse, R18 ;  /* 0x000000121c4b7221 */ /* 0x040fe20000000000 */
[----:B------:R-:W-:Y:S01]  /*74b0*/  FADD R28, R28, R19 ;  /* 0x000000131c1c7221 */ /* 0x000fe20000000000 */
[C---:B------:R-:W-:Y:S02]  /*74c0*/  SEL R65, R58.reuse, R65, !P6 ;  /* 0x000000413a417207 */ /* 0x040fe40007000000 */
[C---:B------:R-:W-:Y:S02]  /*74d0*/  SEL R71, R58.reuse, R71, !P4 ;  /* 0x000000473a477207 */ /* 0x040fe40006000000 */
[----:B------:R-:W-:Y:S01]  /*74e0*/  SEL R69, R58, R69, !P3 ;  /* 0x000000453a457207 */ /* 0x000fe20005800000 */
[----:B0-----:R-:W-:Y:S01]  /*74f0*/  FADD R16, R16, R32 ;  /* 0x0000002010107221 */ /* 0x001fe20000000000 */
[C---:B------:R-:W-:Y:S01]  /*7500*/  FADD R17, R32.reuse, R17 ;  /* 0x0000001120117221 */ /* 0x040fe20000000000 */
[C---:B------:R-:W-:Y:S01]  /*7510*/  FADD R18, R32.reuse, R18 ;  /* 0x0000001220127221 */ /* 0x040fe20000000000 */
[----:B------:R-:W-:Y:S01]  /*7520*/  FADD R19, R32, R19 ;  /* 0x0000001320137221 */ /* 0x000fe20000000000 */
[----:B------:R-:W-:-:S02]  /*7530*/  SEL R67, R58, R67, !P0 ;  /* 0x000000433a437207 */ /* 0x000fc40004000000 */
[----:B------:R-:W-:Y:S02]  /*7540*/  FSETP.GEU.AND P6, PT, R16, R47, PT ;  /* 0x0000002f1000720b */ /* 0x000fe40003fce000 */
[----:B------:R-:W-:Y:S02]  /*7550*/  FSETP.GEU.AND P4, PT, R17, R48, PT ;  /* 0x000000301100720b */ /* 0x000fe40003f8e000 */
[----:B------:R-:W-:Y:S02]  /*7560*/  FSETP.GEU.AND P3, PT, R18, R41, PT ;  /* 0x000000291200720b */ /* 0x000fe40003f6e000 */
[----:B------:R-:W-:Y:S02]  /*7570*/  FSETP.GEU.AND P0, PT, R19, R46, PT ;  /* 0x0000002e1300720b */ /* 0x000fe40003f0e000 */
[----:B------:R-:W-:Y:S02]  /*7580*/  SEL R52, R58, R52, !P1 ;  /* 0x000000343a347207 */ /* 0x000fe40004800000 */
[----:B------:R-:W-:-:S02]  /*7590*/  FSEL R47, R16, R47, !P6 ;  /* 0x0000002f102f7208 */ /* 0x000fc40007000000 */
[----:B------:R-:W-:Y:S01]  /*75a0*/  FSEL R48, R17, R48, !P4 ;  /* 0x0000003011307208 */ /* 0x000fe20006000000 */
[----:B-1----:R-:W-:Y:S01]  /*75b0*/  FADD R17, R37, R21 ;  /* 0x0000001525117221 */ /* 0x002fe20000000000 */
[----:B------:R-:W-:Y:S01]  /*75c0*/  FSEL R41, R18, R41, !P3 ;  /* 0x0000002912297208 */ /* 0x000fe20005800000 */
[C-C-:B------:R-:W-:Y:S01]  /*75d0*/  FADD R18, R36.reuse, R25.reuse ;  /* 0x0000001924127221 */ /* 0x140fe20000000000 */
[----:B------:R-:W-:Y:S01]  /*75e0*/  FSEL R46, R19, R46, !P0 ;  /* 0x0000002e132e7208 */ /* 0x000fe20004000000 */
[----:B------:R-:W-:Y:S01]  /*75f0*/  FADD R16, R37, R25 ;  /* 0x0000001925107221 */ /* 0x000fe20000000000 */
[CC--:B------:R-:W-:Y:S01]  /*7600*/  FSETP.GEU.AND P1, PT, R75.reuse, R40.reuse, PT ;  /* 0x000000284b00720b */ /* 0x0c0fe20003f2e000 */
[----:B------:R-:W-:Y:S01]  /*7610*/  FADD R19, R36, R29 ;  /* 0x0000001d24137221 */ /* 0x000fe20000000000 */
[----:B------:R-:W-:Y:S02]  /*7620*/  SEL R55, R58, R55, !P6 ;  /* 0x000000373a377207 */ /* 0x000fe40007000000 */
[----:B------:R-:W-:-:S02]  /*7630*/  FSEL R40, R75, R40, !P1 ;  /* 0x000000284b287208 */ /* 0x000fc40004800000 */
[C---:B------:R-:W-:Y:S02]  /*7640*/  SEL R59, R58.reuse, R59, !P1 ;  /* 0x0000003b3a3b7207 */ /* 0x040fe40004800000 */
[C---:B------:R-:W-:Y:S02]  /*7650*/  SEL R53, R58.reuse, R53, !P4 ;  /* 0x000000353a357207 */ /* 0x040fe40006000000 */
[----:B------:R-:W-:Y:S02]  /*7660*/  SEL R51, R58, R51, !P3 ;  /* 0x000000333a337207 */ /* 0x000fe40005800000 */
[----:B------:R-:W-:Y:S02]  /*7670*/  FSETP.GEU.AND P1, PT, R18, R68, PT ;  /* 0x000000441200720b */ /* 0x000fe40003f2e000 */
[----:B------:R-:W-:Y:S02]  /*7680*/  FSETP.GEU.AND P6, PT, R19, R56, PT ;  /* 0x000000381300720b */ /* 0x000fe40003fce000 */
[----:B------:R-:W-:-:S02]  /*7690*/  FSETP.GEU.AND P3, PT, R17, R66, PT ;  /* 0x000000421100720b */ /* 0x000fc40003f6e000 */
[-C--:B------:R-:W-:Y:S02]  /*76a0*/  FSETP.GEU.AND P4, PT, R16, R77.reuse, PT ;  /* 0x0000004d1000720b */ /* 0x080fe40003f8e000 */
[----:B------:R-:W-:Y:S02]  /*76b0*/  FSEL R68, R18, R68, !P1 ;  /* 0x0000004412447208 */ /* 0x000fe40004800000 */
[----:B------:R-:W-:Y:S02]  /*76c0*/  FSEL R56, R19, R56, !P6 ;  /* 0x0000003813387208 */ /* 0x000fe40007000000 */
[----:B------:R-:W-:Y:S02]  /*76d0*/  FSEL R66, R17, R66, !P3 ;  /* 0x0000004211427208 */ /* 0x000fe40005800000 */
[----:B------:R-:W-:Y:S02]  /*76e0*/  FSEL R77, R16, R77, !P4 ;  /* 0x0000004d104d7208 */ /* 0x000fe40006000000 */
[----:B------:R-:W0:Y:S01]  /*76f0*/  LDS.128 R16, [R3+0x1a00] ;  /* 0x001a000003107984 */ /* 0x000e220000000c00 */
[----:B------:R-:W-:Y:S01]  /*7700*/  SEL R43, R58, R43, !P2 ;  /* 0x0000002b3a2b7207 */ /* 0x000fe20005000000 */
[----:B------:R-:W-:Y:S01]  /*7710*/  FADD R75, R36, R21 ;  /* 0x00000015244b7221 */ /* 0x000fe20000000000 */
[----:B------:R-:W-:-:S02]  /*7720*/  FSETP.GEU.AND P2, PT, R24, R50, PT ;  /* 0x000000321800720b */ /* 0x000fc40003f4e000 */
[----:B------:R-:W-:Y:S02]  /*7730*/  SEL R49, R58, R49, !P5 ;  /* 0x000000313a317207 */ /* 0x000fe40006800000 */
[----:B------:R-:W-:Y:S02]  /*7740*/  FSEL R50, R24, R50, !P2 ;  /* 0x0000003218327208 */ /* 0x000fe40005000000 */
[----:B------:R-:W-:Y:S02]  /*7750*/  SEL R61, R58, R61, !P2 ;  /* 0x0000003d3a3d7207 */ /* 0x000fe40005000000 */
        /* <DEDUP_REMOVED lines=57> */
[----:B------:R-:W-:Y:S01]  /*7af0*/  @P6 SEL R32, R58, R42, !P0 ;  /* 0x0000002a3a206207 */ /* 0x000fe20004000000 */
[C---:B------:R-:W-:Y:S01]  /*7b00*/  FADD R58, R16.reuse, R22 ;  /* 0x00000016103a7221 */ /* 0x040fe20000000000 */
[----:B------:R-:W-:Y:S01]  /*7b10*/  FSEL R21, R21, R54, !P2 ;  /* 0x0000003615157208 */ /* 0x000fe20005000000 */
[----:B------:R-:W-:Y:S01]  /*7b20*/  FADD R73, R19, R26 ;  /* 0x0000001a13497221 */ /* 0x000fe20000000000 */
        /* <DEDUP_REMOVED lines=16> */
[----:B------:R-:W-:Y:S02]  /*7c30*/  FSEL R40, R62, R40, !P3 ;  /* 0x000000283e287208 */ /* 0x000fe40005800000 */
[----:B------:R-:W-:Y:S02]  /*7c40*/  FSETP.GEU.AND P5, PT, R44, R77, PT ;  /* 0x0000004d2c00720b */ /* 0x000fe40003fae000 */
[----:B------:R-:W-:Y:S02]  /*7c50*/  FSETP.GEU.AND P6, PT, R42, R25, PT ;  /* 0x000000192a00720b */ /* 0x000fe40003fce000 */
[----:B------:R-:W-:Y:S02]  /*7c60*/  FSETP.GEU.AND P0, PT, R48, R37, PT ;  /* 0x000000253000720b */ /* 0x000fe40003f0e000 */
[----:B------:R-:W-:Y:S02]  /*7c70*/  FSETP.GEU.AND P2, PT, R50, R56, PT ;  /* 0x000000383200720b */ /* 0x000fe40003f4e000 */
[----:B------:R-:W-:-:S02]  /*7c80*/  FSETP.GEU.AND P3, PT, R54, R47, PT ;  /* 0x0000002f3600720b */ /* 0x000fc40003f6e000 */
[----:B------:R-:W-:Y:S02]  /*7c90*/  FSEL R68, R60, R68, !P1 ;  /* 0x000000443c447208 */ /* 0x000fe40004800000 */
[----:B------:R-:W-:Y:S02]  /*7ca0*/  SEL R49, R34, R49, !P1 ;  /* 0x0000003122317207 */ /* 0x000fe40004800000 */
[----:B------:R-:W-:Y:S02]  /*7cb0*/  FSEL R66, R46, R66, !P4 ;  /* 0x000000422e427208 */ /* 0x000fe40006000000 */
[----:B------:R-:W-:Y:S02]  /*7cc0*/  FSETP.GEU.AND P1, PT, R39, R20, PT ;  /* 0x000000142700720b */ /* 0x000fe40003f2e000 */
[----:B------:R-:W-:Y:S02]  /*7cd0*/  SEL R45, R34, R45, !P4 ;  /* 0x0000002d222d7207 */ /* 0x000fe40006000000 */
[----:B------:R-:W-:-:S02]  /*7ce0*/  FSEL R77, R44, R77, !P5 ;  /* 0x0000004d2c4d7208 */ /* 0x000fc40006800000 */
[----:B------:R-:W-:Y:S02]  /*7cf0*/  FSEL R25, R42, R25, !P6 ;  /* 0x000000192a197208 */ /* 0x000fe40007000000 */
[----:B------:R-:W-:Y:S02]  /*7d00*/  FSEL R37, R48, R37, !P0 ;  /* 0x0000002530257208 */ /* 0x000fe40004000000 */
[----:B------:R-:W-:Y:S02]  /*7d10*/  FSETP.GEU.AND P4, PT, R36, R38, PT ;  /* 0x000000262400720b */ /* 0x000fe40003f8e000 */
[C---:B------:R-:W-:Y:S02]  /*7d20*/  SEL R65, R34.reuse, R65, !P5 ;  /* 0x0000004122417207 */ /* 0x040fe40006800000 */
[C---:B------:R-:W-:Y:S02]  /*7d30*/  SEL R61, R34.reuse, R61, !P6 ;  /* 0x0000003d223d7207 */ /* 0x040fe40007000000 */
[----:B------:R-:W-:-:S02]  /*7d40*/  SEL R53, R34, R53, !P0 ;  /* 0x0000003522357207 */ /* 0x000fc40004000000 */
[----:B------:R-:W-:Y:S02]  /*7d50*/  FSEL R56, R50, R56, !P2 ;  /* 0x0000003832387208 */ /* 0x000fe40005000000 */
[----:B------:R-:W-:Y:S02]  /*7d60*/  FSEL R47, R54, R47, !P3 ;  /* 0x0000002f362f7208 */ /* 0x000fe40005800000 */
[C---:B------:R-:W-:Y:S02]  /*7d70*/  SEL R67, R34.reuse, R67, !P2 ;  /* 0x0000004322437207 */ /* 0x040fe40005000000 */
[----:B------:R-:W-:Y:S02]  /*7d80*/  SEL R55, R34, R55, !P3 ;  /* 0x0000003722377207 */ /* 0x000fe40005800000 */
[----:B------:R-:W-:Y:S02]  /*7d90*/  FSETP.GEU.AND P5, PT, R22, R21, PT ;  /* 0x000000151600720b */ /* 0x000fe40003fae000 */
[----:B------:R-:W-:-:S02]  /*7da0*/  FSETP.GEU.AND P6, PT, R73, R28, PT ;  /* 0x0000001c4900720b */ /* 0x000fc40003fce000 */
[----:B------:R-:W-:Y:S02]  /*7db0*/  FSETP.GEU.AND P0, PT, R30, R29, PT ;  /* 0x0000001d1e00720b */ /* 0x000fe40003f0e000 */
[----:B------:R-:W-:Y:S02]  /*7dc0*/  FSETP.GEU.AND P2, PT, R41, R24, PT ;  /* 0x000000182900720b */ /* 0x000fe40003f4e000 */
[----:B------:R-:W-:Y:S02]  /*7dd0*/  FSETP.GEU.AND P3, PT, R75, R40, PT ;  /* 0x000000284b00720b */ /* 0x000fe40003f6e000 */
[----:B------:R-:W-:Y:S01]  /*7de0*/  FSEL R39, R39, R20, !P1 ;  /* 0x0000001427277208 */ /* 0x000fe20004800000 */
[----:B0-----:R-:W-:Y:S01]  /*7df0*/  FADD R20, R16, R23 ;  /* 0x0000001710147221 */ /* 0x001fe20000000000 */
[----:B------:R-:W-:Y:S02]  /*7e00*/  SEL R43, R34, R43, !P1 ;  /* 0x0000002b222b7207 */ /* 0x000fe40004800000 */
[----:B------:R-:W-:-:S02]  /*7e10*/  FSEL R38, R36, R38, !P4 ;  /* 0x0000002624267208 */ /* 0x000fc40006000000 */
        /* <DEDUP_REMOVED lines=48> */
[----:B------:R-:W-:-:S04]  /*8120*/  FSETP.GEU.AND P4, PT, R42, R41, PT ;  /* 0x000000292a00720b */ /* 0x000fc80003f8e000 */
[----:B------:R-:W-:Y:S02]  /*8130*/  FSEL R41, R42, R41, !P4 ;  /* 0x000000292a297208 */ /* 0x000fe40006000000 */
[----:B------:R-:W-:Y:S02]  /*8140*/  SEL R71, R46, R71, !P4 ;  /* 0x000000472e477207 */ /* 0x000fe40006000000 */
[----:B------:R-:W-:Y:S02]  /*8150*/  FSETP.GEU.AND P4, PT, R50, R33, PT ;  /* 0x000000213200720b */ /* 0x000fe40003f8e000 */
[C---:B------:R-:W-:Y:S02]  /*8160*/  SEL R49, R46.reuse, R49, !P6 ;  /* 0x000000312e317207 */ /* 0x040fe40007000000 */
[C---:B------:R-:W-:Y:S02]  /*8170*/  SEL R67, R46.reuse, R67, !P5 ;  /* 0x000000432e437207 */ /* 0x040fe40006800000 */
[----:B------:R-:W-:-:S02]  /*8180*/  SEL R45, R46, R45, !P3 ;  /* 0x0000002d2e2d7207 */ /* 0x000fc40005800000 */
[----:B------:R-:W-:Y:S02]  /*8190*/  FSETP.GEU.AND P6, PT, R54, R37, PT ;  /* 0x000000253600720b */ /* 0x000fe40003fce000 */
[----:B------:R-:W-:Y:S02]  /*81a0*/  FSETP.GEU.AND P5, PT, R30, R39, PT ;  /* 0x000000271e00720b */ /* 0x000fe40003fae000 */
[----:B------:R-:W-:Y:S02]  /*81b0*/  FSETP.GEU.AND P3, PT, R44, R40, PT ;  /* 0x000000282c00720b */ /* 0x000fe40003f6e000 */
[----:B------:R-:W-:Y:S02]  /*81c0*/  SEL R61, R46, R61, !P2 ;  /* 0x0000003d2e3d7207 */ /* 0x000fe40005000000 */
[----:B------:R-:W-:Y:S02]  /*81d0*/  FSETP.GEU.AND P2, PT, R73, R36, PT ;  /* 0x000000244900720b */ /* 0x000fe40003f4e000 */
[----:B------:R-:W-:-:S02]  /*81e0*/  FSEL R54, R54, R37, !P6 ;  /* 0x0000002536367208 */ /* 0x000fc40007000000 */
[----:B------:R-:W-:Y:S02]  /*81f0*/  FSEL R39, R30, R39, !P5 ;  /* 0x000000271e277208 */ /* 0x000fe40006800000 */
[----:B------:R-:W-:Y:S02]  /*8200*/  FSEL R40, R44, R40, !P3 ;  /* 0x000000282c287208 */ /* 0x000fe40005800000 */
[C---:B------:R-:W-:Y:S02]  /*8210*/  SEL R65, R46.reuse, R65, !P0 ;  /* 0x000000412e417207 */ /* 0x040fe40004000000 */
[C---:B------:R-:W-:Y:S02]  /*8220*/  SEL R53, R46.reuse, R53, !P6 ;  /* 0x000000352e357207 */ /* 0x040fe40007000000 */
[----:B------:R-:W-:Y:S02]  /*8230*/  SEL R43, R46, R43, !P5 ;  /* 0x0000002b2e2b7207 */ /* 0x000fe40006800000 */
[----:B------:R-:W-:-:S02]  /*8240*/  FSETP.GEU.AND P0, PT, R31, R38, PT ;  /* 0x000000261f00720b */ /* 0x000fc40003f0e000 */
[----:B------:R-:W-:Y:S02]  /*8250*/  FSETP.GEU.AND P6, PT, R75, R28, PT ;  /* 0x0000001c4b00720b */ /* 0x000fe40003fce000 */
[----:B------:R-:W-:Y:S02]  /*8260*/  FSETP.GEU.AND P5, PT, R48, R29, PT ;  /* 0x0000001d3000720b */ /* 0x000fe40003fae000 */
[----:B------:R-:W-:Y:S01]  /*8270*/  FSEL R36, R73, R36, !P2 ;  /* 0x0000002449247208 */ /* 0x000fe20005000000 */
[----:B0-----:R-:W-:Y:S01]  /*8280*/  FADD R73, R20, R19 ;  /* 0x0000001314497221 */ /* 0x001fe20000000000 */
[----:B------:R-:W-:Y:S01]  /*8290*/  FSEL R50, R50, R33, !P4 ;  /* 0x0000002132327208 */ /* 0x000fe20006000000 */
[----:B------:R-:W-:Y:S01]  /*82a0*/  FADD R33, R16, R20 ;  /* 0x0000001410217221 */ /* 0x000fe20000000000 */
[----:B------:R-:W-:Y:S01]  /*82b0*/  SEL R44, R46, R35, !P2 ;  /* 0x000000232e2c7207 */ /* 0x000fe20005000000 */
[----:B-1----:R-:W-:Y:S01]  /*82c0*/  FADD R35, R16, R24 ;  /* 0x0000001810237221 */ /* 0x002fe20000000000 */
[----:B------:R-:W-:-:S02]  /*82d0*/  SEL R59, R46, R59, !P3 ;  /* 0x0000003b2e3b7207 */ /* 0x000fc40005800000 */
[C---:B------:R-:W-:Y:S02]  /*82e0*/  SEL R51, R46.reuse, R51, !P0 ;  /* 0x000000332e337207 */ /* 0x040fe40004000000 */
[C---:B------:R-:W-:Y:S02]  /*82f0*/  SEL R69, R46.reuse, R69, !P6 ;  /* 0x000000452e457207 */ /* 0x040fe40007000000 */
[----:B------:R-:W-:Y:S02]  /*8300*/  SEL R57, R46, R57, !P5 ;  /* 0x000000392e397207 */ /* 0x000fe40006800000 */
[----:B------:R-:W-:Y:S02]  /*8310*/  FSEL R42, R31, R38, !P0 ;  /* 0x000000261f2a7208 */ /* 0x000fe40004000000 */
[----:B------:R-:W-:Y:S02]  /*8320*/  FSEL R75, R75, R28, !P6 ;  /* 0x0000001c4b4b7208 */ /* 0x000fe40007000000 */
[----:B------:R-:W-:-:S02]  /*8330*/  FSEL R48, R48, R29, !P5 ;  /* 0x0000001d30307208 */ /* 0x000fc40006800000 */
[----:B------:R-:W-:Y:S01]  /*8340*/  @P4 SEL R46, R34, R32, !P1 ;  /* 0x00000020222e4207 */ /* 0x000fe20004800000 */
[----:B------:R-:W0:Y:S01]  /*8350*/  LDS.128 R28, [R7+0x170] ;  /* 0x00017000071c7984 */ /* 0x000e220000000c00 */
[----:B------:R-:W-:Y:S02]  /*8360*/  FSETP.GEU.AND P3, PT, R33, R64, PT ;  /* 0x000000402100720b */ /* 0x000fe40003f6e000 */
[----:B------:R-:W-:Y:S02]  /*8370*/  FSETP.GEU.AND P1, PT, R73, R36, PT ;  /* 0x000000244900720b */ /* 0x000fe40003f2e000 */
[----:B------:R-:W-:Y:S01]  /*8380*/  FSETP.GEU.AND P5, PT, R35, R68, PT ;  /* 0x000000442300720b */ /* 0x000fe20003fae000 */
[C-C-:B------:R-:W-:Y:S01]  /*8390*/  FADD R37, R20.reuse, R17.reuse ;  /* 0x0000001114257221 */ /* 0x140fe20000000000 */
[--C-:B------:R-:W-:Y:S01]  /*83a0*/  FADD R58, R20, R18.reuse ;  /* 0x00000012143a7221 */ /* 0x100fe20000000000 */
[----:B------:R-:W-:Y:S01]  /*83b0*/  FSEL R64, R33, R64, !P3 ;  /* 0x0000004021407208 */ /* 0x000fe20005800000 */
[C---:B------:R-:W-:Y:S01]  /*83c0*/  FADD R38, R24.reuse, R18 ;  /* 0x0000001218267221 */ /* 0x040fe20000000000 */
[----:B------:R-:W-:Y:S01]  /*83d0*/  FSEL R20, R73, R36, !P1 ;  /* 0x0000002449147208 */ /* 0x000fe20004800000 */
[----:B------:R-:W-:Y:S01]  /*83e0*/  FADD R36, R24, R17 ;  /* 0x0000001118247221 */ /* 0x000fe20000000000 */
[----:B------:R-:W-:-:S02]  /*83f0*/  FSEL R68, R35, R68, !P5 ;  /* 0x0000004423447208 */ /* 0x000fc40006800000 */
[----:B------:R-:W1:Y:S01]  /*8400*/  LDS.128 R32, [R7+0x1f0] ;  /* 0x0001f00007207984 */ /* 0x000e620000000c00 */
[CC--:B------:R-:W-:Y:S02]  /*8410*/  FSETP.GEU.AND P0, PT, R37.reuse, R66.reuse, PT ;  /* 0x000000422500720b */ /* 0x0c0fe40003f0e000 */
        /* <DEDUP_REMOVED lines=8> */
[----:B------:R-:W-:Y:S02]  /*84a0*/  VIADD R60, R2, 0x1c ;  /* 0x0000001c023c7836 */ /* 0x000fe40000000000 */
[----:B------:R-:W-:Y:S01]  /*84b0*/  FADD R24, R24, R19 ;  /* 0x0000001318187221 */ /* 0x000fe20000000000 */
[----:B0-----:R-:W-:Y:S02]  /*84c0*/  FADD R73, R16, R28 ;  /* 0x0000001c10497221 */ /* 0x001fe40000000000 */
[----:B------:R-:W-:-:S02]  /*84d0*/  SEL R63, R60, R63, !P3 ;  /* 0x0000003f3c3f7207 */ /* 0x000fc40005800000 */
[----:B------:R-:W-:Y:S02]  /*84e0*/  SEL R45, R60, R45, !P0 ;  /* 0x0000002d3c2d7207 */ /* 0x000fe40004000000 */
[CC--:B------:R-:W-:Y:S02]  /*84f0*/  FSETP.GEU.AND P3, PT, R24.reuse, R75.reuse, PT ;  /* 0x0000004b1800720b */ /* 0x0c0fe40003f6e000 */
[CC--:B------:R-:W-:Y:S02]  /*8500*/  FSETP.GEU.AND P0, PT, R73.reuse, R56.reuse, PT ;  /* 0x000000384900720b */ /* 0x0c0fe40003f0e000 */
[----:B------:R-:W-:Y:S01]  /*8510*/  FSEL R75, R24, R75, !P3 ;  /* 0x0000004b184b7208 */ /* 0x000fe20005800000 */
[----:B-1----:R-:W-:Y:S01]  /*8520*/  FADD R16, R16, R32 ;  /* 0x0000002010107221 */ /* 0x002fe20000000000 */
[----:B------:R-:W-:Y:S01]  /*8530*/  FSEL R56, R73, R56, !P0 ;  /* 0x0000003849387208 */ /* 0x000fe20004000000 */
[----:B------:R-:W-:Y:S01]  /*8540*/  FADD R24, R28, R17 ;  /* 0x000000111c187221 */ /* 0x000fe20000000000 */
[----:B------:R-:W-:Y:S01]  /*8550*/  SEL R65, R60, R65, !P6 ;  /* 0x000000413c417207 */ /* 0x000fe20007000000 */
[----:B------:R-:W-:Y:S01]  /*8560*/  FADD R73, R28, R18 ;  /* 0x000000121c497221 */ /* 0x000fe20000000000 */
[----:B------:R-:W-:Y:S01]  /*8570*/  FSETP.GEU.AND P6, PT, R16, R47, PT ;  /* 0x0000002f1000720b */ /* 0x000fe20003fce000 */
[----:B------:R-:W-:Y:S01]  /*8580*/  FADD R28, R28, R19 ;  /* 0x000000131c1c7221 */ /* 0x000fe20000000000 */
[----:B------:R-:W-:Y:S01]  /*8590*/  SEL R43, R60, R43, !P2 ;  /* 0x0000002b3c2b7207 */ /* 0x000fe20005000000 */
[----:B------:R-:W-:Y:S01]  /*85a0*/  FADD R17, R32, R17 ;  /* 0x0000001120117221 */ /* 0x000fe20000000000 */
[----:B------:R-:W-:Y:S01]  /*85b0*/  SEL R44, R60, R44, !P1 ;  /* 0x0000002c3c2c7207 */ /* 0x000fe20004800000 */
[----:B------:R-:W-:Y:S01]  /*85c0*/  FADD R19, R32, R19 ;  /* 0x0000001320137221 */ /* 0x000fe20000000000 */
[----:B------:R-:W-:-:S02]  /*85d0*/  FSEL R47, R16, R47, !P6 ;  /* 0x0000002f102f7208 */ /* 0x000fc40007000000 */
[----:B------:R-:W-:Y:S02]  /*85e0*/  FSETP.GEU.AND P2, PT, R24, R52, PT ;  /* 0x000000341800720b */ /* 0x000fe40003f4e000 */
[C---:B------:R-:W-:Y:S01]  /*85f0*/  FSETP.GEU.AND P1, PT, R73.reuse, R40, PT ;  /* 0x000000284900720b */ /* 0x040fe20003f2e000 */
[----:B--2---:R-:W-:Y:S01]  /*8600*/  FADD R16, R36, R21 ;  /* 0x0000001524107221 */ /* 0x004fe20000000000 */
[----:B------:R-:W-:Y:S02]  /*8610*/  FSEL R52, R24, R52, !P2 ;  /* 0x0000003418347208 */ /* 0x000fe40005000000 */
[----:B------:R-:W-:Y:S01]  /*8620*/  FSEL R40, R73, R40, !P1 ;  /* 0x0000002849287208 */ /* 0x000fe20004800000 */
[----:B------:R-:W-:Y:S01]  /*8630*/  FADD R73, R32, R18 ;  /* 0x0000001220497221 */ /* 0x000fe20000000000 */
[C---:B------:R-:W-:Y:S02]  /*8640*/  SEL R71, R60.reuse, R71, !P4 ;  /* 0x000000473c477207 */ /* 0x040fe40006000000 */
[----:B------:R-:W-:-:S02]  /*8650*/  SEL R67, R60, R67, !P0 ;  /* 0x000000433c437207 */ /* 0x000fc40004000000 */
[----:B------:R-:W-:Y:S02]  /*8660*/  SEL R61, R60, R61, !P2 ;  /* 0x0000003d3c3d7207 */ /* 0x000fe40005000000 */
[----:B------:R-:W-:Y:S02]  /*8670*/  FSETP.GEU.AND P4, PT, R17, R54, PT ;  /* 0x000000361100720b */ /* 0x000fe40003f8e000 */
[----:B------:R-:W-:Y:S02]  /*8680*/  FSETP.GEU.AND P0, PT, R19, R50, PT ;  /* 0x000000321300720b */ /* 0x000fe40003f0e000 */
[----:B------:R-:W-:Y:S01]  /*8690*/  FSETP.GEU.AND P2, PT, R16, R64, PT ;  /* 0x000000401000720b */ /* 0x000fe20003f4e000 */
[----:B------:R-:W-:Y:S01]  /*86a0*/  FADD R18, R36, R25 ;  /* 0x0000001924127221 */ /* 0x000fe20000000000 */
[----:B------:R-:W-:Y:S02]  /*86b0*/  SEL R69, R60, R69, !P3 ;  /* 0x000000453c457207 */ /* 0x000fe40005800000 */
[----:B------:R-:W-:Y:S01]  /*86c0*/  FSEL R54, R17, R54, !P4 ;  /* 0x0000003611367208 */ /* 0x000fe20006000000 */
[----:B------:R-:W-:Y:S01]  /*86d0*/  FADD R17, R37, R21 ;  /* 0x0000001525117221 */ /* 0x000fe20000000000 */
[----:B------:R-:W-:Y:S01]  /*86e0*/  FSEL R50, R19, R50, !P0 ;  /* 0x0000003213327208 */ /* 0x000fe20004000000 */
[----:B------:R-:W-:Y:S01]  /*86f0*/  FADD R19, R36, R29 ;  /* 0x0000001d24137221 */ /* 0x000fe20000000000 */
        /* <DEDUP_REMOVED lines=19> */
[----:B------:R-:W-:-:S04]  /*8830*/  FSETP.GEU.AND P5, PT, R28, R48, PT ;  /* 0x000000301c00720b */ /* 0x000fc80003fae000 */
[----:B------:R-:W-:Y:S02]  /*8840*/  FSEL R48, R28, R48, !P5 ;  /* 0x000000301c307208 */ /* 0x000fe40006800000 */
[----:B------:R-:W-:Y:S02]  /*8850*/  SEL R57, R60, R57, !P5 ;  /* 0x000000393c397207 */ /* 0x000fe40006800000 */
[----:B------:R-:W-:Y:S01]  /*8860*/  FSETP.GEU.AND P5, PT, R36, R47, PT ;  /* 0x0000002f2400720b */ /* 0x000fe20003fae000 */
[----:B------:R-:W-:-:S03]  /*8870*/  FADD R73, R38, R21 ;  /* 0x0000001526497221 */ /* 0x000fc60000000000 */
[----:B------:R-:W-:Y:S01]  /*8880*/  FSEL R47, R36, R47, !P5 ;  /* 0x0000002f242f7208 */ /* 0x000fe20006800000 */
[----:B------:R-:W-:Y:S02]  /*8890*/  VIADD R36, R2, 0x1d ;  /* 0x0000001d02247836 */ /* 0x000fe40000000000 */
[C-C-:B------:R-:W-:Y:S01]  /*88a0*/  FADD R24, R38.reuse, R25.reuse ;  /* 0x0000001926187221 */ /* 0x140fe20000000000 */
[----:B------:R-:W-:Y:S01]  /*88b0*/  FADD R28, R39, R25 ;  /* 0x00000019271c7221 */ /* 0x000fe20000000000 */
[C-C-:B------:R-:W-:Y:S01]  /*88c0*/  FADD R25, R37.reuse, R29.reuse ;  /* 0x0000001d25197221 */ /* 0x140fe20000000000 */
[C---:B------:R-:W-:Y:S01]  /*88d0*/  FADD R32, R38.reuse, R29 ;  /* 0x0000001d26207221 */ /* 0x040fe20000000000 */
[--C-:B------:R-:W-:Y:S01]  /*88e0*/  FADD R37, R37, R33.reuse ;  /* 0x0000002125257221 */ /* 0x100fe20000000000 */
[--C-:B------:R-:W-:Y:S01]  /*88f0*/  FADD R38, R38, R33.reuse ;  /* 0x0000002126267221 */ /* 0x100fe20000000000 */
[C---:B------:R-:W-:Y:S01]  /*8900*/  SEL R67, R36.reuse, R67, !P6 ;  /* 0x0000004324437207 */ /* 0x040fe20007000000 */
[----:B------:R-:W-:Y:S01]  /*8910*/  FADD R33, R39, R33 ;  /* 0x0000002127217221 */ /* 0x000fe20000000000 */
[----:B------:R-:W-:Y:S01]  /*8920*/  FSETP.GEU.AND P6, PT, R73, R58, PT ;  /* 0x0000003a4900720b */ /* 0x000fe20003fce000 */
[----:B------:R-:W-:Y:S01]  /*8930*/  FADD R21, R39, R21 ;  /* 0x0000001527157221 */ /* 0x000fe20000000000 */
[----:B------:R-:W-:-:S02]  /*8940*/  SEL R63, R36, R63, !P2 ;  /* 0x0000003f243f7207 */ /* 0x000fc40005000000 */
[----:B------:R-:W-:Y:S02]  /*8950*/  FSEL R58, R73, R58, !P6 ;  /* 0x0000003a493a7208 */ /* 0x000fe40007000000 */
[C---:B------:R-:W-:Y:S02]  /*8960*/  SEL R43, R36.reuse, R43, !P6 ;  /* 0x0000002b242b7207 */ /* 0x040fe40007000000 */
[----:B------:R-:W-:Y:S01]  /*8970*/  FSETP.GEU.AND P6, PT, R33, R50, PT ;  /* 0x000000322100720b */ /* 0x000fe20003fce000 */
[----:B------:R-:W-:Y:S01]  /*8980*/  FADD R29, R39, R29 ;  /* 0x0000001d271d7221 */ /* 0x000fe20000000000 */
[----:B------:R-:W-:Y:S02]  /*8990*/  FSETP.GEU.AND P2, PT, R25, R52, PT ;  /* 0x000000341900720b */ /* 0x000fe40003f4e000 */
[C---:B------:R-:W-:Y:S02]  /*89a0*/  SEL R49, R36.reuse, R49, !P1 ;  /* 0x0000003124317207 */ /* 0x040fe40004800000 */
[----:B------:R-:W-:-:S02]  /*89b0*/  SEL R55, R36, R55, !P5 ;  /* 0x0000003724377207 */ /* 0x000fc40006800000 */
[----:B------:R-:W-:Y:S02]  /*89c0*/  FSETP.GEU.AND P1, PT, R37, R54, PT ;  /* 0x000000362500720b */ /* 0x000fe40003f2e000 */
[----:B------:R-:W-:Y:S02]  /*89d0*/  FSETP.GEU.AND P5, PT, R24, R41, PT ;  /* 0x000000291800720b */ /* 0x000fe40003fae000 */
[----:B------:R-:W-:Y:S02]  /*89e0*/  FSEL R25, R25, R52, !P2 ;  /* 0x0000003419197208 */ /* 0x000fe40005000000 */
[C---:B------:R-:W-:Y:S02]  /*89f0*/  SEL R61, R36.reuse, R61, !P2 ;  /* 0x0000003d243d7207 */ /* 0x040fe40005000000 */
[----:B------:R-:W-:Y:S02]  /*8a00*/  FSEL R37, R37, R54, !P1 ;  /* 0x0000003625257208 */ /* 0x000fe40004800000 */
[----:B------:R-:W-:-:S02]  /*8a10*/  SEL R45, R36, R45, !P3 ;  /* 0x0000002d242d7207 */ /* 0x000fc40005800000 */
[----:B------:R-:W-:Y:S02]  /*8a20*/  FSEL R24, R24, R41, !P5 ;  /* 0x0000002918187208 */ /* 0x000fe40006800000 */
[C---:B------:R-:W-:Y:S02]  /*8a30*/  SEL R65, R36.reuse, R65, !P4 ;  /* 0x0000004124417207 */ /* 0x040fe40006000000 */
[----:B------:R-:W-:Y:S02]  /*8a40*/  FSETP.GEU.AND P2, PT, R21, R20, PT ;  /* 0x000000141500720b */ /* 0x000fe40003f4e000 */
[C---:B------:R-:W-:Y:S02]  /*8a50*/  SEL R53, R36.reuse, R53, !P1 ;  /* 0x0000003524357207 */ /* 0x040fe40004800000 */
[----:B------:R-:W-:Y:S02]  /*8a60*/  SEL R71, R36, R71, !P5 ;  /* 0x0000004724477207 */ /* 0x000fe40006800000 */
[----:B------:R-:W-:-:S02]  /*8a70*/  FSETP.GEU.AND P3, PT, R32, R40, PT ;  /* 0x000000282000720b */ /* 0x000fc40003f6e000 */
[----:B------:R-:W-:Y:S02]  /*8a80*/  FSETP.GEU.AND P4, PT, R38, R42, PT ;  /* 0x0000002a2600720b */ /* 0x000fe40003f8e000 */
[-C--:B------:R-:W-:Y:S02]  /*8a90*/  FSETP.GEU.AND P1, PT, R28, R75.reuse, PT ;  /* 0x0000004b1c00720b */ /* 0x080fe40003f2e000 */
[----:B------:R-:W-:Y:S02]  /*8aa0*/  FSETP.GEU.AND P5, PT, R29, R48, PT ;  /* 0x000000301d00720b */ /* 0x000fe40003fae000 */
[----:B------:R-:W-:Y:S01]  /*8ab0*/  FSEL R20, R21, R20, !P2 ;  /* 0x0000001415147208 */ /* 0x000fe20005000000 */
[--C-:B0-----:R-:W-:Y:S01]  /*8ac0*/  FADD R39, R18, R22.reuse ;  /* 0x0000001612277221 */ /* 0x101fe20000000000 */
[----:B------:R-:W-:Y:S01]  /*8ad0*/  FSEL R28, R28, R75, !P1 ;  /* 0x0000004b1c1c7208 */ /* 0x000fe20004800000 */
[--C-:B------:R-:W-:Y:S01]  /*8ae0*/  FADD R41, R19, R22.reuse ;  /* 0x0000001613297221 */ /* 0x100fe20000000000 */
[----:B------:R-:W-:Y:S01]  /*8af0*/  FSEL R29, R29, R48, !P5 ;  /* 0x000000301d1d7208 */ /* 0x000fe20006800000 */
[----:B------:R-:W-:Y:S01]  /*8b00*/  FADD R48, R16, R22 ;  /* 0x0000001610307221 */ /* 0x000fe20000000000 */
[----:B------:R-:W-:Y:S01]  /*8b10*/  SEL R59, R36, R59, !P3 ;  /* 0x0000003b243b7207 */ /* 0x000fe20005800000 */
[--C-:B------:R-:W-:Y:S01]  /*8b20*/  FADD R54, R16, R26.reuse ;  /* 0x0000001a10367221 */ /* 0x100fe20000000000 */
[C---:B------:R-:W-:Y:S01]  /*8b30*/  SEL R51, R36.reuse, R51, !P4 ;  /* 0x0000003324337207 */ /* 0x040fe20006000000 */
[C---:B------:R-:W-:Y:S01]  /*8b40*/  FADD R52, R17.reuse, R26 ;  /* 0x0000001a11347221 */ /* 0x040fe20000000000 */
[C---:B------:R-:W-:Y:S01]  /*8b50*/  SEL R21, R36.reuse, R44, !P2 ;  /* 0x0000002c24157207 */ /* 0x040fe20005000000 */
[----:B------:R-:W-:Y:S01]  /*8b60*/  FADD R44, R17, R22 ;  /* 0x00000016112c7221 */ /* 0x000fe20000000000 */
[----:B------:R-:W-:Y:S01]  /*8b70*/  SEL R69, R36, R69, !P1 ;  /* 0x0000004524457207 */ /* 0x000fe20004800000 */
[--C-:B------:R-:W-:Y:S01]  /*8b80*/  FADD R73, R18, R26.reuse ;  /* 0x0000001a12497221 */ /* 0x100fe20000000000 */
[----:B------:R-:W-:Y:S01]  /*8b90*/  SEL R57, R36, R57, !P5 ;  /* 0x0000003924397207 */ /* 0x000fe20006800000 */
[----:B------:R-:W-:Y:S01]  /*8ba0*/  FADD R75, R19, R26 ;  /* 0x0000001a134b7221 */ /* 0x000fe20000000000 */
[----:B------:R-:W-:Y:S01]  /*8bb0*/  FSEL R32, R32, R40, !P3 ;  /* 0x0000002820207208 */ /* 0x000fe20005800000 */
[--C-:B------:R-:W-:Y:S01]  /*8bc0*/  FADD R22, R16, R30.reuse ;  /* 0x0000001e10167221 */ /* 0x100fe20000000000 */
[----:B------:R-:W-:Y:S01]  /*8bd0*/  FSEL R38, R38, R42, !P4 ;  /* 0x0000002a26267208 */ /* 0x000fe20006000000 */
[--C-:B------:R-:W-:Y:S01]  /*8be0*/  FADD R42, R17, R30.reuse ;  /* 0x0000001e112a7221 */ /* 0x100fe20000000000 */
[----:B------:R-:W-:Y:S01]  /*8bf0*/  FSEL R33, R33, R50, !P6 ;  /* 0x0000003221217208 */ /* 0x000fe20007000000 */
[----:B------:R-:W-:Y:S01]  /*8c00*/  FADD R26, R18, R30 ;  /* 0x0000001e121a7221 */ /* 0x000fe20000000000 */
[----:B------:R-:W-:Y:S01]  /*8c10*/  @P6 SEL R36, R60, R46, !P0 ;  /* 0x0000002e3c246207 */ /* 0x000fe20004000000 */
[--C-:B------:R-:W-:Y:S01]  /*8c20*/  FADD R40, R16, R34.reuse ;  /* 0x0000002210287221 */ /* 0x100fe20000000000 */
[--C-:B------:R-:W-:Y:S01]  /*8c30*/  FADD R46, R17, R34.reuse ;  /* 0x00000022112e7221 */ /* 0x100fe20000000000 */
[----:B------:R-:W-:Y:S01]  /*8c40*/  FADD R50, R18, R34 ;  /* 0x0000002212327221 */ /* 0x000fe20000000000 */
[C---:B------:R-:W-:Y:S01]  /*8c50*/  FADD R30, R19.reuse, R30 ;  /* 0x0000001e131e7221 */ /* 0x040fe20000000000 */
[----:B------:R-:W-:-:S02]  /*8c60*/  FADD R34, R19, R34 ;  /* 0x0000002213227221 */ /* 0x000fc40000000000 */
[----:B------:R-:W0:Y:S01]  /*8c70*/  LDS.128 R16, [R3+0x1f00] ;  /* 0x001f000003107984 */ /* 0x000e220000000c00 */
[-C--:B------:R-:W-:Y:S02]  /*8c80*/  FSETP.GEU.AND P1, PT, R22, R56.reuse, PT ;  /* 0x000000381600720b */ /* 0x080fe40003f2e000 */
[----:B------:R-:W-:Y:S02]  /*8c90*/  FSETP.GEU.AND P4, PT, R52, R77, PT ;  /* 0x0000004d3400720b */ /* 0x000fe40003f8e000 */
[----:B------:R-:W-:Y:S01]  /*8ca0*/  FSEL R56, R22, R56, !P1 ;  /* 0x0000003816387208 */ /* 0x000fe20004800000 */
[----:B------:R-:W-:Y:S01]  /*8cb0*/  VIADD R22, R2, 0x1e ;  /* 0x0000001e02167836 */ /* 0x000fe20000000000 */
[----:B------:R-:W-:Y:S02]  /*8cc0*/  FSETP.GEU.AND P2, PT, R40, R47, PT ;  /* 0x0000002f2800720b */ /* 0x000fe40003f4e000 */
[----:B------:R-:W-:Y:S02]  /*8cd0*/  FSETP.GEU.AND P5, PT, R42, R25, PT ;  /* 0x000000192a00720b */ /* 0x000fe40003fae000 */
[----:B------:R-:W-:-:S02]  /*8ce0*/  FSETP.GEU.AND P6, PT, R48, R64, PT ;  /* 0x000000403000720b */ /* 0x000fc40003fce000 */
[----:B------:R-:W-:Y:S02]  /*8cf0*/  FSETP.GEU.AND P0, PT, R54, R68, PT ;  /* 0x000000443600720b */ /* 0x000fe40003f0e000 */
[----:B------:R-:W-:Y:S02]  /*8d00*/  FSETP.GEU.AND P3, PT, R44, R66, PT ;  /* 0x000000422c00720b */ /* 0x000fe40003f6e000 */
[----:B------:R-:W-:Y:S02]  /*8d10*/  FSEL R52, R52, R77, !P4 ;  /* 0x0000004d34347208 */ /* 0x000fe40006000000 */
[----:B------:R-:W-:Y:S02]  /*8d20*/  SEL R60, R22, R65, !P4 ;  /* 0x00000041163c7207 */ /* 0x000fe40006000000 */
[----:B------:R-:W-:Y:S02]  /*8d30*/  FSETP.GEU.AND P4, PT, R41, R20, PT ;  /* 0x000000142900720b */ /* 0x000fe40003f8e000 */
[----:B------:R-:W-:-:S02]  /*8d40*/  FSEL R47, R40, R47, !P2 ;  /* 0x0000002f282f7208 */ /* 0x000fc40005000000 */
[----:B------:R-:W-:Y:S02]  /*8d50*/  FSEL R25, R42, R25, !P5 ;  /* 0x000000192a197208 */ /* 0x000fe40006800000 */
[----:B------:R-:W-:Y:S02]  /*8d60*/  FSEL R64, R48, R64, !P6 ;  /* 0x0000004030407208 */ /* 0x000fe40007000000 */
[----:B------:R-:W-:Y:S02]  /*8d70*/  FSEL R54, R54, R68, !P0 ;  /* 0x0000004436367208 */ /* 0x000fe40004000000 */
[C---:B------:R-:W-:Y:S02]  /*8d80*/  SEL R40, R22.reuse, R63, !P6 ;  /* 0x0000003f16287207 */ /* 0x040fe40007000000 */
[----:B------:R-:W-:Y:S02]  /*8d90*/  SEL R42, R22, R49, !P0 ;  /* 0x00000031162a7207 */ /* 0x000fe40004000000 */
[----:B------:R-:W-:-:S02]  /*8da0*/  FSETP.GEU.AND P6, PT, R46, R37, PT ;  /* 0x000000252e00720b */ /* 0x000fc40003fce000 */
[----:B------:R-:W-:Y:S02]  /*8db0*/  FSEL R66, R44, R66, !P3 ;  /* 0x000000422c427208 */ /* 0x000fe40005800000 */
[----:B------:R-:W-:Y:S02]  /*8dc0*/  FSETP.GEU.AND P0, PT, R39, R58, PT ;  /* 0x0000003a2700720b */ /* 0x000fe40003f0e000 */
[C---:B------:R-:W-:Y:S02]  /*8dd0*/  SEL R44, R22.reuse, R67, !P1 ;  /* 0x00000043162c7207 */ /* 0x040fe40004800000 */
[----:B------:R-:W-:Y:S02]  /*8de0*/  SEL R48, R22, R55, !P2 ;  /* 0x0000003716307207 */ /* 0x000fe40005000000 */
[----:B------:R-:W-:Y:S01]  /*8df0*/  FSEL R20, R41, R20, !P4 ;  /* 0x0000001429147208 */ /* 0x000fe20006000000 */
[C---:B0-----:R-:W-:Y:S01]  /*8e00*/  FADD R41, R16.reuse, R23 ;  /* 0x0000001710297221 */ /* 0x041fe20000000000 */
[----:B------:R-:W-:Y:S01]  /*8e10*/  FSETP.GEU.AND P1, PT, R73, R24, PT ;  /* 0x000000184900720b */ /* 0x000fe20003f2e000 */
[----:B------:R-:W-:Y:S01]  /*8e20*/  FADD R76, R16, R35 ;  /* 0x00000023104c7221 */ /* 0x000fe20000000000 */
[----:B------:R-:W-:-:S02]  /*8e30*/  FSETP.GEU.AND P2, PT, R26, R32, PT ;  /* 0x000000201a00720b */ /* 0x000fc40003f4e000 */
[----:B------:R-:W-:Y:S02]  /*8e40*/  FSEL R37, R46, R37, !P6 ;  /* 0x000000252e257208 */ /* 0x000fe40007000000 */
[----:B------:R-:W-:Y:S02]  /*8e50*/  FSEL R39, R39, R58, !P0 ;  /* 0x0000003a27277208 */ /* 0x000fe40004000000 */
[----:B------:R-:W-:Y:S01]  /*8e60*/  SEL R62, R22, R43, !P0 ;  /* 0x0000002b163e7207 */ /* 0x000fe20004000000 */
[----:B------:R-:W-:Y:S01]  /*8e70*/  FADD R49, R16, R27 ;  /* 0x0000001b10317221 */ /* 0x000fe20000000000 */
[----:B------:R-:W-:Y:S01]  /*8e80*/  SEL R46, R22, R45, !P3 ;  /* 0x0000002d162e7207 */ /* 0x000fe20005800000 */
[----:B------:R-:W-:Y:S01]  /*8e90*/  FADD R55, R16, R31 ;  /* 0x0000001f10377221 */ /* 0x000fe20000000000 */
[----:B------:R-:W-:Y:S02]  /*8ea0*/  FSETP.GEU.AND P0, PT, R34, R33, PT ;  /* 0x000000212200720b */ /* 0x000fe40003f0e000 */
[----:B------:R-:W-:-:S02]  /*8eb0*/  FSETP.GEU.AND P3, PT, R50, R38, PT ;  /* 0x000000263200720b */ /* 0x000fc40003f6e000 */
[----:B------:R-:W-:Y:S02]  /*8ec0*/  FSEL R24, R73, R24, !P1 ;  /* 0x0000001849187208 */ /* 0x000fe40004800000 */
[----:B------:R-:W-:Y:S02]  /*8ed0*/  FSEL R26, R26, R32, !P2 ;  /* 0x000000201a1a7208 */ /* 0x000fe40005000000 */
[C---:B------:R-:W-:Y:S02]  /*8ee0*/  SEL R74, R22.reuse, R71, !P1 ;  /* 0x00000047164a7207 */ /* 0x040fe40004800000 */
[C---:B------:R-:W-:Y:S02]  /*8ef0*/  SEL R32, R22.reuse, R53, !P6 ;  /* 0x0000003516207207 */ /* 0x040fe40007000000 */
[----:B------:R-:W-:Y:S02]  /*8f00*/  SEL R16, R22, R21, !P4 ;  /* 0x0000001516107207 */ /* 0x000fe40006000000 */
[----:B------:R-:W-:Y:S01]  /*8f10*/  FSETP.GEU.AND P1, PT, R41, R64, PT ;  /* 0x000000402900720b */ /* 0x000fe20003f2e000 */
[----:B------:R-:W-:Y:S01]  /*8f20*/  FADD R45, R17, R27 ;  /* 0x0000001b112d7221 */ /* 0x000fe20000000000 */
[----:B------:R-:W-:-:S02]  /*8f30*/  FSETP.GEU.AND P6, PT, R30, R29, PT ;  /* 0x0000001d1e00720b */ /* 0x000fc40003fce000 */
[----:B------:R-:W-:Y:S02]  /*8f40*/  FSETP.GEU.AND P4, PT, R76, R47, PT ;  /* 0x0000002f4c00720b */ /* 0x000fe40003f8e000 */
[----:B------:R-:W-:Y:S02]  /*8f50*/  SEL R68, R22, R61, !P5 ;  /* 0x0000003d16447207 */ /* 0x000fe40006800000 */
[----:B------:R-:W-:Y:S01]  /*8f60*/  FSEL R34, R34, R33, !P0 ;  /* 0x0000002122227208 */ /* 0x000fe20004000000 */
[----:B------:R-:W-:Y:S01]  /*8f70*/  FADD R33, R17, R23 ;  /* 0x0000001711217221 */ /* 0x000fe20000000000 */
[----:B------:R-:W-:Y:S02]  /*8f80*/  FSEL R38, R50, R38, !P3 ;  /* 0x0000002632267208 */ /* 0x000fe40005800000 */
[----:B------:R-:W-:Y:S02]  /*8f90*/  FSETP.GEU.AND P5, PT, R75, R28, PT ;  /* 0x0000001c4b00720b */ /* 0x000fe40003fae000 */
[----:B------:R-:W-:Y:S01]  /*8fa0*/  FSEL R50, R41, R64, !P1 ;  /* 0x0000004029327208 */ /* 0x000fe20004800000 */
        /* <DEDUP_REMOVED lines=10> */
[C---:B------:R-:W-:Y:S01]  /*9050*/  FADD R70, R18.reuse, R23 ;  /* 0x0000001712467221 */ /* 0x040fe20000000000 */
[----:B------:R-:W-:Y:S01]  /*9060*/  FSETP.GEU.AND P6, PT, R45, R52, PT ;  /* 0x000000342d00720b */ /* 0x000fe20003fce000 */
[C---:B------:R-:W-:Y:S01]  /*9070*/  FADD R53, R18.reuse, R27 ;  /* 0x0000001b12357221 */ /* 0x040fe20000000000 */
[----:B------:R-:W-:Y:S01]  /*9080*/  FADD R17, R18, R35 ;  /* 0x0000002312117221 */ /* 0x000fe20000000000 */
[----:B------:R-:W-:-:S02]  /*9090*/  FSETP.GEU.AND P5, PT, R33, R66, PT ;  /* 0x000000422100720b */ /* 0x000fc40003fae000 */
[----:B------:R-:W-:Y:S02]  /*90a0*/  SEL R18, R22, R51, !P3 ;  /* 0x0000003316127207 */ /* 0x000fe40005800000 */
[----:B------:R-:W-:Y:S02]  /*90b0*/  FSETP.GEU.AND P3, PT, R55, R56, PT ;  /* 0x000000383700720b */ /* 0x000fe40003f6e000 */
[----:B------:R-:W-:Y:S01]  /*90c0*/  FSEL R52, R45, R52, !P6 ;  /* 0x000000342d347208 */ /* 0x000fe20007000000 */
[----:B------:R-:W-:Y:S01]  /*90d0*/  VIADD R2, R2, 0x20 ;  /* 0x0000002002027836 */ /* 0x000fe20000000000 */
[----:B------:R-:W-:Y:S02]  /*90e0*/  FSEL R33, R33, R66, !P5 ;  /* 0x0000004221217208 */ /* 0x000fe40006800000 */
[----:B------:R-:W-:Y:S01]  /*90f0*/  SEL R45, R41, R46, !P5 ;  /* 0x0000002e292d7207 */ /* 0x000fe20006800000 */
[C---:B------:R-:W-:Y:S01]  /*9100*/  FADD R23, R19.reuse, R23 ;  /* 0x0000001713177221 */ /* 0x040fe20000000000 */
[----:B------:R-:W-:Y:S01]  /*9110*/  SEL R72, R22, R59, !P2 ;  /* 0x0000003b16487207 */ /* 0x000fe20005000000 */
[----:B------:R-:W-:Y:S01]  /*9120*/  FADD R27, R19, R27 ;  /* 0x0000001b131b7221 */ /* 0x000fe20000000000 */
[----:B------:R-:W-:Y:S01]  /*9130*/  BAR.SYNC.DEFER_BLOCKING 0x0 ;  /* 0x0000000000007b1d */ /* 0x000fe20000010000 */
[----:B------:R-:W-:Y:S01]  /*9140*/  FSETP.GEU.AND P5, PT, R43, R26, PT ;  /* 0x0000001a2b00720b */ /* 0x000fe20003fae000 */
[----:B------:R-:W-:Y:S01]  /*9150*/  FADD R19, R19, R35 ;  /* 0x0000002313137221 */ /* 0x000fe20000000000 */
[----:B------:R-:W-:-:S02]  /*9160*/  FSEL R56, R55, R56, !P3 ;  /* 0x0000003837387208 */ /* 0x000fc40005800000 */
[----:B------:R-:W-:Y:S02]  /*9170*/  SEL R67, R41, R44, !P3 ;  /* 0x0000002c29437207 */ /* 0x000fe40005800000 */
[----:B------:R-:W-:Y:S02]  /*9180*/  FSETP.GEU.AND P2, PT, R49, R54, PT ;  /* 0x000000363100720b */ /* 0x000fe40003f4e000 */
[----:B------:R-:W-:Y:S02]  /*9190*/  FSETP.GEU.AND P3, PT, R70, R39, PT ;  /* 0x000000274600720b */ /* 0x000fe40003f6e000 */
[----:B------:R-:W-:Y:S02]  /*91a0*/  FSEL R66, R43, R26, !P5 ;  /* 0x0000001a2b427208 */ /* 0x000fe40006800000 */
[----:B------:R-:W-:Y:S02]  /*91b0*/  SEL R59, R41, R72, !P5 ;  /* 0x00000048293b7207 */ /* 0x000fe40006800000 */
[----:B------:R-:W-:-:S02]  /*91c0*/  ISETP.GE.AND P5, PT, R2, UR13, PT ;  /* 0x0000000d02007c0c */ /* 0x000fc4000bfa6270 */
[----:B------:R-:W-:Y:S02]  /*91d0*/  FSEL R54, R49, R54, !P2 ;  /* 0x0000003631367208 */ /* 0x000fe40005000000 */
[C---:B------:R-:W-:Y:S02]  /*91e0*/  SEL R63, R41.reuse, R40, !P1 ;  /* 0x00000028293f7207 */ /* 0x040fe40004800000 */
[----:B------:R-:W-:Y:S02]  /*91f0*/  FSEL R39, R70, R39, !P3 ;  /* 0x0000002746277208 */ /* 0x000fe40005800000 */
[C---:B------:R-:W-:Y:S02]  /*9200*/  SEL R43, R41.reuse, R62, !P3 ;  /* 0x0000003e292b7207 */ /* 0x040fe40005800000 */
[----:B------:R-:W-:Y:S02]  /*9210*/  FSETP.GEU.AND P1, PT, R58, R25, PT ;  /* 0x000000193a00720b */ /* 0x000fe40003f2e000 */
[----:B------:R-:W-:-:S02]  /*9220*/  SEL R49, R41, R42, !P2 ;  /* 0x0000002a29317207 */ /* 0x000fc40005000000 */
[----:B------:R-:W-:Y:S02]  /*9230*/  FSETP.GEU.AND P3, PT, R19, R34, PT ;  /* 0x000000221300720b */ /* 0x000fe40003f6e000 */
[----:B------:R-:W-:Y:S02]  /*9240*/  FSETP.GEU.AND P2, PT, R31, R37, PT ;  /* 0x000000251f00720b */ /* 0x000fe40003f4e000 */
[----:B------:R-:W-:Y:S02]  /*9250*/  SEL R55, R41, R48, !P4 ;  /* 0x0000003029377207 */ /* 0x000fe40006000000 */
[----:B------:R-:W-:Y:S02]  /*9260*/  FSETP.GEU.AND P4, PT, R53, R24, PT ;  /* 0x000000183500720b */ /* 0x000fe40003f8e000 */
[----:B------:R-:W-:Y:S02]  /*9270*/  FSEL R42, R58, R25, !P1 ;  /* 0x000000193a2a7208 */ /* 0x000fe40004800000 */
        /* <DEDUP_REMOVED lines=10> */
[C---:B------:R-:W-:Y:S02]  /*9320*/  SEL R51, R41.reuse, R18, !P6 ;  /* 0x0000001229337207 */ /* 0x040fe40007000000 */
[C---:B------:R-:W-:Y:S02]  /*9330*/  SEL R47, R41.reuse, R16, !P1 ;  /* 0x00000010292f7207 */ /* 0x040fe40004800000 */
[----:B------:R-:W-:-:S02]  /*9340*/  SEL R69, R41, R69, !P2 ;  /* 0x0000004529457207 */ /* 0x000fc40005000000 */
[----:B------:R-:W-:Y:S02]  /*9350*/  SEL R57, R41, R76, !P4 ;  /* 0x0000004c29397207 */ /* 0x000fe40006000000 */
[----:B------:R-:W-:Y:S02]  /*9360*/  FSEL R60, R17, R38, !P6 ;  /* 0x00000026113c7208 */ /* 0x000fe40007000000 */
[----:B------:R-:W-:Y:S02]  /*9370*/  FSEL R40, R23, R20, !P1 ;  /* 0x0000001417287208 */ /* 0x000fe40004800000 */
[----:B------:R-:W-:Y:S02]  /*9380*/  FSEL R44, R27, R28, !P2 ;  /* 0x0000001c1b2c7208 */ /* 0x000fe40005000000 */
[----:B------:R-:W-:Y:S02]  /*9390*/  FSEL R46, R30, R29, !P4 ;  /* 0x0000001d1e2e7208 */ /* 0x000fe40006000000 */
[----:B------:R-:W-:-:S02]  /*93a0*/  FSEL R62, R19, R34, !P3 ;  /* 0x00000022133e7208 */ /* 0x000fc40005800000 */
[----:B------:R-:W-:Y:S01]  /*93b0*/  @P3 SEL R41, R22, R36, !P0 ;  /* 0x0000002416293207 */ /* 0x000fe20004000000 */
[----:B------:R-:W-:Y:S06]  /*93c0*/  @!P5 BRA `(.L_x_105) ;  /* 0xffffff700088d947 */ /* 0x000fec000383ffff */
.L_x_104:
        /* <DEDUP_REMOVED lines=65> */
.L_x_107:
[----:B------:R-:W-:Y:S05]  /*97e0*/  BSYNC.RECONVERGENT B0 ;  /* 0x0000000000007941 */ /* 0x000fea0003800200 */
.L_x_106:
        /* <DEDUP_REMOVED lines=16> */
.L_x_109:
[----:B------:R-:W-:Y:S05]  /*98f0*/  BSYNC.RECONVERGENT B0 ;  /* 0x0000000000007941 */ /* 0x000fea0003800200 */
.L_x_108:
        /* <DEDUP_REMOVED lines=16> */
.L_x_111:
[----:B------:R-:W-:Y:S05]  /*9a00*/  BSYNC.RECONVERGENT B0 ;  /* 0x0000000000007941 */ /* 0x000fea0003800200 */
.L_x_110:
        /* <DEDUP_REMOVED lines=17> */
.L_x_113:
[----:B------:R-:W-:Y:S05]  /*9b20*/  BSYNC.RECONVERGENT B0 ;  /* 0x0000000000007941 */ /* 0x000fea0003800200 */
.L_x_112:
        /* <DEDUP_REMOVED lines=16> */
.L_x_115:
[----:B------:R-:W-:Y:S05]  /*9c30*/  BSYNC.RECONVERGENT B0 ;  /* 0x0000000000007941 */ /* 0x000fea0003800200 */
.L_x_114:
        /* <DEDUP_REMOVED lines=16> */
.L_x_117:
[----:B------:R-:W-:Y:S05]  /*9d40*/  BSYNC.RECONVERGENT B0 ;  /* 0x0000000000007941 */ /* 0x000fea0003800200 */
.L_x_116:
        /* <DEDUP_REMOVED lines=16> */
.L_x_119:
[----:B------:R-:W-:Y:S05]  /*9e50*/  BSYNC.RECONVERGENT B0 ;  /* 0x0000000000007941 */ /* 0x000fea0003800200 */
.L_x_118:
        /* <DEDUP_REMOVED lines=17> */
.L_x_121:
[----:B------:R-:W-:Y:S05]  /*9f70*/  BSYNC.RECONVERGENT B0 ;  /* 0x0000000000007941 */ /* 0x000fea0003800200 */
.L_x_120:
        /* <DEDUP_REMOVED lines=16> */
.L_x_123:
[----:B------:R-:W-:Y:S05]  /*a080*/  BSYNC.RECONVERGENT B0 ;  /* 0x0000000000007941 */ /* 0x000fea0003800200 */
.L_x_122:
        /* <DEDUP_REMOVED lines=16> */
.L_x_125:
[----:B------:R-:W-:Y:S05]  /*a190*/  BSYNC.RECONVERGENT B0 ;  /* 0x0000000000007941 */ /* 0x000fea0003800200 */
.L_x_124:
        /* <DEDUP_REMOVED lines=16> */
.L_x_127:
[----:B------:R-:W-:Y:S05]  /*a2a0*/  BSYNC.RECONVERGENT B0 ;  /* 0x0000000000007941 */ /* 0x000fea0003800200 */
.L_x_126:
        /* <DEDUP_REMOVED lines=16> */
.L_x_128:
        /* <DEDUP_REMOVED lines=13> */
.L_x_180:


//--------------------- .text.tropical_maxplus_f32_nn_with_argmax --------------------------
	.section	.text.tropical_maxplus_f32_nn_with_argmax,"ax",@progbits
	.align	128
        .global         tropical_maxplus_f32_nn_with_argmax
        .type           tropical_maxplus_f32_nn_with_argmax,@function
        .size           tropical_maxplus_f32_nn_with_argmax,(.L_x_181 - tropical_maxplus_f32_nn_with_argmax)
        .other          tropical_maxplus_f32_nn_with_argmax,@"STO_CUDA_ENTRY STV_DEFAULT"
tropical_maxplus_f32_nn_with_argmax:
.text.tropical_maxplus_f32_nn_with_argmax:
[----:B------:R-:W-:Y:S01]  /*0000*/  LDC R1, c[0x0][0x37c] ;  /* 0x0000df00ff017b82 */ /* 0x000fe20000000800 */
[----:B------:R-:W0:Y:S07]  /*0010*/  LDCU UR8, c[0x0][0x3a0] ;  /* 0x00007400ff0877ac */ /* 0x000e2e0008000800 */
[----:B------:R-:W1:Y:S01]  /*0020*/  S2UR UR7, SR_CTAID.X ;  /* 0x00000000000779c3 */ /* 0x000e620000002500 */
[----:B------:R-:W2:Y:S01]  /*0030*/  S2R R7, SR_TID.Y ;  /* 0x0000000000077919 */ /* 0x000ea20000002200 */
[----:B------:R-:W-:Y:S01]  /*0040*/  IMAD.MOV.U32 R41, RZ, RZ, RZ ;  /* 0x000000ffff297224 */ /* 0x000fe200078e00ff */
[----:B------:R-:W3:Y:S01]  /*0050*/  LDCU.64 UR10, c[0x0][0x358] ;  /* 0x00006b00ff0a77ac */ /* 0x000ee20008000a00 */
[----:B------:R-:W-:-:S02]  /*0060*/  IMAD.MOV.U32 R62, RZ, RZ, -0x800000 ;  /* 0xff800000ff3e7424 */ /* 0x000fc400078e00ff */
[----:B------:R-:W-:Y:S02]  /*0070*/  IMAD.MOV.U32 R60, RZ, RZ, -0x800000 ;  /* 0xff800000ff3c7424 */ /* 0x000fe400078e00ff */
[----:B------:R-:W4:Y:S01]  /*0080*/  LDC R12, c[0x0][0x3a8] ;  /* 0x0000ea00ff0c7b82 */ /* 0x000f220000000800 */
[----:B------:R-:W-:Y:S02]  /*0090*/  IMAD.MOV.U32 R58, RZ, RZ, -0x800000 ;  /* 0xff800000ff3a7424 */ /* 0x000fe400078e00ff */
[----:B------:R-:W-:Y:S02]  /*00a0*/  IMAD.MOV.U32 R64, RZ, RZ, -0x800000 ;  /* 0xff800000ff407424 */ /* 0x000fe400078e00ff */
[----:B------:R-:W-:Y:S02]  /*00b0*/  IMAD.MOV.U32 R46, RZ, RZ, -0x800000 ;  /* 0xff800000ff2e7424 */ /* 0x000fe400078e00ff */
[----:B------:R-:W-:Y:S01]  /*00c0*/  IMAD.MOV.U32 R66, RZ, RZ, -0x800000 ;  /* 0xff800000ff427424 */ /* 0x000fe200078e00ff */
[----:B0-----:R-:W-:Y:S01]  /*00d0*/  UIADD3 UR4, UPT, UPT, UR8, 0x3f, URZ ;  /* 0x0000003f08047890 */ /* 0x001fe2000fffe0ff */
[----:B------:R-:W-:-:S02]  /*00e0*/  IMAD.MOV.U32 R42, RZ, RZ, -0x800000 ;  /* 0xff800000ff2a7424 */ /* 0x000fc400078e00ff */
[----:B------:R-:W-:Y:S01]  /*00f0*/  IMAD.MOV.U32 R56, RZ, RZ, -0x800000 ;  /* 0xff800000ff387424 */ /* 0x000fe200078e00ff */
[----:B------:R-:W-:Y:S01]  /*0100*/  USHF.R.S32.HI UR5, URZ, 0x1f, UR4 ;  /* 0x0000001fff057899 */ /* 0x000fe20008011404 */
[----:B------:R-:W-:Y:S02]  /*0110*/  IMAD.MOV.U32 R44, RZ, RZ, -0x800000 ;  /* 0xff800000ff2c7424 */ /* 0x000fe400078e00ff */
[----:B------:R-:W-:Y:S01]  /*0120*/  IMAD.MOV.U32 R37, RZ, RZ, -0x800000 ;  /* 0xff800000ff257424 */ /* 0x000fe200078e00ff */
[----:B------:R-:W-:Y:S01]  /*0130*/  ULEA.HI UR5, UR5, UR4, URZ, 0x6 ;  /* 0x0000000405057291 */ /* 0x000fe2000f8f30ff */
[----:B------:R-:W-:Y:S02]  /*0140*/  IMAD.MOV.U32 R52, RZ, RZ, -0x800000 ;  /* 0xff800000ff347424 */ /* 0x000fe400078e00ff */
[----:B------:R-:W-:Y:S01]  /*0150*/  UMOV UR4, URZ ;  /* 0x000000ff00047c82 */ /* 0x000fe20008000000 */
[----:B------:R-:W-:Y:S01]  /*0160*/  USHF.R.S32.HI UR6, URZ, 0x6, UR5 ;  /* 0x00000006ff067899 */ /* 0x000fe20008011405 */
[----:B------:R-:W-:Y:S01]  /*0170*/  IMAD.MOV.U32 R54, RZ, RZ, -0x800000 ;  /* 0xff800000ff367424 */ /* 0x000fe200078e00ff */
[----:B----4-:R-:W-:-:S02]  /*0180*/  ISETP.GE.AND P0, PT, R12, 0x1, PT ;  /* 0x000000010c00780c */ /* 0x010fc40003f06270 */
[----:B------:R-:W-:Y:S01]  /*0190*/  UIADD3 UR9, UPT, UPT, URZ, -UR6, URZ ;  /* 0x80000006ff097290 */ /* 0x000fe2000fffe0ff */
[----:B------:R-:W-:Y:S01]  /*01a0*/  IMAD.MOV.U32 R40, RZ, RZ, -0x800000 ;  /* 0xff800000ff287424 */ /* 0x000fe200078e00ff */
[----:B------:R-:W-:Y:S01]  /*01b0*/  UISETP.NE.U32.AND UP2, UPT, UR6, URZ, UPT ;  /* 0x000000ff0600728c */ /* 0x000fe2000bf45070 */
[----:B------:R-:W-:Y:S02]  /*01c0*/  IMAD.MOV.U32 R39, RZ, RZ, -0x800000 ;  /* 0xff800000ff277424 */ /* 0x000fe400078e00ff */
[----:B------:R-:W0:Y:S01]  /*01d0*/  I2F.U32.RP R0, UR6 ;  /* 0x0000000600007d06 */ /* 0x000e220008209000 */
[----:B------:R-:W-:Y:S02]  /*01e0*/  IMAD.MOV.U32 R33, RZ, RZ, -0x800000 ;  /* 0xff800000ff217424 */ /* 0x000fe400078e00ff */
[----:B------:R-:W-:Y:S02]  /*01f0*/  IMAD.MOV.U32 R50, RZ, RZ, -0x800000 ;  /* 0xff800000ff327424 */ /* 0x000fe400078e00ff */
        /* <DEDUP_REMOVED lines=41> */
[----:B------:R-:W-:Y:S01]  /*0490*/  IMAD.MOV.U32 R62, RZ, RZ, -0x800000 ;  /* 0xff800000ff3e7424 */ /* 0x000fe200078e00ff */
        /* <DEDUP_REMOVED lines=21> */
.L_x_130:
[----:B------:R-:W0:Y:S01]  /*05f0*/  S2R R17, SR_TID.Y ;  /* 0x0000000000117919 */ /* 0x000e220000002200 */
[----:B------:R-:W-:Y:S01]  /*0600*/  UMOV UR8, UR9 ;  /* 0x0000000900087c82 */ /* 0x000fe20008000000 */
[----:B------:R-:W-:Y:S02]  /*0610*/  IMAD.MOV.U32 R48, RZ, RZ, -0x800000 ;  /* 0xff800000ff307424 */ /* 0x000fe400078e00ff */
[----:B------:R-:W-:Y:S02]  /*0620*/  IMAD.MOV.U32 R31, RZ, RZ, -0x800000 ;  /* 0xff800000ff1f7424 */ /* 0x000fe400078e00ff */
        /* <DEDUP_REMOVED lines=33> */
[----:B------:R-:W-:Y:S01]  /*0840*/  IMAD.MOV.U32 R38, RZ, RZ, -0x800000 ;  /* 0xff800000ff267424 */ /* 0x000fe200078e00ff */
        /* <DEDUP_REMOVED lines=10> */
[----:B------:R-:W-:Y:S02]  /*08f0*/  IMAD.MOV.U32 R36, RZ, RZ, -0x800000 ;  /* 0xff800000ff247424 */ /* 0x000fe400078e00ff */
[----:B------:R-:W-:Y:S02]  /*0900*/  @!P3 IMAD R75, R75, UR8, R28 ;  /* 0x000000084b4bbc24 */ /* 0x000fe4000f8e021c */
[----:B0-----:R-:W-:Y:S01]  /*0910*/  @!P2 IMAD.WIDE R26, R77, 0x4, R26 ;  /* 0x000000044d1aa825 */ /* 0x001fe200078e021a */
[----:B------:R-:W0:Y:S03]  /*0920*/  @!P6 LDC.64 R16, c[0x0][0x388] ;  /* 0x0000e200ff10eb82 */ /* 0x000e260000000a00 */
[----:B------:R-:W-:Y:S01]  /*0930*/  @!P4 IMAD R73, R73, UR8, R28 ;  /* 0x000000084949cc24 */ /* 0x000fe2000f8e021c */
[----:B------:R2:W5:Y:S04]  /*0940*/  @!P2 LDG.E.CONSTANT R36, desc[UR10][R26.64] ;  /* 0x0000000a1a24a981 */ /* 0x000568000c1e9900 */
[----:B------:R-:W0:Y:S01]  /*0950*/  @!P1 LDC.64 R18, c[0x0][0x380] ;  /* 0x0000e000ff129b82 */ /* 0x000e220000000a00 */
[----:B-1----:R-:W-:-:S04]  /*0960*/  @!P3 IMAD.WIDE R24, R75, 0x4, R24 ;  /* 0x000000044b18b825 */ /* 0x002fc800078e0218 */
[----:B------:R-:W-:Y:S02]  /*0970*/  IMAD.MOV.U32 R75, RZ, RZ, -0x800000 ;  /* 0xff800000ff4b7424 */ /* 0x000fe400078e00ff */
[----:B--2---:R-:W-:-:S04]  /*0980*/  @!P4 IMAD.WIDE R22, R73, 0x4, R22 ;  /* 0x000000044916c825 */ /* 0x004fc800078e0216 */
[----:B------:R-:W-:Y:S01]  /*0990*/  IMAD.MOV.U32 R77, RZ, RZ, -0x800000 ;  /* 0xff800000ff4d7424 */ /* 0x000fe200078e00ff */
        /* <DEDUP_REMOVED lines=9> */
[----:B------:R-:W-:-:S02]  /*0a30*/  IMAD.MOV.U32 R73, RZ, RZ, -0x800000 ;  /* 0xff800000ff497424 */ /* 0x000fc400078e00ff */
        /* <DEDUP_REMOVED lines=10> */
[----:B------:R-:W-:Y:S02]  /*0ae0*/  IMAD.MOV.U32 R35, RZ, RZ, -0x800000 ;  /* 0xff800000ff237424 */ /* 0x000fe400078e00ff */
[C---:B------:R-:W-:Y:S02]  /*0af0*/  VIADD R22, R15.reuse, 0x28 ;  /* 0x000000280f167836 */ /* 0x040fe40000000000 */
[----:B------:R-:W-:Y:S02]  /*0b00*/  IMAD.MOV.U32 R34, RZ, RZ, -0x800000 ;  /* 0xff800000ff227424 */ /* 0x000fe400078e00ff */
        /* <DEDUP_REMOVED lines=18> */
[----:B------:R-:W-:Y:S02]  /*0c30*/  IMAD.MOV.U32 R30, RZ, RZ, -0x800000 ;  /* 0xff800000ff1e7424 */ /* 0x000fe400078e00ff */
[----:B------:R-:W-:-:S02]  /*0c40*/  IMAD.MOV.U32 R32, RZ, RZ, -0x800000 ;  /* 0xff800000ff207424 */ /* 0x000fc400078e00ff */
[----:B------:R-:W-:Y:S02]  /*0c50*/  @!P5 IMAD.IADD R72, R4, 0x1, R68 ;  /* 0x000000010448d824 */ /* 0x000fe400078e0244 */
[----:B------:R3:W2:Y:S04]  /*0c60*/  @!P2 LDG.E.CONSTANT R30, desc[UR10][R28.64] ;  /* 0x0000000a1c1ea981 */ /* 0x0006a8000c1e9900 */
[----:B------:R3:W2:Y:S02]  /*0c70*/  @!P3 LDG.E.CONSTANT R32, desc[UR10][R26.64] ;  /* 0x0000000a1a20b981 */ /* 0x0006a4000c1e9900 */
[----:B---3--:R-:W-:-:S04]  /*0c80*/  @!P5 IMAD.WIDE R22, R72, 0x4, R22 ;  /* 0x000000044816d825 */ /* 0x008fc800078e0216 */
[--C-:B------:R-:W-:Y:S02]  /*0c90*/  @!P6 IMAD.IADD R29, R8, 0x1, R68.reuse ;  /* 0x00000001081de824 */ /* 0x100fe400078e0244 */
[--C-:B------:R-:W-:Y:S02]  /*0ca0*/  @!P1 IMAD.IADD R27, R11, 0x1, R68.reuse ;  /* 0x000000010b1b9824 */ /* 0x100fe400078e0244 */
[----:B------:R-:W-:Y:S02]  /*0cb0*/  @!P0 IMAD.IADD R68, R12, 0x1, R68 ;  /* 0x000000010c448824 */ /* 0x000fe400078e0244 */
[----:B------:R-:W-:Y:S02]  /*0cc0*/  IMAD.MOV.U32 R70, RZ, RZ, -0x800000 ;  /* 0xff800000ff467424 */ /* 0x000fe400078e00ff */
[----:B-1----:R-:W-:-:S04]  /*0cd0*/  @!P0 IMAD.WIDE R16, R68, 0x4, R16 ;  /* 0x0000000444108825 */ /* 0x002fc800078e0210 */
[----:B------:R-:W-:Y:S01]  /*0ce0*/  IMAD.MOV.U32 R72, RZ, RZ, -0x800000 ;  /* 0xff800000ff487424 */ /* 0x000fe200078e00ff */
[----:B------:R-:W3:Y:S01]  /*0cf0*/  @!P4 LDG.E.CONSTANT R70, desc[UR10][R24.64] ;  /* 0x0000000a1846c981 */ /* 0x000ee2000c1e9900 */
[----:B------:R-:W-:Y:S02]  /*0d00*/  IMAD.MOV.U32 R68, RZ, RZ, -0x800000 ;  /* 0xff800000ff447424 */ /* 0x000fe400078e00ff */
[----:B------:R-:W-:Y:S02]  /*0d10*/  IMAD.MOV.U32 R74, RZ, RZ, -0x800000 ;  /* 0xff800000ff4a7424 */ /* 0x000fe400078e00ff */
[----:B------:R-:W-:Y:S01]  /*0d20*/  IMAD.MOV.U32 R76, RZ, RZ, -0x800000 ;  /* 0xff800000ff4c7424 */ /* 0x000fe200078e00ff */
        /* <DEDUP_REMOVED lines=30> */
[----:B------:R-:W-:Y:S02]  /*0f10*/  FSETP.GT.AND P3, PT, R32, R39, PT ;  /* 0x000000272000720b */ /* 0x000fe40003f64000 */
[CC--:B------:R-:W-:Y:S02]  /*0f20*/  FSETP.GT.AND P1, PT, R35.reuse, R50.reuse, PT ;  /* 0x000000322300720b */ /* 0x0c0fe40003f24000 */
[----:B------:R-:W-:Y:S01]  /*0f30*/  FSETP.GT.AND P2, PT, R48, R33, PT ;  /* 0x000000213000720b */ /* 0x000fe20003f44000 */
[----:B------:R-:W-:Y:S01]  /*0f40*/  FADD R75, R20, R19 ;  /* 0x00000013144b7221 */ /* 0x000fe20000000000 */
[----:B-1----:R-:W-:Y:S01]  /*0f50*/  FADD R73, R16, R24 ;  /* 0x0000001810497221 */ /* 0x002fe20000000000 */
[----:B------:R-:W-:Y:S01]  /*0f60*/  FSEL R20, R32, R39, P3 ;  /* 0x0000002720147208 */ /* 0x000fe20001800000 */
[C---:B------:R-:W-:Y:S01]  /*0f70*/  FADD R39, R24.reuse, R17 ;  /* 0x0000001118277221 */ /* 0x040fe20000000000 */
[----:B------:R-:W-:Y:S01]  /*0f80*/  FSEL R50, R35, R50, P1 ;  /* 0x0000003223327208 */ /* 0x000fe20000800000 */
[----:B------:R-:W-:Y:S01]  /*0f90*/  FADD R36, R24, R18 ;  /* 0x0000001218247221 */ /* 0x000fe20000000000 */
[----:B------:R-:W-:-:S02]  /*0fa0*/  FSEL R48, R48, R33, P2 ;  /* 0x0000002130307208 */ /* 0x000fc40001000000 */
[----:B------:R-:W0:Y:S01]  /*0fb0*/  LDS.128 R32, [R7+0x180] ;  /* 0x0001800007207984 */ /* 0x000e220000000c00 */
[----:B------:R-:W-:Y:S02]  /*0fc0*/  FSETP.GT.AND P5, PT, R73, R54, PT ;  /* 0x000000364900720b */ /* 0x000fe40003fa4000 */
[----:B------:R-:W-:Y:S02]  /*0fd0*/  FSETP.GT.AND P6, PT, R39, R52, PT ;  /* 0x000000342700720b */ /* 0x000fe40003fc4000 */
[-C--:B------:R-:W-:Y:S02]  /*0fe0*/  FSETP.GT.AND P0, PT, R36, R37.reuse, PT ;  /* 0x000000252400720b */ /* 0x080fe40003f04000 */
[----:B------:R-:W-:Y:S01]  /*0ff0*/  FSEL R54, R73, R54, P5 ;  /* 0x0000003649367208 */ /* 0x000fe20002800000 */
[----:B------:R-:W-:Y:S01]  /*1000*/  FADD R73, R24, R19 ;  /* 0x0000001318497221 */ /* 0x000fe20000000000 */
[----:B------:R-:W-:Y:S02]  /*1010*/  FSEL R52, R39, R52, P6 ;  /* 0x0000003427347208 */ /* 0x000fe40003000000 */
[----:B------:R-:W-:-:S02]  /*1020*/  FSEL R24, R36, R37, P0 ;  /* 0x0000002524187208 */ /* 0x000fc40000000000 */
[----:B------:R-:W1:Y:S01]  /*1030*/  LDS.128 R36, [R3+0x100] ;  /* 0x0001000003247984 */ /* 0x000e620000000c00 */
[----:B------:R-:W-:Y:S02]  /*1040*/  SEL R63, R2, R63, P1 ;  /* 0x0000003f023f7207 */ /* 0x000fe40000800000 */
[----:B------:R-:W-:Y:S02]  /*1050*/  FSETP.GT.AND P1, PT, R73, R44, PT ;  /* 0x0000002c4900720b */ /* 0x000fe40003f24000 */
[----:B------:R-:W-:Y:S02]  /*1060*/  FSETP.GT.AND P4, PT, R75, R40, PT ;  /* 0x000000284b00720b */ /* 0x000fe40003f84000 */
[----:B------:R-:W-:Y:S01]  /*1070*/  FSEL R44, R73, R44, P1 ;  /* 0x0000002c492c7208 */ /* 0x000fe20000800000 */
[----:B--2---:R-:W-:Y:S01]  /*1080*/  FADD R73, R16, R28 ;  /* 0x0000001c10497221 */ /* 0x004fe20000000000 */
[----:B------:R-:W-:Y:S01]  /*1090*/  FSEL R40, R75, R40, P4 ;  /* 0x000000284b287208 */ /* 0x000fe20002000000 */
[----:B------:R-:W-:Y:S01]  /*10a0*/  FADD R75, R28, R17 ;  /* 0x000000111c4b7221 */ /* 0x000fe20000000000 */
[----:B------:R-:W-:-:S02]  /*10b0*/  SEL R45, R2, R45, P2 ;  /* 0x0000002d022d7207 */ /* 0x000fc40001000000 */
[----:B------:R-:W-:Y:S02]  /*10c0*/  FSETP.GT.AND P2, PT, R73, R56, PT ;  /* 0x000000384900720b */ /* 0x000fe40003f44000 */
[----:B------:R-:W-:Y:S02]  /*10d0*/  SEL R43, R2, R43, P3 ;  /* 0x0000002b022b7207 */ /* 0x000fe40001800000 */
[----:B------:R-:W-:Y:S02]  /*10e0*/  FSETP.GT.AND P3, PT, R75, R42, PT ;  /* 0x0000002a4b00720b */ /* 0x000fe40003f64000 */
[----:B------:R-:W-:Y:S01]  /*10f0*/  FSEL R56, R73, R56, P2 ;  /* 0x0000003849387208 */ /* 0x000fe20001000000 */
[C---:B------:R-:W-:Y:S01]  /*1100*/  FADD R73, R28.reuse, R18 ;  /* 0x000000121c497221 */ /* 0x040fe20000000000 */
[----:B------:R-:W-:Y:S01]  /*1110*/  FSEL R42, R75, R42, P3 ;  /* 0x0000002a4b2a7208 */ /* 0x000fe20001800000 */
[----:B------:R-:W-:Y:S01]  /*1120*/  FADD R75, R28, R19 ;  /* 0x000000131c4b7221 */ /* 0x000fe20000000000 */
[----:B------:R-:W-:-:S02]  /*1130*/  SEL R47, R2, R47, P4 ;  /* 0x0000002f022f7207 */ /* 0x000fc40002000000 */
[----:B------:R-:W-:Y:S02]  /*1140*/  FSETP.GT.AND P4, PT, R73, R66, PT ;  /* 0x000000424900720b */ /* 0x000fe40003f84000 */
[----:B------:R-:W-:Y:S01]  /*1150*/  SEL R49, R2, R49, P5 ;  /* 0x0000003102317207 */ /* 0x000fe20002800000 */
[C---:B0-----:R-:W-:Y:S01]  /*1160*/  FADD R17, R32.reuse, R17 ;  /* 0x0000001120117221 */ /* 0x041fe20000000000 */
[----:B------:R-:W-:Y:S01]  /*1170*/  FSETP.GT.AND P5, PT, R75, R46, PT ;  /* 0x0000002e4b00720b */ /* 0x000fe20003fa4000 */
[----:B------:R-:W-:Y:S01]  /*1180*/  FADD R19, R32, R19 ;  /* 0x0000001320137221 */ /* 0x000fe20000000000 */
[----:B------:R-:W-:Y:S01]  /*1190*/  FSEL R28, R73, R66, P4 ;  /* 0x00000042491c7208 */ /* 0x000fe20002000000 */
[----:B------:R-:W-:Y:S01]  /*11a0*/  FADD R73, R16, R32 ;  /* 0x0000002010497221 */ /* 0x000fe20000000000 */
[----:B------:R-:W-:Y:S01]  /*11b0*/  FSEL R46, R75, R46, P5 ;  /* 0x0000002e4b2e7208 */ /* 0x000fe20002800000 */
[----:B------:R-:W-:Y:S01]  /*11c0*/  FADD R75, R32, R18 ;  /* 0x00000012204b7221 */ /* 0x000fe20000000000 */
[----:B------:R-:W-:-:S02]  /*11d0*/  SEL R71, R2, R71, P0 ;  /* 0x0000004702477207 */ /* 0x000fc40000000000 */
[C---:B------:R-:W-:Y:S02]  /*11e0*/  SEL R67, R2.reuse, R67, P2 ;  /* 0x0000004302437207 */ /* 0x040fe40001000000 */
[----:B------:R-:W-:Y:S02]  /*11f0*/  FSETP.GT.AND P0, PT, R17, R58, PT ;  /* 0x0000003a1100720b */ /* 0x000fe40003f04000 */
[----:B------:R-:W-:Y:S02]  /*1200*/  FSETP.GT.AND P2, PT, R19, R62, PT ;  /* 0x0000003e1300720b */ /* 0x000fe40003f44000 */
[----:B------:R-:W-:Y:S02]  /*1210*/  SEL R65, R2, R65, P6 ;  /* 0x0000004102417207 */ /* 0x000fe40003000000 */
[----:B------:R-:W-:Y:S01]  /*1220*/  FSETP.GT.AND P6, PT, R73, R64, PT ;  /* 0x000000404900720b */ /* 0x000fe20003fc4000 */
[----:B-1----:R-:W-:Y:S01]  /*1230*/  FADD R66, R36, R21 ;  /* 0x0000001524427221 */ /* 0x002fe20000000000 */
[----:B------:R-:W-:Y:S01]  /*1240*/  SEL R69, R2, R69, P1 ;  /* 0x0000004502457207 */ /* 0x000fe20000800000 */
[C---:B------:R-:W-:Y:S01]  /*1250*/  FADD R32, R36.reuse, R25 ;  /* 0x0000001924207221 */ /* 0x040fe20000000000 */
[----:B------:R-:W-:Y:S01]  /*1260*/  FSEL R58, R17, R58, P0 ;  /* 0x0000003a113a7208 */ /* 0x000fe20000000000 */
[C---:B------:R-:W-:Y:S01]  /*1270*/  FADD R18, R36.reuse, R29 ;  /* 0x0000001d24127221 */ /* 0x040fe20000000000 */
[----:B------:R-:W-:Y:S01]  /*1280*/  FSEL R62, R19, R62, P2 ;  /* 0x0000003e133e7208 */ /* 0x000fe20001000000 */
[----:B------:R-:W-:Y:S01]  /*1290*/  FADD R17, R37, R21 ;  /* 0x0000001525117221 */ /* 0x000fe20000000000 */
[----:B------:R-:W-:Y:S01]  /*12a0*/  FSETP.GT.AND P1, PT, R75, R60, PT ;  /* 0x0000003c4b00720b */ /* 0x000fe20003f24000 */
[----:B------:R-:W-:Y:S01]  /*12b0*/  FADD R19, R37, R25 ;  /* 0x0000001925137221 */ /* 0x000fe20000000000 */
[----:B------:R-:W-:Y:S01]  /*12c0*/  FADD R36, R36, R33 ;  /* 0x0000002124247221 */ /* 0x000fe20000000000 */
        /* <DEDUP_REMOVED lines=17> */
[----:B------:R-:W-:-:S03]  /*13e0*/  FADD R73, R38, R21 ;  /* 0x0000001526497221 */ /* 0x000fc60000000000 */
[----:B------:R-:W-:Y:S01]  /*13f0*/  FSEL R54, R32, R54, P4 ;  /* 0x0000003620367208 */ /* 0x000fe20002000000 */
        /* <DEDUP_REMOVED lines=8> */
[----:B------:R-:W-:Y:S01]  /*1480*/  SEL R67, R32, R67, P6 ;  /* 0x0000004320437207 */ /* 0x000fe20003000000 */
[----:B------:R-:W-:Y:S01]  /*1490*/  FADD R33, R39, R33 ;  /* 0x0000002127217221 */ /* 0x000fe20000000000 */
[----:B------:R-:W-:-:S02]  /*14a0*/  FSETP.GT.AND P6, PT, R73, R20, PT ;  /* 0x000000144900720b */ /* 0x000fc40003fc4000 */
[----:B------:R-:W-:Y:S02]  /*14b0*/  SEL R61, R2, R61, P3 ;  /* 0x0000003d023d7207 */ /* 0x000fe40001800000 */
[----:B------:R-:W-:Y:S02]  /*14c0*/  FSETP.GT.AND P3, PT, R66, R50, PT ;  /* 0x000000324200720b */ /* 0x000fe40003f64000 */
[----:B------:R-:W-:Y:S02]  /*14d0*/  FSEL R20, R73, R20, P6 ;  /* 0x0000001449147208 */ /* 0x000fe40003000000 */
[----:B------:R-:W-:Y:S02]  /*14e0*/  SEL R43, R32, R43, P6 ;  /* 0x0000002b202b7207 */ /* 0x000fe40003000000 */
[----:B------:R-:W-:Y:S01]  /*14f0*/  FSETP.GT.AND P6, PT, R33, R62, PT ;  /* 0x0000003e2100720b */ /* 0x000fe20003fc4000 */
[----:B------:R-:W-:Y:S01]  /*1500*/  FADD R29, R39, R29 ;  /* 0x0000001d271d7221 */ /* 0x000fe20000000000 */
        /* <DEDUP_REMOVED lines=25> */
[--C-:B0-----:R-:W-:Y:S01]  /*16a0*/  FADD R39, R18, R22.reuse ;  /* 0x0000001612277221 */ /* 0x101fe20000000000 */
[----:B------:R-:W-:Y:S01]  /*16b0*/  FSEL R28, R64, R28, P0 ;  /* 0x0000001c401c7208 */ /* 0x000fe20000000000 */
[--C-:B------:R-:W-:Y:S01]  /*16c0*/  FADD R64, R16, R22.reuse ;  /* 0x0000001610407221 */ /* 0x100fe20000000000 */
[----:B------:R-:W-:Y:S01]  /*16d0*/  FSEL R29, R29, R46, P5 ;  /* 0x0000002e1d1d7208 */ /* 0x000fe20002800000 */
[--C-:B------:R-:W-:Y:S01]  /*16e0*/  FADD R46, R17, R22.reuse ;  /* 0x00000016112e7221 */ /* 0x100fe20000000000 */
[----:B------:R-:W-:Y:S01]  /*16f0*/  @!P6 SEL R32, R2, R41, P2 ;  /* 0x000000290220e207 */ /* 0x000fe20001000000 */
[----:B------:R-:W-:Y:S01]  /*1700*/  FADD R41, R19, R22 ;  /* 0x0000001613297221 */ /* 0x000fe20000000000 */
[----:B------:R-:W-:Y:S01]  /*1710*/  FSEL R38, R38, R60, P1 ;  /* 0x0000003c26267208 */ /* 0x000fe20000800000 */
[--C-:B------:R-:W-:Y:S01]  /*1720*/  FADD R66, R16, R26.reuse ;  /* 0x0000001a10427221 */ /* 0x100fe20000000000 */
[----:B------:R-:W-:Y:S01]  /*1730*/  FSEL R40, R75, R40, P3 ;  /* 0x000000284b287208 */ /* 0x000fe20001800000 */
[--C-:B------:R-:W-:Y:S01]  /*1740*/  FADD R42, R17, R26.reuse ;  /* 0x0000001a112a7221 */ /* 0x100fe20000000000 */
[--C-:B------:R-:W-:Y:S01]  /*1750*/  FADD R22, R18, R26.reuse ;  /* 0x0000001a12167221 */ /* 0x100fe20000000000 */
[----:B------:R-:W-:Y:S01]  /*1760*/  FADD R73, R19, R26 ;  /* 0x0000001a13497221 */ /* 0x000fe20000000000 */
[----:B------:R-:W-:Y:S01]  /*1770*/  FSEL R44, R77, R44, P4 ;  /* 0x0000002c4d2c7208 */ /* 0x000fe20002000000 */
[--C-:B------:R-:W-:Y:S01]  /*1780*/  FADD R60, R16, R30.reuse ;  /* 0x0000001e103c7221 */ /* 0x100fe20000000000 */
[----:B------:R-:W-:Y:S01]  /*1790*/  FSEL R33, R33, R62, P6 ;  /* 0x0000003e21217208 */ /* 0x000fe20003000000 */
        /* <DEDUP_REMOVED lines=40> */
[--C-:B0-----:R-:W-:Y:S01]  /*1a20*/  FADD R20, R16, R23.reuse ;  /* 0x0000001710147221 */ /* 0x101fe20000000000 */
[----:B------:R-:W-:Y:S01]  /*1a30*/  FSEL R42, R22, R21, P2 ;  /* 0x00000015162a7208 */ /* 0x000fe20001000000 */
[--C-:B------:R-:W-:Y:S01]  /*1a40*/  FADD R21, R17, R23.reuse ;  /* 0x0000001711157221 */ /* 0x100fe20000000000 */
[----:B------:R-:W-:Y:S01]  /*1a50*/  FSEL R44, R73, R44, P6 ;  /* 0x0000002c492c7208 */ /* 0x000fe20003000000 */
[--C-:B------:R-:W-:Y:S01]  /*1a60*/  FADD R73, R19, R23.reuse ;  /* 0x0000001713497221 */ /* 0x100fe20000000000 */
[----:B------:R-:W-:Y:S01]  /*1a70*/  FSEL R29, R30, R29, P0 ;  /* 0x0000001d1e1d7208 */ /* 0x000fe20000000000 */
[----:B------:R-:W-:Y:S01]  /*1a80*/  FADD R30, R18, R23 ;  /* 0x00000017121e7221 */ /* 0x000fe20000000000 */
[----:B------:R-:W-:Y:S01]  /*1a90*/  FSEL R38, R77, R38, P4 ;  /* 0x000000264d267208 */ /* 0x000fe20002000000 */
[--C-:B------:R-:W-:Y:S01]  /*1aa0*/  FADD R23, R16, R27.reuse ;  /* 0x0000001b10177221 */ /* 0x100fe20000000000 */
[----:B------:R-:W-:Y:S01]  /*1ab0*/  FSEL R40, R41, R40, P5 ;  /* 0x0000002829287208 */ /* 0x000fe20002800000 */
[--C-:B------:R-:W-:Y:S01]  /*1ac0*/  FADD R41, R18, R27.reuse ;  /* 0x0000001b12297221 */ /* 0x100fe20000000000 */
[----:B------:R-:W-:Y:S01]  /*1ad0*/  FSEL R33, R24, R33, P1 ;  /* 0x0000002118217208 */ /* 0x000fe20000800000 */
[--C-:B------:R-:W-:Y:S01]  /*1ae0*/  FADD R24, R17, R27.reuse ;  /* 0x0000001b11187221 */ /* 0x100fe20000000000 */
[----:B------:R-:W-:Y:S01]  /*1af0*/  FSEL R36, R62, R36, P3 ;  /* 0x000000243e247208 */ /* 0x000fe20001800000 */
[----:B------:R-:W-:Y:S01]  /*1b00*/  FADD R77, R19, R27 ;  /* 0x0000001b134d7221 */ /* 0x000fe20000000000 */
[----:B------:R-:W-:Y:S01]  /*1b10*/  SEL R55, R34, R55, P3 ;  /* 0x0000003722377207 */ /* 0x000fe20001800000 */
[C---:B------:R-:W-:Y:S01]  /*1b20*/  FADD R27, R16.reuse, R31 ;  /* 0x0000001f101b7221 */ /* 0x040fe20000000000 */
[----:B------:R-:W-:Y:S01]  /*1b30*/  FSETP.GT.AND P3, PT, R75, R28, PT ;  /* 0x0000001c4b00720b */ /* 0x000fe20003f64000 */
[----:B------:R-:W-:Y:S01]  /*1b40*/  FADD R16, R16, R35 ;  /* 0x0000002310107221 */ /* 0x000fe20000000000 */
[----:B------:R-:W-:Y:S01]  /*1b50*/  SEL R71, R34, R71, P2 ;  /* 0x0000004722477207 */ /* 0x000fe20001000000 */
[----:B------:R-:W-:-:S02]  /*1b60*/  VIADD R46, R2, 0x3 ;  /* 0x00000003022e7836 */ /* 0x000fc40000000000 */
[--C-:B------:R-:W-:Y:S01]  /*1b70*/  FADD R26, R17, R31.reuse ;  /* 0x0000001f111a7221 */ /* 0x100fe20000000000 */
[----:B------:R-:W-:Y:S01]  /*1b80*/  FSETP.GT.AND P2, PT, R20, R50, PT ;  /* 0x000000321400720b */ /* 0x000fe20003f44000 */
[--C-:B------:R-:W-:Y:S01]  /*1b90*/  FADD R58, R19, R31.reuse ;  /* 0x0000001f133a7221 */ /* 0x100fe20000000000 */
[----:B------:R-:W-:Y:S01]  /*1ba0*/  FSEL R28, R75, R28, P3 ;  /* 0x0000001c4b1c7208 */ /* 0x000fe20001800000 */
[----:B------:R-:W-:Y:S01]  /*1bb0*/  FADD R75, R18, R31 ;  /* 0x0000001f124b7221 */ /* 0x000fe20000000000 */
[----:B------:R-:W-:Y:S01]  /*1bc0*/  SEL R51, R34, R51, P4 ;  /* 0x0000003322337207 */ /* 0x000fe20002000000 */
[--C-:B------:R-:W-:Y:S01]  /*1bd0*/  FADD R62, R17, R35.reuse ;  /* 0x00000023113e7221 */ /* 0x100fe20000000000 */
[--C-:B------:R-:W-:Y:S01]  /*1be0*/  FADD R31, R18, R35.reuse ;  /* 0x00000023121f7221 */ /* 0x100fe20000000000 */
[----:B------:R-:W-:Y:S01]  /*1bf0*/  FADD R60, R19, R35 ;  /* 0x00000023133c7221 */ /* 0x000fe20000000000 */
        /* <DEDUP_REMOVED lines=48> */
[----:B0-----:R-:W-:Y:S01]  /*1f00*/  FADD R33, R16, R20 ;  /* 0x0000001410217221 */ /* 0x001fe20000000000 */
[----:B------:R-:W-:-:S02]  /*1f10*/  SEL R59, R46, R59, P3 ;  /* 0x0000003b2e3b7207 */ /* 0x000fc40001800000 */
[C---:B------:R-:W-:Y:S02]  /*1f20*/  SEL R51, R46.reuse, R51, P0 ;  /* 0x000000332e337207 */ /* 0x040fe40000000000 */
[----:B------:R-:W-:Y:S01]  /*1f30*/  SEL R40, R46, R35, P2 ;  /* 0x000000232e287207 */ /* 0x000fe20001000000 */
[----:B-1----:R-:W-:Y:S01]  /*1f40*/  FADD R35, R16, R24 ;  /* 0x0000001810237221 */ /* 0x002fe20000000000 */
[C---:B------:R-:W-:Y:S02]  /*1f50*/  SEL R69, R46.reuse, R69, P6 ;  /* 0x000000452e457207 */ /* 0x040fe40003000000 */
[----:B------:R-:W-:Y:S01]  /*1f60*/  SEL R57, R46, R57, P5 ;  /* 0x000000392e397207 */ /* 0x000fe20002800000 */
[----:B------:R-:W-:Y:S01]  /*1f70*/  FADD R37, R20, R17 ;  /* 0x0000001114257221 */ /* 0x000fe20000000000 */
[----:B------:R-:W-:Y:S01]  /*1f80*/  @!P4 SEL R46, R34, R32, P1 ;  /* 0x00000020222ec207 */ /* 0x000fe20000800000 */
[----:B------:R-:W-:Y:S01]  /*1f90*/  FADD R32, R20, R18 ;  /* 0x0000001214207221 */ /* 0x000fe20000000000 */
[----:B------:R-:W-:-:S02]  /*1fa0*/  FSETP.GT.AND P3, PT, R33, R50, PT ;  /* 0x000000322100720b */ /* 0x000fc40003f64000 */
[----:B------:R-:W-:Y:S02]  /*1fb0*/  FSETP.GT.AND P5, PT, R35, R54, PT ;  /* 0x000000362300720b */ /* 0x000fe40003fa4000 */
[----:B------:R-:W-:Y:S02]  /*1fc0*/  FSETP.GT.AND P0, PT, R37, R36, PT ;  /* 0x000000242500720b */ /* 0x000fe40003f04000 */
[-C--:B------:R-:W-:Y:S02]  /*1fd0*/  FSETP.GT.AND P2, PT, R32, R39.reuse, PT ;  /* 0x000000272000720b */ /* 0x080fe40003f44000 */
[----:B------:R-:W-:Y:S02]  /*1fe0*/  FSEL R64, R33, R50, P3 ;  /* 0x0000003221407208 */ /* 0x000fe40001800000 */
[----:B------:R-:W-:Y:S01]  /*1ff0*/  FSEL R68, R35, R54, P5 ;  /* 0x0000003623447208 */ /* 0x000fe20002800000 */
[----:B------:R-:W-:Y:S01]  /*2000*/  VIADD R54, R2, 0x4 ;  /* 0x0000000402367836 */ /* 0x000fe20000000000 */
[----:B------:R-:W-:Y:S01]  /*2010*/  FSEL R66, R37, R36, P0 ;  /* 0x0000002425427208 */ /* 0x000fe20000000000 */
[----:B------:R-:W-:Y:S01]  /*2020*/  FADD R37, R24, R17 ;  /* 0x0000001118257221 */ /* 0x000fe20000000000 */
[----:B------:R-:W-:Y:S01]  /*2030*/  FSEL R50, R32, R39, P2 ;  /* 0x0000002720327208 */ /* 0x000fe20001000000 */
[C---:B------:R-:W-:Y:S01]  /*2040*/  FADD R36, R24.reuse, R18 ;  /* 0x0000001218247221 */ /* 0x040fe20000000000 */
[----:B------:R-:W-:Y:S01]  /*2050*/  FADD R39, R24, R19 ;  /* 0x0000001318277221 */ /* 0x000fe20000000000 */
        /* <DEDUP_REMOVED lines=10> */
[----:B------:R-:W-:-:S05]  /*2100*/  FADD R20, R20, R19 ;  /* 0x0000001314147221 */ /* 0x000fca0000000000 */
[----:B------:R-:W-:-:S04]  /*2110*/  FSETP.GT.AND P1, PT, R20, R73, PT ;  /* 0x000000491400720b */ /* 0x000fc80003f24000 */
[----:B------:R-:W-:Y:S01]  /*2120*/  FSEL R20, R20, R73, P1 ;  /* 0x0000004914147208 */ /* 0x000fe20000800000 */
[----:B--2---:R-:W-:Y:S01]  /*2130*/  FADD R73, R16, R28 ;  /* 0x0000001c10497221 */ /* 0x004fe20000000000 */
[----:B------:R-:W-:-:S04]  /*2140*/  SEL R45, R54, R45, P0 ;  /* 0x0000002d362d7207 */ /* 0x000fc80000000000 */
[----:B------:R-:W-:-:S04]  /*2150*/  FSETP.GT.AND P0, PT, R73, R56, PT ;  /* 0x000000384900720b */ /* 0x000fc80003f04000 */
[----:B------:R-:W-:Y:S01]  /*2160*/  FSEL R56, R73, R56, P0 ;  /* 0x0000003849387208 */ /* 0x000fe20000000000 */
[C---:B------:R-:W-:Y:S01]  /*2170*/  FADD R73, R28.reuse, R19 ;  /* 0x000000131c497221 */ /* 0x040fe20000000000 */
[--C-:B------:R-:W-:Y:S01]  /*2180*/  FADD R77, R28, R17.reuse ;  /* 0x000000111c4d7221 */ /* 0x100fe20000000000 */
[----:B------:R-:W-:Y:S01]  /*2190*/  SEL R49, R54, R49, P5 ;  /* 0x0000003136317207 */ /* 0x000fe20002800000 */
[----:B0-----:R-:W-:Y:S01]  /*21a0*/  FADD R16, R16, R32 ;  /* 0x0000002010107221 */ /* 0x001fe20000000000 */
[C---:B------:R-:W-:Y:S01]  /*21b0*/  FADD R17, R32.reuse, R17 ;  /* 0x0000001120117221 */ /* 0x040fe20000000000 */
[CC--:B------:R-:W-:Y:S01]  /*21c0*/  FSETP.GT.AND P5, PT, R73.reuse, R58.reuse, PT ;  /* 0x0000003a4900720b */ /* 0x0c0fe20003fa4000 */
[----:B------:R-:W-:Y:S01]  /*21d0*/  FADD R19, R32, R19 ;  /* 0x0000001320137221 */ /* 0x000fe20000000000 */
[----:B------:R-:W-:Y:S01]  /*21e0*/  SEL R65, R54, R65, P6 ;  /* 0x0000004136417207 */ /* 0x000fe20003000000 */
[--C-:B------:R-:W-:Y:S01]  /*21f0*/  FADD R24, R28, R18.reuse ;  /* 0x000000121c187221 */ /* 0x100fe20000000000 */
[----:B------:R-:W-:Y:S01]  /*2200*/  FSEL R58, R73, R58, P5 ;  /* 0x0000003a493a7208 */ /* 0x000fe20002800000 */
[----:B------:R-:W-:Y:S01]  /*2210*/  FADD R73, R32, R18 ;  /* 0x0000001220497221 */ /* 0x000fe20000000000 */
[----:B------:R-:W-:-:S02]  /*2220*/  SEL R71, R54, R71, P4 ;  /* 0x0000004736477207 */ /* 0x000fc40002000000 */
[----:B------:R-:W-:Y:S02]  /*2230*/  SEL R67, R54, R67, P0 ;  /* 0x0000004336437207 */ /* 0x000fe40000000000 */
[-C--:B------:R-:W-:Y:S02]  /*2240*/  FSETP.GT.AND P6, PT, R16, R47.reuse, PT ;  /* 0x0000002f1000720b */ /* 0x080fe40003fc4000 */
[----:B------:R-:W-:Y:S02]  /*2250*/  FSETP.GT.AND P4, PT, R17, R62, PT ;  /* 0x0000003e1100720b */ /* 0x000fe40003f84000 */
[----:B------:R-:W-:Y:S01]  /*2260*/  FSETP.GT.AND P0, PT, R19, R60, PT ;  /* 0x0000003c1300720b */ /* 0x000fe20003f04000 */
[----:B-1----:R-:W-:Y:S01]  /*2270*/  FADD R18, R36, R25 ;  /* 0x0000001924127221 */ /* 0x002fe20000000000 */
[----:B------:R-:W-:Y:S02]  /*2280*/  SEL R40, R54, R40, P1 ;  /* 0x0000002836287207 */ /* 0x000fe40000800000 */
[----:B------:R-:W-:Y:S01]  /*2290*/  FSEL R47, R16, R47, P6 ;  /* 0x0000002f102f7208 */ /* 0x000fe20003000000 */
[----:B------:R-:W-:Y:S01]  /*22a0*/  FADD R16, R36, R29 ;  /* 0x0000001d24107221 */ /* 0x000fe20000000000 */
[----:B------:R-:W-:-:S02]  /*22b0*/  SEL R69, R54, R69, P3 ;  /* 0x0000004536457207 */ /* 0x000fc40001800000 */
[----:B------:R-:W-:Y:S01]  /*22c0*/  FSEL R62, R17, R62, P4 ;  /* 0x0000003e113e7208 */ /* 0x000fe20002000000 */
[----:B------:R-:W-:Y:S01]  /*22d0*/  FADD R17, R37, R21 ;  /* 0x0000001525117221 */ /* 0x000fe20000000000 */
[----:B------:R-:W-:Y:S01]  /*22e0*/  FSEL R60, R19, R60, P0 ;  /* 0x0000003c133c7208 */ /* 0x000fe20000000000 */
[----:B------:R-:W-:Y:S01]  /*22f0*/  FADD R19, R37, R25 ;  /* 0x0000001925137221 */ /* 0x000fe20000000000 */
        /* <DEDUP_REMOVED lines=20> */
[----:B------:R-:W-:Y:S01]  /*2440*/  FADD R77, R36, R21 ;  /* 0x00000015244d7221 */ /* 0x000fe20000000000 */
[----:B------:R-:W-:Y:S01]  /*2450*/  SEL R61, R54, R61, P2 ;  /* 0x0000003d363d7207 */ /* 0x000fe20001000000 */
[----:B------:R-:W-:-:S03]  /*2460*/  VIADD R32, R2, 0x5 ;  /* 0x0000000502207836 */ /* 0x000fc60000000000 */
[CC--:B------:R-:W-:Y:S01]  /*2470*/  FSETP.GT.AND P2, PT, R77.reuse, R64.reuse, PT ;  /* 0x000000404d00720b */ /* 0x0c0fe20003f44000 */
[C---:B------:R-:W-:Y:S01]  /*2480*/  FADD R73, R38.reuse, R21 ;  /* 0x0000001526497221 */ /* 0x040fe20000000000 */
[C-C-:B------:R-:W-:Y:S02]  /*2490*/  FADD R24, R38.reuse, R25.reuse ;  /* 0x0000001926187221 */ /* 0x140fe40000000000 */
[----:B------:R-:W-:Y:S01]  /*24a0*/  FSEL R64, R77, R64, P2 ;  /* 0x000000404d407208 */ /* 0x000fe20001000000 */
[----:B------:R-:W-:Y:S01]  /*24b0*/  FADD R77, R39, R25 ;  /* 0x00000019274d7221 */ /* 0x000fe20000000000 */
[C-C-:B------:R-:W-:Y:S01]  /*24c0*/  FADD R25, R37.reuse, R29.reuse ;  /* 0x0000001d25197221 */ /* 0x140fe20000000000 */
[----:B------:R-:W-:Y:S01]  /*24d0*/  FADD R28, R38, R29 ;  /* 0x0000001d261c7221 */ /* 0x000fe20000000000 */
[--C-:B------:R-:W-:Y:S01]  /*24e0*/  FADD R36, R36, R33.reuse ;  /* 0x0000002124247221 */ /* 0x100fe20000000000 */
        /* <DEDUP_REMOVED lines=10> */
[C---:B------:R-:W-:Y:S01]  /*2590*/  FADD R21, R39.reuse, R21 ;  /* 0x0000001527157221 */ /* 0x040fe20000000000 */
[----:B------:R-:W-:Y:S01]  /*25a0*/  FSEL R47, R36, R47, P5 ;  /* 0x0000002f242f7208 */ /* 0x000fe20002800000 */
[----:B------:R-:W-:Y:S01]  /*25b0*/  FADD R29, R39, R29 ;  /* 0x0000001d271d7221 */ /* 0x000fe20000000000 */
        /* <DEDUP_REMOVED lines=30> */
[----:B------:R-:W-:Y:S01]  /*27a0*/  SEL R59, R32, R59, P3 ;  /* 0x0000003b203b7207 */ /* 0x000fe20001800000 */
[--C-:B------:R-:W-:Y:S01]  /*27b0*/  FADD R21, R18, R22.reuse ;  /* 0x0000001612157221 */ /* 0x100fe20000000000 */
[C---:B------:R-:W-:Y:S01]  /*27c0*/  SEL R51, R32.reuse, R51, P4 ;  /* 0x0000003320337207 */ /* 0x040fe20002000000 */
[----:B------:R-:W-:Y:S01]  /*27d0*/  FADD R39, R19, R22 ;  /* 0x0000001613277221 */ /* 0x000fe20000000000 */
[----:B------:R-:W-:Y:S01]  /*27e0*/  SEL R40, R32, R40, P2 ;  /* 0x0000002820287207 */ /* 0x000fe20001000000 */
[--C-:B------:R-:W-:Y:S01]  /*27f0*/  FADD R48, R16, R30.reuse ;  /* 0x0000001e10307221 */ /* 0x100fe20000000000 */
[C---:B------:R-:W-:Y:S01]  /*2800*/  SEL R69, R32.reuse, R69, P1 ;  /* 0x0000004520457207 */ /* 0x040fe20000800000 */
[--C-:B------:R-:W-:Y:S01]  /*2810*/  FADD R26, R17, R30.reuse ;  /* 0x0000001e111a7221 */ /* 0x100fe20000000000 */
[----:B------:R-:W-:Y:S01]  /*2820*/  SEL R57, R32, R57, P5 ;  /* 0x0000003920397207 */ /* 0x000fe20002800000 */
[--C-:B------:R-:W-:Y:S01]  /*2830*/  FADD R75, R18, R30.reuse ;  /* 0x0000001e124b7221 */ /* 0x100fe20000000000 */
[----:B------:R-:W-:Y:S01]  /*2840*/  FSEL R44, R77, R44, P1 ;  /* 0x0000002c4d2c7208 */ /* 0x000fe20000800000 */
[----:B------:R-:W-:Y:S01]  /*2850*/  FADD R30, R19, R30 ;  /* 0x0000001e131e7221 */ /* 0x000fe20000000000 */
[----:B------:R-:W-:Y:S01]  /*2860*/  @!P6 SEL R32, R54, R46, P0 ;  /* 0x0000002e3620e207 */ /* 0x000fe20000000000 */
        /* <DEDUP_REMOVED lines=32> */
[--C-:B0-----:R-:W-:Y:S01]  /*2a70*/  FADD R21, R17, R23.reuse ;  /* 0x0000001711157221 */ /* 0x101fe20000000000 */
[----:B------:R-:W-:Y:S01]  /*2a80*/  FSETP.GT.AND P4, PT, R77, R38, PT ;  /* 0x000000264d00720b */ /* 0x000fe20003f84000 */
[--C-:B------:R-:W-:Y:S01]  /*2a90*/  FADD R36, R19, R23.reuse ;  /* 0x0000001713247221 */ /* 0x100fe20000000000 */
[----:B------:R-:W-:Y:S02]  /*2aa0*/  FSETP.GT.AND P6, PT, R73, R44, PT ;  /* 0x0000002c4900720b */ /* 0x000fe40003fc4000 */
[----:B------:R-:W-:Y:S01]  /*2ab0*/  FSEL R39, R39, R20, P5 ;  /* 0x0000001427277208 */ /* 0x000fe20002800000 */
[--C-:B------:R-:W-:Y:S01]  /*2ac0*/  FADD R20, R16, R23.reuse ;  /* 0x0000001710147221 */ /* 0x100fe20000000000 */
[----:B------:R-:W-:Y:S01]  /*2ad0*/  FSEL R30, R22, R33, P1 ;  /* 0x00000021161e7208 */ /* 0x000fe20000800000 */
[----:B------:R-:W-:Y:S01]  /*2ae0*/  FADD R33, R18, R23 ;  /* 0x0000001712217221 */ /* 0x000fe20000000000 */
[----:B------:R-:W-:Y:S01]  /*2af0*/  FSEL R56, R48, R56, P2 ;  /* 0x0000003830387208 */ /* 0x000fe20001000000 */
[----:B------:R-:W-:Y:S01]  /*2b00*/  FADD R23, R16, R27 ;  /* 0x0000001b10177221 */ /* 0x000fe20000000000 */
[----:B------:R-:W-:-:S02]  /*2b10*/  SEL R67, R34, R67, P2 ;  /* 0x0000004322437207 */ /* 0x000fc40001000000 */
[-C--:B------:R-:W-:Y:S02]  /*2b20*/  FSETP.GT.AND P3, PT, R54, R47.reuse, PT ;  /* 0x0000002f3600720b */ /* 0x080fe40003f64000 */
[----:B------:R-:W-:Y:S01]  /*2b30*/  FSETP.GT.AND P2, PT, R41, R24, PT ;  /* 0x000000182900720b */ /* 0x000fe20003f44000 */
[--C-:B------:R-:W-:Y:S01]  /*2b40*/  FADD R42, R18, R27.reuse ;  /* 0x0000001b122a7221 */ /* 0x100fe20000000000 */
[----:B------:R-:W-:Y:S01]  /*2b50*/  FSEL R38, R77, R38, P4 ;  /* 0x000000264d267208 */ /* 0x000fe20002000000 */
[--C-:B------:R-:W-:Y:S01]  /*2b60*/  FADD R77, R17, R27.reuse ;  /* 0x0000001b114d7221 */ /* 0x100fe20000000000 */
[----:B------:R-:W-:Y:S01]  /*2b70*/  FSEL R44, R73, R44, P6 ;  /* 0x0000002c492c7208 */ /* 0x000fe20003000000 */
[----:B------:R-:W-:Y:S01]  /*2b80*/  FADD R73, R19, R27 ;  /* 0x0000001b13497221 */ /* 0x000fe20000000000 */
[----:B------:R-:W-:Y:S01]  /*2b90*/  SEL R48, R34, R40, P5 ;  /* 0x0000002822307207 */ /* 0x000fe20002800000 */
[----:B------:R-:W-:Y:S01]  /*2ba0*/  FADD R27, R16, R31 ;  /* 0x0000001f101b7221 */ /* 0x000fe20000000000 */
[----:B------:R-:W-:Y:S01]  /*2bb0*/  FSEL R47, R54, R47, P3 ;  /* 0x0000002f362f7208 */ /* 0x000fe20001800000 */
[----:B------:R-:W-:Y:S01]  /*2bc0*/  VIADD R40, R2, 0x7 ;  /* 0x0000000702287836 */ /* 0x000fe20000000000 */
[----:B------:R-:W-:Y:S01]  /*2bd0*/  SEL R55, R34, R55, P3 ;  /* 0x0000003722377207 */ /* 0x000fe20001800000 */
[----:B------:R-:W-:Y:S01]  /*2be0*/  FADD R16, R16, R35 ;  /* 0x0000002310107221 */ /* 0x000fe20000000000 */
[----:B------:R-:W-:Y:S01]  /*2bf0*/  FSEL R41, R41, R24, P2 ;  /* 0x0000001829297208 */ /* 0x000fe20001000000 */
[C---:B------:R-:W-:Y:S01]  /*2c00*/  FADD R24, R17.reuse, R31 ;  /* 0x0000001f11187221 */ /* 0x040fe20000000000 */
[C---:B------:R-:W-:Y:S01]  /*2c10*/  SEL R71, R34.reuse, R71, P2 ;  /* 0x0000004722477207 */ /* 0x040fe20001000000 */
[----:B------:R-:W-:Y:S01]  /*2c20*/  FADD R26, R17, R35 ;  /* 0x00000023111a7221 */ /* 0x000fe20000000000 */
        /* <DEDUP_REMOVED lines=18> */
[C-C-:B------:R-:W-:Y:S01]  /*2d50*/  FADD R75, R18.reuse, R31.reuse ;  /* 0x0000001f124b7221 */ /* 0x140fe20000000000 */
[----:B------:R-:W-:Y:S01]  /*2d60*/  FADD R46, R19, R31 ;  /* 0x0000001f132e7221 */ /* 0x000fe20000000000 */
[--C-:B------:R-:W-:Y:S01]  /*2d70*/  FADD R31, R18, R35.reuse ;  /* 0x00000023121f7221 */ /* 0x100fe20000000000 */
[----:B------:R-:W-:Y:S01]  /*2d80*/  FSEL R77, R77, R52, P0 ;  /* 0x000000344d4d7208 */ /* 0x000fe20000000000 */
[----:B------:R-:W-:Y:S01]  /*2d90*/  FADD R35, R19, R35 ;  /* 0x0000002313237221 */ /* 0x000fe20000000000 */
        /* <DEDUP_REMOVED lines=31> */
[----:B0-----:R-:W-:Y:S01]  /*2f90*/  FADD R37, R16, R24 ;  /* 0x0000001810257221 */ /* 0x001fe20000000000 */
[----:B------:R-:W-:Y:S01]  /*2fa0*/  FSEL R44, R73, R44, P6 ;  /* 0x0000002c492c7208 */ /* 0x000fe20003000000 */
[----:B------:R-:W-:Y:S01]  /*2fb0*/  FADD R73, R20, R19 ;  /* 0x0000001314497221 */ /* 0x000fe20000000000 */
[----:B------:R-:W-:Y:S01]  /*2fc0*/  FSEL R50, R35, R30, P4 ;  /* 0x0000001e23327208 */ /* 0x000fe20002000000 */
[----:B------:R-:W-:Y:S01]  /*2fd0*/  FADD R35, R16, R20 ;  /* 0x0000001410237221 */ /* 0x000fe20000000000 */
[----:B------:R-:W-:Y:S01]  /*2fe0*/  @!P4 SEL R40, R34, R32, P1 ;  /* 0x000000202228c207 */ /* 0x000fe20000800000 */
[----:B------:R-:W-:Y:S01]  /*2ff0*/  FADD R32, R20, R18 ;  /* 0x0000001214207221 */ /* 0x000fe20000000000 */
        /* <DEDUP_REMOVED lines=9> */
[--C-:B------:R-:W-:Y:S01]  /*3090*/  FADD R39, R20, R17.reuse ;  /* 0x0000001114277221 */ /* 0x100fe20000000000 */
[----:B------:R-:W-:Y:S01]  /*30a0*/  FSEL R64, R35, R64, P3 ;  /* 0x0000004023407208 */ /* 0x000fe20001800000 */
[----:B------:R-:W-:Y:S01]  /*30b0*/  VIADD R60, R2, 0x8 ;  /* 0x00000008023c7836 */ /* 0x000fe20000000000 */
[----:B------:R-:W-:Y:S01]  /*30c0*/  FSEL R20, R32, R33, P2 ;  /* 0x0000002120147208 */ /* 0x000fe20001000000 */
[C---:B------:R-:W-:Y:S01]  /*30d0*/  FADD R38, R24.reuse, R18 ;  /* 0x0000001218267221 */ /* 0x040fe20000000000 */
[----:B------:R-:W-:Y:S01]  /*30e0*/  FSEL R58, R73, R36, P1 ;  /* 0x00000024493a7208 */ /* 0x000fe20000800000 */
[C---:B------:R-:W-:Y:S01]  /*30f0*/  FADD R36, R24.reuse, R17 ;  /* 0x0000001118247221 */ /* 0x040fe20000000000 */
[----:B------:R-:W-:Y:S01]  /*3100*/  FSEL R68, R37, R68, P5 ;  /* 0x0000004425447208 */ /* 0x000fe20002800000 */
[----:B------:R-:W-:Y:S01]  /*3110*/  FADD R37, R24, R19 ;  /* 0x0000001318257221 */ /* 0x000fe20000000000 */
        /* <DEDUP_REMOVED lines=11> */
[----:B0-----:R-:W-:Y:S01]  /*31d0*/  FADD R73, R16, R28 ;  /* 0x0000001c10497221 */ /* 0x001fe20000000000 */
[----:B------:R-:W-:-:S04]  /*31e0*/  SEL R45, R60, R45, P0 ;  /* 0x0000002d3c2d7207 */ /* 0x000fc80000000000 */
[CC--:B------:R-:W-:Y:S01]  /*31f0*/  FSETP.GT.AND P0, PT, R73.reuse, R56.reuse, PT ;  /* 0x000000384900720b */ /* 0x0c0fe20003f04000 */
[----:B------:R-:W-:Y:S01]  /*3200*/  FADD R24, R28, R17 ;  /* 0x000000111c187221 */ /* 0x000fe20000000000 */
[----:B------:R-:W-:Y:S02]  /*3210*/  SEL R65, R60, R65, P6 ;  /* 0x000000413c417207 */ /* 0x000fe40003000000 */
[----:B------:R-:W-:Y:S01]  /*3220*/  FSEL R56, R73, R56, P0 ;  /* 0x0000003849387208 */ /* 0x000fe20000000000 */
[----:B------:R-:W-:Y:S01]  /*3230*/  FADD R73, R28, R19 ;  /* 0x000000131c497221 */ /* 0x000fe20000000000 */
[----:B-1----:R-:W-:Y:S01]  /*3240*/  FADD R16, R16, R32 ;  /* 0x0000002010107221 */ /* 0x002fe20000000000 */
[----:B------:R-:W-:-:S04]  /*3250*/  SEL R43, R60, R43, P2 ;  /* 0x0000002b3c2b7207 */ /* 0x000fc80001000000 */
[----:B------:R-:W-:Y:S01]  /*3260*/  FSETP.GT.AND P6, PT, R16, R47, PT ;  /* 0x0000002f1000720b */ /* 0x000fe20003fc4000 */
[----:B------:R-:W-:Y:S01]  /*3270*/  FADD R17, R32, R17 ;  /* 0x0000001120117221 */ /* 0x000fe20000000000 */
[----:B------:R-:W-:Y:S01]  /*3280*/  SEL R49, R60, R49, P5 ;  /* 0x000000313c317207 */ /* 0x000fe20002800000 */
[----:B------:R-:W-:Y:S01]  /*3290*/  FADD R19, R32, R19 ;  /* 0x0000001320137221 */ /* 0x000fe20000000000 */
[----:B------:R-:W-:Y:S02]  /*32a0*/  FSEL R47, R16, R47, P6 ;  /* 0x0000002f102f7208 */ /* 0x000fe40003000000 */
[C---:B------:R-:W-:Y:S02]  /*32b0*/  FSETP.GT.AND P2, PT, R24.reuse, R52, PT ;  /* 0x000000341800720b */ /* 0x040fe40003f44000 */
[C---:B------:R-:W-:Y:S02]  /*32c0*/  FSETP.GT.AND P5, PT, R73.reuse, R46, PT ;  /* 0x0000002e4900720b */ /* 0x040fe40003fa4000 */
[----:B------:R-:W-:Y:S01]  /*32d0*/  FSEL R52, R24, R52, P2 ;  /* 0x0000003418347208 */ /* 0x000fe20001000000 */
[----:B--2---:R-:W-:Y:S01]  /*32e0*/  FADD R16, R36, R21 ;  /* 0x0000001524107221 */ /* 0x004fe20000000000 */
[----:B------:R-:W-:Y:S01]  /*32f0*/  FSEL R46, R73, R46, P5 ;  /* 0x0000002e492e7208 */ /* 0x000fe20002800000 */
[--C-:B------:R-:W-:Y:S01]  /*3300*/  FADD R24, R28, R18.reuse ;  /* 0x000000121c187221 */ /* 0x100fe20000000000 */
[----:B------:R-:W-:Y:S01]  /*3310*/  SEL R71, R60, R71, P4 ;  /* 0x000000473c477207 */ /* 0x000fe20002000000 */
[----:B------:R-:W-:Y:S01]  /*3320*/  FADD R73, R32, R18 ;  /* 0x0000001220497221 */ /* 0x000fe20000000000 */
[----:B------:R-:W-:-:S02]  /*3330*/  SEL R67, R60, R67, P0 ;  /* 0x000000433c437207 */ /* 0x000fc40000000000 */
[----:B------:R-:W-:Y:S02]  /*3340*/  SEL R61, R60, R61, P2 ;  /* 0x0000003d3c3d7207 */ /* 0x000fe40001000000 */
[----:B------:R-:W-:Y:S02]  /*3350*/  FSETP.GT.AND P4, PT, R17, R54, PT ;  /* 0x000000361100720b */ /* 0x000fe40003f84000 */
[----:B------:R-:W-:Y:S02]  /*3360*/  FSETP.GT.AND P0, PT, R19, R50, PT ;  /* 0x000000321300720b */ /* 0x000fe40003f04000 */
[----:B------:R-:W-:Y:S01]  /*3370*/  FSETP.GT.AND P2, PT, R16, R64, PT ;  /* 0x000000401000720b */ /* 0x000fe20003f44000 */
[----:B------:R-:W-:Y:S01]  /*3380*/  FADD R18, R36, R25 ;  /* 0x0000001924127221 */ /* 0x000fe20000000000 */
[C---:B------:R-:W-:Y:S02]  /*3390*/  SEL R48, R60.reuse, R48, P1 ;  /* 0x000000303c307207 */ /* 0x040fe40000800000 */
[----:B------:R-:W-:-:S02]  /*33a0*/  SEL R69, R60, R69, P3 ;  /* 0x000000453c457207 */ /* 0x000fc40001800000 */
[----:B------:R-:W-:Y:S01]  /*33b0*/  FSEL R54, R17, R54, P4 ;  /* 0x0000003611367208 */ /* 0x000fe20002000000 */
[----:B------:R-:W-:Y:S01]  /*33c0*/  FADD R17, R37, R21 ;  /* 0x0000001525117221 */ /* 0x000fe20000000000 */
[----:B------:R-:W-:Y:S01]  /*33d0*/  FSEL R50, R19, R50, P0 ;  /* 0x0000003213327208 */ /* 0x000fe20000000000 */
[----:B------:R-:W-:Y:S01]  /*33e0*/  FADD R19, R36, R29 ;  /* 0x0000001d24137221 */ /* 0x000fe20000000000 */
[----:B------:R-:W-:Y:S01]  /*33f0*/  FSEL R64, R16, R64, P2 ;  /* 0x0000004010407208 */ /* 0x000fe20001000000 */
[----:B------:R-:W-:Y:S01]  /*3400*/  FADD R16, R37, R25 ;  /* 0x0000001925107221 */ /* 0x000fe20000000000 */
        /* <DEDUP_REMOVED lines=61> */
[--C-:B0-----:R-:W-:Y:S01]  /*37e0*/  FADD R54, R16, R22.reuse ;  /* 0x0000001610367221 */ /* 0x101fe20000000000 */
[----:B------:R-:W-:Y:S01]  /*37f0*/  FSEL R62, R62, R75, P3 ;  /* 0x0000004b3e3e7208 */ /* 0x000fe20001800000 */
[----:B------:R-:W-:Y:S01]  /*3800*/  FADD R39, R18, R22 ;  /* 0x0000001612277221 */ /* 0x000fe20000000000 */
[----:B------:R-:W-:Y:S01]  /*3810*/  FSEL R38, R38, R42, P4 ;  /* 0x0000002a26267208 */ /* 0x000fe20002000000 */
[--C-:B------:R-:W-:Y:S01]  /*3820*/  FADD R42, R17, R26.reuse ;  /* 0x0000001a112a7221 */ /* 0x100fe20000000000 */
[----:B------:R-:W-:Y:S01]  /*3830*/  FSEL R21, R21, R58, P2 ;  /* 0x0000003a15157208 */ /* 0x000fe20001000000 */
[----:B------:R-:W-:Y:S01]  /*3840*/  FADD R58, R16, R26 ;  /* 0x0000001a103a7221 */ /* 0x000fe20000000000 */
[----:B------:R-:W-:Y:S01]  /*3850*/  FSEL R28, R28, R44, P1 ;  /* 0x0000002c1c1c7208 */ /* 0x000fe20000800000 */
[----:B------:R-:W-:Y:S01]  /*3860*/  FADD R44, R17, R22 ;  /* 0x00000016112c7221 */ /* 0x000fe20000000000 */
[----:B------:R-:W-:Y:S01]  /*3870*/  FSEL R33, R33, R50, P6 ;  /* 0x0000003221217208 */ /* 0x000fe20003000000 */
[--C-:B------:R-:W-:Y:S01]  /*3880*/  FADD R41, R18, R26.reuse ;  /* 0x0000001a12297221 */ /* 0x100fe20000000000 */
[----:B------:R-:W-:Y:S01]  /*3890*/  @!P6 SEL R32, R60, R40, P0 ;  /* 0x000000283c20e207 */ /* 0x000fe20000000000 */
[----:B------:R-:W-:Y:S01]  /*38a0*/  FADD R73, R19, R26 ;  /* 0x0000001a13497221 */ /* 0x000fe20000000000 */
[----:B------:R-:W-:Y:S01]  /*38b0*/  FSEL R29, R29, R46, P5 ;  /* 0x0000002e1d1d7208 */ /* 0x000fe20002800000 */
        /* <DEDUP_REMOVED lines=43> */
[----:B0-----:R-:W-:Y:S01]  /*3b70*/  FADD R20, R16, R23 ;  /* 0x0000001710147221 */ /* 0x001fe20000000000 */
[----:B------:R-:W-:Y:S02]  /*3b80*/  SEL R43, R34, R43, P1 ;  /* 0x0000002b222b7207 */ /* 0x000fe40000800000 */
[----:B------:R-:W-:Y:S02]  /*3b90*/  FSEL R38, R36, R38, P4 ;  /* 0x0000002624267208 */ /* 0x000fe40002000000 */
[----:B------:R-:W-:-:S02]  /*3ba0*/  FSETP.GT.AND P1, PT, R26, R33, PT ;  /* 0x000000211a00720b */ /* 0x000fc40003f24000 */
        /* <DEDUP_REMOVED lines=13> */
[----:B------:R-:W-:Y:S01]  /*3c80*/  FADD R27, R16, R31 ;  /* 0x0000001f101b7221 */ /* 0x000fe20000000000 */
[----:B------:R-:W-:Y:S01]  /*3c90*/  SEL R71, R34, R71, P2 ;  /* 0x0000004722477207 */ /* 0x000fe20001000000 */
[----:B------:R-:W-:-:S02]  /*3ca0*/  VIADD R44, R2, 0xb ;  /* 0x0000000b022c7836 */ /* 0x000fc40000000000 */
[----:B------:R-:W-:Y:S01]  /*3cb0*/  FADD R26, R17, R31 ;  /* 0x0000001f111a7221 */ /* 0x000fe20000000000 */
[----:B------:R-:W-:Y:S01]  /*3cc0*/  FADD R16, R16, R35 ;  /* 0x0000002310107221 */ /* 0x000fe20000000000 */
[-C--:B------:R-:W-:Y:S01]  /*3cd0*/  FSETP.GT.AND P2, PT, R20, R64.reuse, PT ;  /* 0x000000401400720b */ /* 0x080fe20003f44000 */
[C-C-:B------:R-:W-:Y:S01]  /*3ce0*/  FADD R42, R18.reuse, R31.reuse ;  /* 0x0000001f122a7221 */ /* 0x140fe20000000000 */
[----:B------:R-:W-:Y:S01]  /*3cf0*/  FADD R46, R19, R31 ;  /* 0x0000001f132e7221 */ /* 0x000fe20000000000 */
[--C-:B------:R-:W-:Y:S01]  /*3d00*/  FADD R52, R17, R35.reuse ;  /* 0x0000002311347221 */ /* 0x100fe20000000000 */
[--C-:B------:R-:W-:Y:S01]  /*3d10*/  FADD R31, R18, R35.reuse ;  /* 0x00000023121f7221 */ /* 0x100fe20000000000 */
[----:B------:R-:W-:Y:S01]  /*3d20*/  FADD R50, R19, R35 ;  /* 0x0000002313327221 */ /* 0x000fe20000000000 */
        /* <DEDUP_REMOVED lines=52> */
[C---:B0-----:R-:W-:Y:S01]  /*4070*/  FADD R37, R20.reuse, R17 ;  /* 0x0000001114257221 */ /* 0x041fe20000000000 */
[----:B------:R-:W-:Y:S01]  /*4080*/  FSEL R36, R73, R36, P2 ;  /* 0x0000002449247208 */ /* 0x000fe20001000000 */
[----:B------:R-:W-:Y:S01]  /*4090*/  FADD R73, R20, R19 ;  /* 0x0000001314497221 */ /* 0x000fe20000000000 */
[----:B------:R-:W-:Y:S01]  /*40a0*/  FSEL R50, R50, R33, P4 ;  /* 0x0000002132327208 */ /* 0x000fe20002000000 */
[----:B------:R-:W-:Y:S01]  /*40b0*/  FADD R33, R16, R20 ;  /* 0x0000001410217221 */ /* 0x000fe20000000000 */
[----:B------:R-:W-:Y:S01]  /*40c0*/  @!P4 SEL R44, R34, R32, P1 ;  /* 0x00000020222cc207 */ /* 0x000fe20000800000 */
[----:B------:R-:W-:Y:S01]  /*40d0*/  FADD R32, R20, R18 ;  /* 0x0000001214207221 */ /* 0x000fe20000000000 */
[----:B-1----:R-:W-:Y:S01]  /*40e0*/  FADD R35, R16, R24 ;  /* 0x0000001810237221 */ /* 0x002fe20000000000 */
        /* <DEDUP_REMOVED lines=8> */
[----:B------:R-:W-:Y:S01]  /*4170*/  FADD R37, R24, R18 ;  /* 0x0000001218257221 */ /* 0x000fe20000000000 */
[----:B------:R-:W-:Y:S02]  /*4180*/  FSEL R20, R32, R39, P2 ;  /* 0x0000002720147208 */ /* 0x000fe40001000000 */
[----:B------:R-:W-:Y:S01]  /*4190*/  FSEL R58, R73, R36, P1 ;  /* 0x00000024493a7208 */ /* 0x000fe20000800000 */
[----:B------:R-:W-:Y:S01]  /*41a0*/  FADD R36, R24, R17 ;  /* 0x0000001118247221 */ /* 0x000fe20000000000 */
        /* <DEDUP_REMOVED lines=8> */
[----:B------:R-:W-:Y:S01]  /*4230*/  FADD R24, R24, R19 ;  /* 0x0000001318187221 */ /* 0x000fe20000000000 */
[----:B--2---:R-:W-:Y:S02]  /*4240*/  FADD R73, R16, R28 ;  /* 0x0000001c10497221 */ /* 0x004fe40000000000 */
[----:B------:R-:W-:-:S02]  /*4250*/  SEL R63, R60, R63, P3 ;  /* 0x0000003f3c3f7207 */ /* 0x000fc40001800000 */
[----:B------:R-:W-:Y:S02]  /*4260*/  SEL R45, R60, R45, P0 ;  /* 0x0000002d3c2d7207 */ /* 0x000fe40000000000 */
[CC--:B------:R-:W-:Y:S02]  /*4270*/  FSETP.GT.AND P3, PT, R24.reuse, R75.reuse, PT ;  /* 0x0000004b1800720b */ /* 0x0c0fe40003f64000 */
[CC--:B------:R-:W-:Y:S02]  /*4280*/  FSETP.GT.AND P0, PT, R73.reuse, R56.reuse, PT ;  /* 0x000000384900720b */ /* 0x0c0fe40003f04000 */
[----:B------:R-:W-:Y:S01]  /*4290*/  FSEL R75, R24, R75, P3 ;  /* 0x0000004b184b7208 */ /* 0x000fe20001800000 */
[C---:B------:R-:W-:Y:S01]  /*42a0*/  FADD R24, R28.reuse, R17 ;  /* 0x000000111c187221 */ /* 0x040fe20000000000 */
[----:B------:R-:W-:Y:S01]  /*42b0*/  FSEL R56, R73, R56, P0 ;  /* 0x0000003849387208 */ /* 0x000fe20000000000 */
[C---:B------:R-:W-:Y:S01]  /*42c0*/  FADD R73, R28.reuse, R18 ;  /* 0x000000121c497221 */ /* 0x040fe20000000000 */
[----:B------:R-:W-:Y:S01]  /*42d0*/  FADD R28, R28, R19 ;  /* 0x000000131c1c7221 */ /* 0x000fe20000000000 */
[----:B------:R-:W-:-:S02]  /*42e0*/  SEL R65, R60, R65, P6 ;  /* 0x000000413c417207 */ /* 0x000fc40003000000 */
[C---:B------:R-:W-:Y:S02]  /*42f0*/  SEL R71, R60.reuse, R71, P4 ;  /* 0x000000473c477207 */ /* 0x040fe40002000000 */
[C---:B------:R-:W-:Y:S02]  /*4300*/  SEL R69, R60.reuse, R69, P3 ;  /* 0x000000453c457207 */ /* 0x040fe40001800000 */
[----:B------:R-:W-:Y:S01]  /*4310*/  SEL R67, R60, R67, P0 ;  /* 0x000000433c437207 */ /* 0x000fe20000000000 */
[----:B0-----:R-:W-:Y:S01]  /*4320*/  FADD R16, R16, R32 ;  /* 0x0000002010107221 */ /* 0x001fe20000000000 */
[C---:B------:R-:W-:Y:S01]  /*4330*/  FADD R17, R32.reuse, R17 ;  /* 0x0000001120117221 */ /* 0x040fe20000000000 */
[C---:B------:R-:W-:Y:S01]  /*4340*/  FADD R18, R32.reuse, R18 ;  /* 0x0000001220127221 */ /* 0x040fe20000000000 */
[----:B------:R-:W-:Y:S02]  /*4350*/  FADD R19, R32, R19 ;  /* 0x0000001320137221 */ /* 0x000fe40000000000 */
[----:B------:R-:W-:-:S02]  /*4360*/  FSETP.GT.AND P6, PT, R16, R47, PT ;  /* 0x0000002f1000720b */ /* 0x000fc40003fc4000 */
[----:B------:R-:W-:Y:S02]  /*4370*/  FSETP.GT.AND P4, PT, R17, R52, PT ;  /* 0x000000341100720b */ /* 0x000fe40003f84000 */
[----:B------:R-:W-:Y:S02]  /*4380*/  FSETP.GT.AND P3, PT, R18, R41, PT ;  /* 0x000000291200720b */ /* 0x000fe40003f64000 */
[----:B------:R-:W-:Y:S02]  /*4390*/  FSETP.GT.AND P0, PT, R19, R50, PT ;  /* 0x000000321300720b */ /* 0x000fe40003f04000 */
[----:B------:R-:W-:Y:S02]  /*43a0*/  SEL R54, R60, R54, P1 ;  /* 0x000000363c367207 */ /* 0x000fe40000800000 */
[----:B------:R-:W-:Y:S01]  /*43b0*/  FSEL R47, R16, R47, P6 ;  /* 0x0000002f102f7208 */ /* 0x000fe20003000000 */
[----:B-1----:R-:W-:Y:S01]  /*43c0*/  FADD R16, R37, R25 ;  /* 0x0000001925107221 */ /* 0x002fe20000000000 */
[----:B------:R-:W-:Y:S01]  /*43d0*/  FSEL R52, R17, R52, P4 ;  /* 0x0000003411347208 */ /* 0x000fe20002000000 */
[----:B------:R-:W-:Y:S01]  /*43e0*/  FADD R17, R37, R21 ;  /* 0x0000001525117221 */ /* 0x000fe20000000000 */
[----:B------:R-:W-:Y:S01]  /*43f0*/  FSEL R41, R18, R41, P3 ;  /* 0x0000002912297208 */ /* 0x000fe20001800000 */
[C---:B------:R-:W-:Y:S01]  /*4400*/  FADD R18, R36.reuse, R25 ;  /* 0x0000001924127221 */ /* 0x040fe20000000000 */
[----:B------:R-:W-:Y:S01]  /*4410*/  FSEL R50, R19, R50, P0 ;  /* 0x0000003213327208 */ /* 0x000fe20000000000 */
[----:B------:R-:W-:Y:S01]  /*4420*/  FADD R19, R36, R29 ;  /* 0x0000001d24137221 */ /* 0x000fe20000000000 */
        /* <DEDUP_REMOVED lines=16> */
[----:B------:R-:W-:Y:S01]  /*4530*/  FADD R73, R36, R21 ;  /* 0x0000001524497221 */ /* 0x000fe20000000000 */
        /* <DEDUP_REMOVED lines=8> */
[----:B------:R-:W-:Y:S01]  /*45c0*/  FADD R73, R38, R21 ;  /* 0x0000001526497221 */ /* 0x000fe20000000000 */
[----:B------:R-:W-:Y:S01]  /*45d0*/  FSEL R46, R28, R46, P5 ;  /* 0x0000002e1c2e7208 */ /* 0x000fe20002800000 */
        /* <DEDUP_REMOVED lines=53> */
[----:B------:R-:W-:Y:S01]  /*4930*/  @!P6 SEL R32, R60, R44, P0 ;  /* 0x0000002c3c20e207 */ /* 0x000fe20000000000 */
        /* <DEDUP_REMOVED lines=42> */
[----:B0-----:R-:W-:Y:S01]  /*4be0*/  FADD R20, R16, R23 ;  /* 0x0000001710147221 */ /* 0x001fe20000000000 */
[----:B------:R-:W-:Y:S02]  /*4bf0*/  SEL R43, R34, R43, P1 ;  /* 0x0000002b222b7207 */ /* 0x000fe40000800000 */
[----:B------:R-:W-:Y:S02]  /*4c00*/  FSEL R38, R36, R38, P4 ;  /* 0x0000002624267208 */ /* 0x000fe40002000000 */
[----:B------:R-:W-:Y:S02]  /*4c10*/  FSETP.GT.AND P1, PT, R26, R33, PT ;  /* 0x000000211a00720b */ /* 0x000fe40003f24000 */
[----:B------:R-:W-:Y:S02]  /*4c20*/  FSEL R47, R52, R47, P3 ;  /* 0x0000002f342f7208 */ /* 0x000fe40001800000 */
[----:B------:R-:W-:-:S02]  /*4c30*/  SEL R55, R34, R55, P3 ;  /* 0x0000003722377207 */ /* 0x000fc40001800000 */
[----:B------:R-:W-:Y:S01]  /*4c40*/  FSEL R36, R22, R21, P5 ;  /* 0x0000001516247208 */ /* 0x000fe20002800000 */
[--C-:B------:R-:W-:Y:S01]  /*4c50*/  FADD R21, R17, R23.reuse ;  /* 0x0000001711157221 */ /* 0x100fe20000000000 */
[----:B------:R-:W-:Y:S01]  /*4c60*/  FSEL R28, R73, R28, P6 ;  /* 0x0000001c491c7208 */ /* 0x000fe20003000000 */
[--C-:B------:R-:W-:Y:S01]  /*4c70*/  FADD R73, R19, R23.reuse ;  /* 0x0000001713497221 */ /* 0x100fe20000000000 */
[----:B------:R-:W-:Y:S01]  /*4c80*/  FSEL R29, R30, R29, P0 ;  /* 0x0000001d1e1d7208 */ /* 0x000fe20000000000 */
[----:B------:R-:W-:Y:S01]  /*4c90*/  FADD R30, R18, R23 ;  /* 0x00000017121e7221 */ /* 0x000fe20000000000 */
[----:B------:R-:W-:Y:S01]  /*4ca0*/  FSETP.GT.AND P3, PT, R75, R42, PT ;  /* 0x0000002a4b00720b */ /* 0x000fe20003f64000 */
        /* <DEDUP_REMOVED lines=11> */
[----:B------:R-:W-:Y:S01]  /*4d60*/  FSETP.GT.AND P2, PT, R20, R64, PT ;  /* 0x000000401400720b */ /* 0x000fe20003f44000 */
[--C-:B------:R-:W-:Y:S01]  /*4d70*/  FADD R48, R19, R31.reuse ;  /* 0x0000001f13307221 */ /* 0x100fe20000000000 */
[----:B------:R-:W-:Y:S01]  /*4d80*/  FSEL R42, R75, R42, P3 ;  /* 0x0000002a4b2a7208 */ /* 0x000fe20001800000 */
[C---:B------:R-:W-:Y:S01]  /*4d90*/  FADD R75, R18.reuse, R31 ;  /* 0x0000001f124b7221 */ /* 0x040fe20000000000 */
        /* <DEDUP_REMOVED lines=48> */
[C---:B0-----:R-:W-:Y:S01]  /*50a0*/  FADD R37, R20.reuse, R17 ;  /* 0x0000001114257221 */ /* 0x041fe20000000000 */
[----:B------:R-:W-:Y:S01]  /*50b0*/  FSETP.GT.AND P3, PT, R75, R42, PT ;  /* 0x0000002a4b00720b */ /* 0x000fe20003f64000 */
[----:B------:R-:W0:Y:S01]  /*50c0*/  LDS.128 R28, [R7+0x140] ;  /* 0x00014000071c7984 */ /* 0x000e220000000c00 */
[----:B------:R-:W-:Y:S01]  /*50d0*/  FSEL R36, R73, R36, P2 ;  /* 0x0000002449247208 */ /* 0x000fe20001000000 */
[----:B------:R-:W-:Y:S01]  /*50e0*/  FADD R60, R20, R18 ;  /* 0x00000012143c7221 */ /* 0x000fe20000000000 */
[----:B------:R-:W-:Y:S01]  /*50f0*/  FSEL R50, R50, R33, P4 ;  /* 0x0000002132327208 */ /* 0x000fe20002000000 */
[----:B------:R-:W-:Y:S01]  /*5100*/  FADD R33, R16, R20 ;  /* 0x0000001410217221 */ /* 0x000fe20000000000 */
[----:B------:R-:W-:Y:S01]  /*5110*/  SEL R58, R46, R35, P2 ;  /* 0x000000232e3a7207 */ /* 0x000fe20001000000 */
[----:B------:R-:W-:Y:S01]  /*5120*/  FADD R73, R20, R19 ;  /* 0x0000001314497221 */ /* 0x000fe20000000000 */
[----:B-1----:R-:W-:Y:S01]  /*5130*/  FADD R35, R16, R24 ;  /* 0x0000001810237221 */ /* 0x002fe20000000000 */
        /* <DEDUP_REMOVED lines=14> */
[----:B------:R-:W-:Y:S01]  /*5220*/  FADD R37, R24, R18 ;  /* 0x0000001218257221 */ /* 0x000fe20000000000 */
[----:B------:R-:W-:Y:S01]  /*5230*/  FSEL R60, R60, R39, P2 ;  /* 0x000000273c3c7208 */ /* 0x000fe20001000000 */
[C---:B------:R-:W-:Y:S01]  /*5240*/  FADD R39, R24.reuse, R19 ;  /* 0x0000001318277221 */ /* 0x040fe20000000000 */
[----:B------:R-:W-:Y:S01]  /*5250*/  FSEL R20, R73, R36, P1 ;  /* 0x0000002449147208 */ /* 0x000fe20000800000 */
[----:B------:R-:W-:Y:S01]  /*5260*/  FADD R36, R24, R17 ;  /* 0x0000001118247221 */ /* 0x000fe20000000000 */
        /* <DEDUP_REMOVED lines=10> */
[----:B0-----:R-:W-:Y:S01]  /*5310*/  FADD R73, R16, R28 ;  /* 0x0000001c10497221 */ /* 0x001fe20000000000 */
[----:B------:R-:W-:Y:S01]  /*5320*/  FADD R75, R28, R17 ;  /* 0x000000111c4b7221 */ /* 0x000fe20000000000 */
[C---:B------:R-:W-:Y:S02]  /*5330*/  SEL R45, R62.reuse, R45, P0 ;  /* 0x0000002d3e2d7207 */ /* 0x040fe40000000000 */
[----:B------:R-:W-:Y:S02]  /*5340*/  SEL R43, R62, R43, P2 ;  /* 0x0000002b3e2b7207 */ /* 0x000fe40001000000 */
[----:B------:R-:W-:Y:S02]  /*5350*/  FSETP.GT.AND P0, PT, R73, R56, PT ;  /* 0x000000384900720b */ /* 0x000fe40003f04000 */
[----:B------:R-:W-:-:S02]  /*5360*/  FSETP.GT.AND P2, PT, R75, R54, PT ;  /* 0x000000364b00720b */ /* 0x000fc40003f44000 */
[----:B------:R-:W-:Y:S01]  /*5370*/  FSEL R56, R73, R56, P0 ;  /* 0x0000003849387208 */ /* 0x000fe20000000000 */
[C---:B------:R-:W-:Y:S01]  /*5380*/  FADD R73, R28.reuse, R18 ;  /* 0x000000121c497221 */ /* 0x040fe20000000000 */
[----:B------:R-:W-:Y:S01]  /*5390*/  FSEL R54, R75, R54, P2 ;  /* 0x000000364b367208 */ /* 0x000fe20001000000 */
[----:B------:R-:W-:Y:S01]  /*53a0*/  FADD R75, R28, R19 ;  /* 0x000000131c4b7221 */ /* 0x000fe20000000000 */
[C---:B------:R-:W-:Y:S02]  /*53b0*/  SEL R65, R62.reuse, R65, P6 ;  /* 0x000000413e417207 */ /* 0x040fe40003000000 */
[C---:B------:R-:W-:Y:S02]  /*53c0*/  SEL R71, R62.reuse, R71, P4 ;  /* 0x000000473e477207 */ /* 0x040fe40002000000 */
[C---:B------:R-:W-:Y:S02]  /*53d0*/  SEL R69, R62.reuse, R69, P3 ;  /* 0x000000453e457207 */ /* 0x040fe40001800000 */
[----:B------:R-:W-:Y:S01]  /*53e0*/  SEL R67, R62, R67, P0 ;  /* 0x000000433e437207 */ /* 0x000fe20000000000 */
[----:B-1----:R-:W-:Y:S01]  /*53f0*/  FADD R16, R16, R32 ;  /* 0x0000002010107221 */ /* 0x002fe20000000000 */
[C---:B------:R-:W-:Y:S01]  /*5400*/  FADD R17, R32.reuse, R17 ;  /* 0x0000001120117221 */ /* 0x040fe20000000000 */
[C---:B------:R-:W-:Y:S01]  /*5410*/  FADD R18, R32.reuse, R18 ;  /* 0x0000001220127221 */ /* 0x040fe20000000000 */
[----:B------:R-:W-:-:S02]  /*5420*/  FADD R19, R32, R19 ;  /* 0x0000001320137221 */ /* 0x000fc40000000000 */
[----:B------:R-:W-:Y:S02]  /*5430*/  FSETP.GT.AND P6, PT, R16, R47, PT ;  /* 0x0000002f1000720b */ /* 0x000fe40003fc4000 */
[----:B------:R-:W-:Y:S02]  /*5440*/  FSETP.GT.AND P4, PT, R17, R52, PT ;  /* 0x000000341100720b */ /* 0x000fe40003f84000 */
[----:B------:R-:W-:Y:S02]  /*5450*/  FSETP.GT.AND P3, PT, R18, R41, PT ;  /* 0x000000291200720b */ /* 0x000fe40003f64000 */
[----:B------:R-:W-:Y:S02]  /*5460*/  FSETP.GT.AND P0, PT, R19, R50, PT ;  /* 0x000000321300720b */ /* 0x000fe40003f04000 */
[----:B------:R-:W-:Y:S02]  /*5470*/  SEL R58, R62, R58, P1 ;  /* 0x0000003a3e3a7207 */ /* 0x000fe40000800000 */
[----:B------:R-:W-:Y:S01]  /*5480*/  FSEL R47, R16, R47, P6 ;  /* 0x0000002f102f7208 */ /* 0x000fe20003000000 */
[----:B--2---:R-:W-:Y:S01]  /*5490*/  FADD R16, R37, R25 ;  /* 0x0000001925107221 */ /* 0x004fe20000000000 */
        /* <DEDUP_REMOVED lines=21> */
[--C-:B------:R-:W-:Y:S01]  /*55f0*/  FADD R73, R36, R21.reuse ;  /* 0x0000001524497221 */ /* 0x100fe20000000000 */
[C---:B------:R-:W-:Y:S02]  /*5600*/  SEL R61, R62.reuse, R61, P2 ;  /* 0x0000003d3e3d7207 */ /* 0x040fe40001000000 */
[----:B------:R-:W-:Y:S02]  /*5610*/  SEL R49, R62, R49, P5 ;  /* 0x000000313e317207 */ /* 0x000fe40002800000 */
[----:B------:R-:W-:Y:S02]  /*5620*/  FSETP.GT.AND P2, PT, R73, R64, PT ;  /* 0x000000404900720b */ /* 0x000fe40003f44000 */
[----:B------:R-:W-:Y:S01]  /*5630*/  FSETP.GT.AND P5, PT, R75, R48, PT ;  /* 0x000000304b00720b */ /* 0x000fe20003fa4000 */
[----:B------:R-:W-:Y:S01]  /*5640*/  VIADD R32, R2, 0x11 ;  /* 0x0000001102207836 */ /* 0x000fe20000000000 */
[----:B------:R-:W-:Y:S01]  /*5650*/  FSEL R64, R73, R64, P2 ;  /* 0x0000004049407208 */ /* 0x000fe20001000000 */
[C---:B------:R-:W-:Y:S01]  /*5660*/  FADD R73, R38.reuse, R21 ;  /* 0x0000001526497221 */ /* 0x040fe20000000000 */
        /* <DEDUP_REMOVED lines=38> */
[--C-:B0-----:R-:W-:Y:S01]  /*58d0*/  FADD R52, R16, R22.reuse ;  /* 0x0000001610347221 */ /* 0x101fe20000000000 */
[----:B------:R-:W-:Y:S01]  /*58e0*/  FSEL R28, R28, R42, P3 ;  /* 0x0000002a1c1c7208 */ /* 0x000fe20001800000 */
[----:B------:R-:W-:Y:S01]  /*58f0*/  FADD R39, R19, R22 ;  /* 0x0000001613277221 */ /* 0x000fe20000000000 */
[----:B------:R-:W-:Y:S01]  /*5900*/  FSEL R38, R38, R41, P4 ;  /* 0x0000002926267208 */ /* 0x000fe20002000000 */
[----:B------:R-:W-:Y:S01]  /*5910*/  FADD R54, R16, R26 ;  /* 0x0000001a10367221 */ /* 0x000fe20000000000 */
[----:B------:R-:W-:Y:S01]  /*5920*/  FSEL R20, R21, R20, P2 ;  /* 0x0000001415147208 */ /* 0x000fe20001000000 */
[--C-:B------:R-:W-:Y:S01]  /*5930*/  FADD R21, R18, R22.reuse ;  /* 0x0000001612157221 */ /* 0x100fe20000000000 */
[----:B------:R-:W-:Y:S01]  /*5940*/  FSEL R24, R24, R44, P1 ;  /* 0x0000002c18187208 */ /* 0x000fe20000800000 */
[----:B------:R-:W-:Y:S01]  /*5950*/  FADD R44, R17, R22 ;  /* 0x00000016112c7221 */ /* 0x000fe20000000000 */
        /* <DEDUP_REMOVED lines=52> */
[--C-:B0-----:R-:W-:Y:S01]  /*5ca0*/  FADD R20, R16, R23.reuse ;  /* 0x0000001710147221 */ /* 0x101fe20000000000 */
[----:B------:R-:W-:Y:S01]  /*5cb0*/  FSEL R29, R30, R29, P0 ;  /* 0x0000001d1e1d7208 */ /* 0x000fe20000000000 */
[--C-:B------:R-:W-:Y:S01]  /*5cc0*/  FADD R21, R17, R23.reuse ;  /* 0x0000001711157221 */ /* 0x100fe20000000000 */
[----:B------:R-:W-:Y:S01]  /*5cd0*/  FSETP.GT.AND P4, PT, R26, R38, PT ;  /* 0x000000261a00720b */ /* 0x000fe20003f84000 */
        /* <DEDUP_REMOVED lines=12> */
[----:B------:R-:W-:Y:S01]  /*5da0*/  FADD R16, R16, R35 ;  /* 0x0000002310107221 */ /* 0x000fe20000000000 */
[----:B------:R-:W-:Y:S01]  /*5db0*/  FSETP.GT.AND P3, PT, R75, R28, PT ;  /* 0x0000001c4b00720b */ /* 0x000fe20003f64000 */
[----:B------:R-:W-:Y:S01]  /*5dc0*/  VIADD R44, R2, 0x13 ;  /* 0x00000013022c7836 */ /* 0x000fe20000000000 */
[----:B------:R-:W-:Y:S01]  /*5dd0*/  FSEL R38, R26, R38, P4 ;  /* 0x000000261a267208 */ /* 0x000fe20002000000 */
[----:B------:R-:W-:Y:S01]  /*5de0*/  FADD R26, R17, R31 ;  /* 0x0000001f111a7221 */ /* 0x000fe20000000000 */
        /* <DEDUP_REMOVED lines=13> */
[--C-:B------:R-:W-:Y:S01]  /*5ec0*/  FADD R75, R18, R31.reuse ;  /* 0x0000001f124b7221 */ /* 0x100fe20000000000 */
[----:B------:R-:W-:Y:S01]  /*5ed0*/  FSETP.GT.AND P5, PT, R27, R56, PT ;  /* 0x000000381b00720b */ /* 0x000fe20003fa4000 */
[----:B------:R-:W-:Y:S01]  /*5ee0*/  FADD R46, R19, R31 ;  /* 0x0000001f132e7221 */ /* 0x000fe20000000000 */
[----:B------:R-:W-:-:S02]  /*5ef0*/  FSETP.GT.AND P0, PT, R24, R77, PT ;  /* 0x0000004d1800720b */ /* 0x000fc40003f04000 */
[----:B------:R-:W-:Y:S01]  /*5f00*/  FSETP.GT.AND P2, PT, R26, R25, PT ;  /* 0x000000191a00720b */ /* 0x000fe20003f44000 */
[--C-:B------:R-:W-:Y:S01]  /*5f10*/  FADD R48, R17, R35.reuse ;  /* 0x0000002311307221 */ /* 0x100fe20000000000 */
[--C-:B------:R-:W-:Y:S01]  /*5f20*/  FADD R31, R18, R35.reuse ;  /* 0x00000023121f7221 */ /* 0x100fe20000000000 */
[----:B------:R-:W-:Y:S01]  /*5f30*/  FADD R35, R19, R35 ;  /* 0x0000002313237221 */ /* 0x000fe20000000000 */
        /* <DEDUP_REMOVED lines=27> */
[----:B0-----:R-:W-:Y:S01]  /*60f0*/  FADD R52, R20, R18 ;  /* 0x0000001214347221 */ /* 0x001fe20000000000 */
[----:B------:R-:W-:-:S02]  /*6100*/  SEL R43, R44, R43, P5 ;  /* 0x0000002b2c2b7207 */ /* 0x000fc40002800000 */
[----:B------:R-:W-:Y:S01]  /*6110*/  FSEL R36, R36, R39, P2 ;  /* 0x0000002724247208 */ /* 0x000fe20001000000 */
[----:B------:R-:W-:Y:S01]  /*6120*/  FADD R39, R20, R17 ;  /* 0x0000001114277221 */ /* 0x000fe20000000000 */
[----:B------:R-:W-:Y:S01]  /*6130*/  FSEL R42, R35, R30, P4 ;  /* 0x0000001e232a7208 */ /* 0x000fe20002000000 */
[----:B------:R-:W-:Y:S01]  /*6140*/  FADD R35, R16, R20 ;  /* 0x0000001410237221 */ /* 0x000fe20000000000 */
[----:B------:R-:W-:Y:S01]  /*6150*/  FSETP.GT.AND P3, PT, R75, R28, PT ;  /* 0x0000001c4b00720b */ /* 0x000fe20003f64000 */
[----:B------:R-:W-:Y:S01]  /*6160*/  FADD R20, R20, R19 ;  /* 0x0000001314147221 */ /* 0x000fe20000000000 */
[----:B------:R-:W-:Y:S01]  /*6170*/  FSETP.GT.AND P0, PT, R31, R38, PT ;  /* 0x000000261f00720b */ /* 0x000fe20003f04000 */
[----:B-1----:R-:W-:Y:S01]  /*6180*/  FADD R37, R16, R24 ;  /* 0x0000001810257221 */ /* 0x002fe20000000000 */
        /* <DEDUP_REMOVED lines=18> */
[C---:B------:R-:W-:Y:S01]  /*62b0*/  FADD R36, R24.reuse, R17 ;  /* 0x0000001118247221 */ /* 0x040fe20000000000 */
[----:B------:R-:W-:Y:S01]  /*62c0*/  FSEL R68, R37, R68, P5 ;  /* 0x0000004425447208 */ /* 0x000fe20002800000 */
[----:B------:R-:W-:Y:S01]  /*62d0*/  FADD R37, R24, R18 ;  /* 0x0000001218257221 */ /* 0x000fe20000000000 */
        /* <DEDUP_REMOVED lines=9> */
[----:B------:R-:W-:-:S03]  /*6370*/  FADD R24, R24, R19 ;  /* 0x0000001318187221 */ /* 0x000fc60000000000 */
[----:B------:R-:W-:Y:S02]  /*6380*/  SEL R63, R54, R63, P3 ;  /* 0x0000003f363f7207 */ /* 0x000fe40001800000 */
[----:B------:R-:W-:-:S04]  /*6390*/  FSETP.GT.AND P3, PT, R24, R73, PT ;  /* 0x000000491800720b */ /* 0x000fc80003f64000 */
[----:B------:R-:W-:Y:S02]  /*63a0*/  FSEL R73, R24, R73, P3 ;  /* 0x0000004918497208 */ /* 0x000fe40001800000 */
[----:B------:R-:W-:Y:S01]  /*63b0*/  SEL R45, R54, R45, P0 ;  /* 0x0000002d362d7207 */ /* 0x000fe20000000000 */
[----:B0-----:R-:W-:Y:S01]  /*63c0*/  FADD R24, R16, R28 ;  /* 0x0000001c10187221 */ /* 0x001fe20000000000 */
[----:B------:R-:W-:Y:S01]  /*63d0*/  SEL R65, R54, R65, P6 ;  /* 0x0000004136417207 */ /* 0x000fe20003000000 */
[----:B------:R-:W-:-:S03]  /*63e0*/  FADD R60, R28, R17 ;  /* 0x000000111c3c7221 */ /* 0x000fc60000000000 */
[----:B------:R-:W-:Y:S01]  /*63f0*/  FSETP.GT.AND P0, PT, R24, R56, PT ;  /* 0x000000381800720b */ /* 0x000fe20003f04000 */
[----:B-1----:R-:W-:-:S03]  /*6400*/  FADD R16, R16, R32 ;  /* 0x0000002010107221 */ /* 0x002fc60000000000 */
[----:B------:R-:W-:Y:S01]  /*6410*/  FSEL R56, R24, R56, P0 ;  /* 0x0000003818387208 */ /* 0x000fe20000000000 */
[--C-:B------:R-:W-:Y:S01]  /*6420*/  FADD R24, R28, R18.reuse ;  /* 0x000000121c187221 */ /* 0x100fe20000000000 */
[----:B------:R-:W-:Y:S01]  /*6430*/  FSETP.GT.AND P6, PT, R16, R47, PT ;  /* 0x0000002f1000720b */ /* 0x000fe20003fc4000 */
[----:B------:R-:W-:Y:S01]  /*6440*/  FADD R28, R28, R19 ;  /* 0x000000131c1c7221 */ /* 0x000fe20000000000 */
[----:B------:R-:W-:Y:S01]  /*6450*/  SEL R43, R54, R43, P2 ;  /* 0x0000002b362b7207 */ /* 0x000fe20001000000 */
[----:B------:R-:W-:Y:S01]  /*6460*/  FADD R17, R32, R17 ;  /* 0x0000001120117221 */ /* 0x000fe20000000000 */
[----:B------:R-:W-:Y:S01]  /*6470*/  FSEL R47, R16, R47, P6 ;  /* 0x0000002f102f7208 */ /* 0x000fe20003000000 */
[----:B------:R-:W-:Y:S01]  /*6480*/  FADD R18, R32, R18 ;  /* 0x0000001220127221 */ /* 0x000fe20000000000 */
[----:B------:R-:W-:Y:S01]  /*6490*/  FSETP.GT.AND P2, PT, R60, R50, PT ;  /* 0x000000323c00720b */ /* 0x000fe20003f44000 */
[----:B------:R-:W-:Y:S01]  /*64a0*/  FADD R19, R32, R19 ;  /* 0x0000001320137221 */ /* 0x000fe20000000000 */
[----:B--2---:R-:W-:Y:S01]  /*64b0*/  FADD R16, R36, R21 ;  /* 0x0000001524107221 */ /* 0x004fe20000000000 */
        /* <DEDUP_REMOVED lines=11> */
[----:B------:R-:W-:Y:S01]  /*6570*/  FADD R17, R37, R21 ;  /* 0x0000001525117221 */ /* 0x000fe20000000000 */
[----:B------:R-:W-:Y:S01]  /*6580*/  FSEL R41, R18, R41, P3 ;  /* 0x0000002912297208 */ /* 0x000fe20001800000 */
[C---:B------:R-:W-:Y:S01]  /*6590*/  FADD R18, R36.reuse, R25 ;  /* 0x0000001924127221 */ /* 0x040fe20000000000 */
[----:B------:R-:W-:Y:S01]  /*65a0*/  FSEL R42, R19, R42, P0 ;  /* 0x0000002a132a7208 */ /* 0x000fe20000000000 */
[----:B------:R-:W-:Y:S01]  /*65b0*/  FADD R19, R36, R29 ;  /* 0x0000001d24137221 */ /* 0x000fe20000000000 */
[----:B------:R-:W-:Y:S01]  /*65c0*/  FSEL R64, R16, R64, P2 ;  /* 0x0000004010407208 */ /* 0x000fe20001000000 */
[----:B------:R-:W-:Y:S01]  /*65d0*/  FADD R16, R37, R25 ;  /* 0x0000001925107221 */ /* 0x000fe20000000000 */
        /* <DEDUP_REMOVED lines=18> */
[----:B------:R-:W-:Y:S01]  /*6700*/  FADD R24, R38, R21 ;  /* 0x0000001526187221 */ /* 0x000fe20000000000 */
[--C-:B------:R-:W-:Y:S01]  /*6710*/  FADD R60, R39, R25.reuse ;  /* 0x00000019273c7221 */ /* 0x100fe20000000000 */
[----:B------:R-:W-:Y:S01]  /*6720*/  FSEL R46, R28, R46, P5 ;  /* 0x0000002e1c2e7208 */ /* 0x000fe20002800000 */
[C---:B------:R-:W-:Y:S01]  /*6730*/  FADD R28, R38.reuse, R25 ;  /* 0x00000019261c7221 */ /* 0x040fe20000000000 */
        /* <DEDUP_REMOVED lines=56> */
[----:B------:R-:W-:Y:S01]  /*6ac0*/  SEL R57, R32, R57, P5 ;  /* 0x0000003920397207 */ /* 0x000fe20002800000 */
        /* <DEDUP_REMOVED lines=39> */
[--C-:B0-----:R-:W-:Y:S01]  /*6d40*/  FADD R20, R16, R23.reuse ;  /* 0x0000001710147221 */ /* 0x101fe20000000000 */
[----:B------:R-:W-:Y:S02]  /*6d50*/  FSETP.GT.AND P4, PT, R26, R38, PT ;  /* 0x000000261a00720b */ /* 0x000fe40003f84000 */
        /* <DEDUP_REMOVED lines=73> */
[C---:B0-----:R-:W-:Y:S01]  /*71f0*/  FADD R37, R20.reuse, R17 ;  /* 0x0000001114257221 */ /* 0x041fe20000000000 */
[----:B------:R-:W-:Y:S01]  /*7200*/  FSEL R60, R75, R60, P6 ;  /* 0x0000003c4b3c7208 */ /* 0x000fe20003000000 */
[----:B------:R-:W-:Y:S01]  /*7210*/  FADD R75, R20, R18 ;  /* 0x00000012144b7221 */ /* 0x000fe20000000000 */
[----:B------:R-:W-:Y:S01]  /*7220*/  FSEL R46, R46, R33, P4 ;  /* 0x000000212e2e7208 */ /* 0x000fe20002000000 */
[----:B------:R-:W-:Y:S01]  /*7230*/  FADD R33, R16, R20 ;  /* 0x0000001410217221 */ /* 0x000fe20000000000 */
[----:B------:R-:W-:Y:S01]  /*7240*/  SEL R52, R42, R35, P2 ;  /* 0x000000232a347207 */ /* 0x000fe20001000000 */
[----:B-1----:R-:W-:Y:S01]  /*7250*/  FADD R35, R16, R24 ;  /* 0x0000001810237221 */ /* 0x002fe20000000000 */
        /* <DEDUP_REMOVED lines=9> */
[--C-:B------:R-:W-:Y:S01]  /*72f0*/  FADD R54, R20, R19.reuse ;  /* 0x0000001314367221 */ /* 0x100fe20000000000 */
[----:B------:R-:W-:Y:S01]  /*7300*/  SEL R69, R42, R69, P6 ;  /* 0x000000452a457207 */ /* 0x000fe20003000000 */
[----:B------:R-:W-:Y:S01]  /*7310*/  VIADD R58, R2, 0x18 ;  /* 0x00000018023a7836 */ /* 0x000fe20000000000 */
[----:B------:R-:W-:Y:S01]  /*7320*/  @!P4 SEL R42, R34, R32, P1 ;  /* 0x00000020222ac207 */ /* 0x000fe20000800000 */
[C---:B------:R-:W-:Y:S01]  /*7330*/  FADD R38, R24.reuse, R18 ;  /* 0x0000001218267221 */ /* 0x040fe20000000000 */
[----:B------:R-:W-:Y:S02]  /*7340*/  FSEL R64, R33, R64, P3 ;  /* 0x0000004021407208 */ /* 0x000fe40001800000 */
[----:B------:R-:W-:Y:S01]  /*7350*/  FSEL R66, R37, R66, P0 ;  /* 0x0000004225427208 */ /* 0x000fe20000000000 */
[C---:B------:R-:W-:Y:S01]  /*7360*/  FADD R37, R24.reuse, R19 ;  /* 0x0000001318257221 */ /* 0x040fe20000000000 */
[----:B------:R-:W-:Y:S01]  /*7370*/  FSEL R20, R75, R36, P2 ;  /* 0x000000244b147208 */ /* 0x000fe20001000000 */
[----:B------:R-:W-:Y:S01]  /*7380*/  FADD R36, R24, R17 ;  /* 0x0000001118247221 */ /* 0x000fe20000000000 */
        /* <DEDUP_REMOVED lines=12> */
[----:B--2---:R-:W-:Y:S01]  /*7450*/  FADD R75, R16, R28 ;  /* 0x0000001c104b7221 */ /* 0x004fe20000000000 */
[----:B------:R-:W-:-:S04]  /*7460*/  SEL R45, R58, R45, P0 ;  /* 0x0000002d3a2d7207 */ /* 0x000fc80000000000 */
[----:B------:R-:W-:Y:S01]  /*7470*/  FSETP.GT.AND P0, PT, R75, R56, PT ;  /* 0x000000384b00720b */ /* 0x000fe20003f04000 */
[----:B------:R-:W-:-:S03]  /*7480*/  FADD R24, R28, R17 ;  /* 0x000000111c187221 */ /* 0x000fc60000000000 */
[----:B------:R-:W-:Y:S01]  /*7490*/  FSEL R56, R75, R56, P0 ;  /* 0x000000384b387208 */ /* 0x000fe20000000000 */
[C---:B------:R-:W-:Y:S01]  /*74a0*/  FADD R75, R28.reuse, R18 ;  /* 0x000000121c4b7221 */ /* 0x040fe20000000000 */
[----:B------:R-:W-:Y:S01]  /*74b0*/  FADD R28, R28, R19 ;  /* 0x000000131c1c7221 */ /* 0x000fe20000000000 */
[C---:B------:R-:W-:Y:S02]  /*74c0*/  SEL R65, R58.reuse, R65, P6 ;  /* 0x000000413a417207 */ /* 0x040fe40003000000 */
[C---:B------:R-:W-:Y:S02]  /*74d0*/  SEL R71, R58.reuse, R71, P4 ;  /* 0x000000473a477207 */ /* 0x040fe40002000000 */
[----:B------:R-:W-:Y:S01]  /*74e0*/  SEL R69, R58, R69, P3 ;  /* 0x000000453a457207 */ /* 0x000fe20001800000 */
[----:B0-----:R-:W-:Y:S01]  /*74f0*/  FADD R16, R16, R32 ;  /* 0x0000002010107221 */ /* 0x001fe20000000000 */
[C---:B------:R-:W-:Y:S01]  /*7500*/  FADD R17, R32.reuse, R17 ;  /* 0x0000001120117221 */ /* 0x040fe20000000000 */
[C---:B------:R-:W-:Y:S01]  /*7510*/  FADD R18, R32.reuse, R18 ;  /* 0x0000001220127221 */ /* 0x040fe20000000000 */
[----:B------:R-:W-:Y:S01]  /*7520*/  FADD R19, R32, R19 ;  /* 0x0000001320137221 */ /* 0x000fe20000000000 */
        /* <DEDUP_REMOVED lines=8> */
[----:B-1----:R-:W-:Y:S01]  /*75b0*/  FADD R17, R37, R21 ;  /* 0x0000001525117221 */ /* 0x002fe20000000000 */
[----:B------:R-:W-:Y:S01]  /*75c0*/  FSEL R41, R18, R41, P3 ;  /* 0x0000002912297208 */ /* 0x000fe20001800000 */
[C-C-:B------:R-:W-:Y:S01]  /*75d0*/  FADD R18, R36.reuse, R25.reuse ;  /* 0x0000001924127221 */ /* 0x140fe20000000000 */
[----:B------:R-:W-:Y:S01]  /*75e0*/  FSEL R46, R19, R46, P0 ;  /* 0x0000002e132e7208 */ /* 0x000fe20000000000 */
[----:B------:R-:W-:Y:S01]  /*75f0*/  FADD R16, R37, R25 ;  /* 0x0000001925107221 */ /* 0x000fe20000000000 */
[CC--:B------:R-:W-:Y:S01]  /*7600*/  FSETP.GT.AND P1, PT, R75.reuse, R40.reuse, PT ;  /* 0x000000284b00720b */ /* 0x0c0fe20003f24000 */
[----:B------:R-:W-:Y:S01]  /*7610*/  FADD R19, R36, R29 ;  /* 0x0000001d24137221 */ /* 0x000fe20000000000 */
        /* <DEDUP_REMOVED lines=15> */
[----:B------:R-:W-:Y:S01]  /*7710*/  FADD R75, R36, R21 ;  /* 0x00000015244b7221 */ /* 0x000fe20000000000 */
        /* <DEDUP_REMOVED lines=61> */
[----:B------:R-:W-:Y:S01]  /*7af0*/  @!P6 SEL R32, R58, R42, P0 ;  /* 0x0000002a3a20e207 */ /* 0x000fe20000000000 */
[C---:B------:R-:W-:Y:S01]  /*7b00*/  FADD R58, R16.reuse, R22 ;  /* 0x00000016103a7221 */ /* 0x040fe20000000000 */
[----:B------:R-:W-:Y:S01]  /*7b10*/  FSEL R21, R21, R54, P2 ;  /* 0x0000003615157208 */ /* 0x000fe20001000000 */
        /* <DEDUP_REMOVED lines=45> */
[----:B0-----:R-:W-:Y:S01]  /*7df0*/  FADD R20, R16, R23 ;  /* 0x0000001710147221 */ /* 0x001fe20000000000 */
[----:B------:R-:W-:Y:S02]  /*7e00*/  SEL R43, R34, R43, P1 ;  /* 0x0000002b222b7207 */ /* 0x000fe40000800000 */
[----:B------:R-:W-:-:S02]  /*7e10*/  FSEL R38, R36, R38, P4 ;  /* 0x0000002624267208 */ /* 0x000fc40002000000 */
        /* <DEDUP_REMOVED lines=70> */
[----:B0-----:R-:W-:Y:S01]  /*8280*/  FADD R73, R20, R19 ;  /* 0x0000001314497221 */ /* 0x001fe20000000000 */
[----:B------:R-:W-:Y:S01]  /*8290*/  FSEL R50, R50, R33, P4 ;  /* 0x0000002132327208 */ /* 0x000fe20002000000 */
[----:B------:R-:W-:Y:S01]  /*82a0*/  FADD R33, R16, R20 ;  /* 0x0000001410217221 */ /* 0x000fe20000000000 */
[----:B------:R-:W-:Y:S01]  /*82b0*/  SEL R44, R46, R35, P2 ;  /* 0x000000232e2c7207 */ /* 0x000fe20001000000 */
[----:B-1----:R-:W-:Y:S01]  /*82c0*/  FADD R35, R16, R24 ;  /* 0x0000001810237221 */ /* 0x002fe20000000000 */
        /* <DEDUP_REMOVED lines=12> */
[C-C-:B------:R-:W-:Y:S01]  /*8390*/  FADD R37, R20.reuse, R17.reuse ;  /* 0x0000001114257221 */ /* 0x140fe20000000000 */
[--C-:B------:R-:W-:Y:S01]  /*83a0*/  FADD R58, R20, R18.reuse ;  /* 0x00000012143a7221 */ /* 0x100fe20000000000 */
[----:B------:R-:W-:Y:S01]  /*83b0*/  FSEL R64, R33, R64, P3 ;  /* 0x0000004021407208 */ /* 0x000fe20001800000 */
[C---:B------:R-:W-:Y:S01]  /*83c0*/  FADD R38, R24.reuse, R18 ;  /* 0x0000001218267221 */ /* 0x040fe20000000000 */
[----:B------:R-:W-:Y:S01]  /*83d0*/  FSEL R20, R73, R36, P1 ;  /* 0x0000002449147208 */ /* 0x000fe20000800000 */
[----:B------:R-:W-:Y:S01]  /*83e0*/  FADD R36, R24, R17 ;  /* 0x0000001118247221 */ /* 0x000fe20000000000 */
        /* <DEDUP_REMOVED lines=12> */
[----:B------:R-:W-:Y:S01]  /*84b0*/  FADD R24, R24, R19 ;  /* 0x0000001318187221 */ /* 0x000fe20000000000 */
[----:B0-----:R-:W-:Y:S02]  /*84c0*/  FADD R73, R16, R28 ;  /* 0x0000001c10497221 */ /* 0x001fe40000000000 */
[----:B------:R-:W-:-:S02]  /*84d0*/  SEL R63, R60, R63, P3 ;  /* 0x0000003f3c3f7207 */ /* 0x000fc40001800000 */
[----:B------:R-:W-:Y:S02]  /*84e0*/  SEL R45, R60, R45, P0 ;  /* 0x0000002d3c2d7207 */ /* 0x000fe40000000000 */
[CC--:B------:R-:W-:Y:S02]  /*84f0*/  FSETP.GT.AND P3, PT, R24.reuse, R75.reuse, PT ;  /* 0x0000004b1800720b */ /* 0x0c0fe40003f64000 */
[CC--:B------:R-:W-:Y:S02]  /*8500*/  FSETP.GT.AND P0, PT, R73.reuse, R56.reuse, PT ;  /* 0x000000384900720b */ /* 0x0c0fe40003f04000 */
[----:B------:R-:W-:Y:S01]  /*8510*/  FSEL R75, R24, R75, P3 ;  /* 0x0000004b184b7208 */ /* 0x000fe20001800000 */
[----:B-1----:R-:W-:Y:S01]  /*8520*/  FADD R16, R16, R32 ;  /* 0x0000002010107221 */ /* 0x002fe20000000000 */
[----:B------:R-:W-:Y:S01]  /*8530*/  FSEL R56, R73, R56, P0 ;  /* 0x0000003849387208 */ /* 0x000fe20000000000 */
[----:B------:R-:W-:Y:S01]  /*8540*/  FADD R24, R28, R17 ;  /* 0x000000111c187221 */ /* 0x000fe20000000000 */
[----:B------:R-:W-:Y:S01]  /*8550*/  SEL R65, R60, R65, P6 ;  /* 0x000000413c417207 */ /* 0x000fe20003000000 */
[----:B------:R-:W-:Y:S01]  /*8560*/  FADD R73, R28, R18 ;  /* 0x000000121c497221 */ /* 0x000fe20000000000 */
[----:B------:R-:W-:Y:S01]  /*8570*/  FSETP.GT.AND P6, PT, R16, R47, PT ;  /* 0x0000002f1000720b */ /* 0x000fe20003fc4000 */
[----:B------:R-:W-:Y:S01]  /*8580*/  FADD R28, R28, R19 ;  /* 0x000000131c1c7221 */ /* 0x000fe20000000000 */
[----:B------:R-:W-:Y:S01]  /*8590*/  SEL R43, R60, R43, P2 ;  /* 0x0000002b3c2b7207 */ /* 0x000fe20001000000 */
[----:B------:R-:W-:Y:S01]  /*85a0*/  FADD R17, R32, R17 ;  /* 0x0000001120117221 */ /* 0x000fe20000000000 */
[----:B------:R-:W-:Y:S01]  /*85b0*/  SEL R44, R60, R44, P1 ;  /* 0x0000002c3c2c7207 */ /* 0x000fe20000800000 */
[----:B------:R-:W-:Y:S01]  /*85c0*/  FADD R19, R32, R19 ;  /* 0x0000001320137221 */ /* 0x000fe20000000000 */
[----:B------:R-:W-:-:S02]  /*85d0*/  FSEL R47, R16, R47, P6 ;  /* 0x0000002f102f7208 */ /* 0x000fc40003000000 */
[----:B------:R-:W-:Y:S02]  /*85e0*/  FSETP.GT.AND P2, PT, R24, R52, PT ;  /* 0x000000341800720b */ /* 0x000fe40003f44000 */
[C---:B------:R-:W-:Y:S01]  /*85f0*/  FSETP.GT.AND P1, PT, R73.reuse, R40, PT ;  /* 0x000000284900720b */ /* 0x040fe20003f24000 */
[----:B--2---:R-:W-:Y:S01]  /*8600*/  FADD R16, R36, R21 ;  /* 0x0000001524107221 */ /* 0x004fe20000000000 */
[----:B------:R-:W-:Y:S02]  /*8610*/  FSEL R52, R24, R52, P2 ;  /* 0x0000003418347208 */ /* 0x000fe40001000000 */
[----:B------:R-:W-:Y:S01]  /*8620*/  FSEL R40, R73, R40, P1 ;  /* 0x0000002849287208 */ /* 0x000fe20000800000 */
[----:B------:R-:W-:Y:S01]  /*8630*/  FADD R73, R32, R18 ;  /* 0x0000001220497221 */ /* 0x000fe20000000000 */
[C---:B------:R-:W-:Y:S02]  /*8640*/  SEL R71, R60.reuse, R71, P4 ;  /* 0x000000473c477207 */ /* 0x040fe40002000000 */
[----:B------:R-:W-:-:S02]  /*8650*/  SEL R67, R60, R67, P0 ;  /* 0x000000433c437207 */ /* 0x000fc40000000000 */
[----:B------:R-:W-:Y:S02]  /*8660*/  SEL R61, R60, R61, P2 ;  /* 0x0000003d3c3d7207 */ /* 0x000fe40001000000 */
[----:B------:R-:W-:Y:S02]  /*8670*/  FSETP.GT.AND P4, PT, R17, R54, PT ;  /* 0x000000361100720b */ /* 0x000fe40003f84000 */
[----:B------:R-:W-:Y:S02]  /*8680*/  FSETP.GT.AND P0, PT, R19, R50, PT ;  /* 0x000000321300720b */ /* 0x000fe40003f04000 */
[----:B------:R-:W-:Y:S01]  /*8690*/  FSETP.GT.AND P2, PT, R16, R64, PT ;  /* 0x000000401000720b */ /* 0x000fe20003f44000 */
[----:B------:R-:W-:Y:S01]  /*86a0*/  FADD R18, R36, R25 ;  /* 0x0000001924127221 */ /* 0x000fe20000000000 */
[----:B------:R-:W-:Y:S02]  /*86b0*/  SEL R69, R60, R69, P3 ;  /* 0x000000453c457207 */ /* 0x000fe40001800000 */
[----:B------:R-:W-:Y:S01]  /*86c0*/  FSEL R54, R17, R54, P4 ;  /* 0x0000003611367208 */ /* 0x000fe20002000000 */
[----:B------:R-:W-:Y:S01]  /*86d0*/  FADD R17, R37, R21 ;  /* 0x0000001525117221 */ /* 0x000fe20000000000 */
[----:B------:R-:W-:Y:S01]  /*86e0*/  FSEL R50, R19, R50, P0 ;  /* 0x0000003213327208 */ /* 0x000fe20000000000 */
[----:B------:R-:W-:Y:S01]  /*86f0*/  FADD R19, R36, R29 ;  /* 0x0000001d24137221 */ /* 0x000fe20000000000 */
        /* <DEDUP_REMOVED lines=19> */
[----:B------:R-:W-:-:S04]  /*8830*/  FSETP.GT.AND P5, PT, R28, R48, PT ;  /* 0x000000301c00720b */ /* 0x000fc80003fa4000 */
[----:B------:R-:W-:Y:S02]  /*8840*/  FSEL R48, R28, R48, P5 ;  /* 0x000000301c307208 */ /* 0x000fe40002800000 */
[----:B------:R-:W-:Y:S02]  /*8850*/  SEL R57, R60, R57, P5 ;  /* 0x000000393c397207 */ /* 0x000fe40002800000 */
[----:B------:R-:W-:Y:S01]  /*8860*/  FSETP.GT.AND P5, PT, R36, R47, PT ;  /* 0x0000002f2400720b */ /* 0x000fe20003fa4000 */
[----:B------:R-:W-:-:S03]  /*8870*/  FADD R73, R38, R21 ;  /* 0x0000001526497221 */ /* 0x000fc60000000000 */
[----:B------:R-:W-:Y:S01]  /*8880*/  FSEL R47, R36, R47, P5 ;  /* 0x0000002f242f7208 */ /* 0x000fe20002800000 */
[----:B------:R-:W-:Y:S02]  /*8890*/  VIADD R36, R2, 0x1d ;  /* 0x0000001d02247836 */ /* 0x000fe40000000000 */
[C-C-:B------:R-:W-:Y:S01]  /*88a0*/  FADD R24, R38.reuse, R25.reuse ;  /* 0x0000001926187221 */ /* 0x140fe20000000000 */
[----:B------:R-:W-:Y:S01]  /*88b0*/  FADD R28, R39, R25 ;  /* 0x00000019271c7221 */ /* 0x000fe20000000000 */
[C-C-:B------:R-:W-:Y:S01]  /*88c0*/  FADD R25, R37.reuse, R29.reuse ;  /* 0x0000001d25197221 */ /* 0x140fe20000000000 */
[C---:B------:R-:W-:Y:S01]  /*88d0*/  FADD R32, R38.reuse, R29 ;  /* 0x0000001d26207221 */ /* 0x040fe20000000000 */
[--C-:B------:R-:W-:Y:S01]  /*88e0*/  FADD R37, R37, R33.reuse ;  /* 0x0000002125257221 */ /* 0x100fe20000000000 */
[--C-:B------:R-:W-:Y:S01]  /*88f0*/  FADD R38, R38, R33.reuse ;  /* 0x0000002126267221 */ /* 0x100fe20000000000 */
[C---:B------:R-:W-:Y:S01]  /*8900*/  SEL R67, R36.reuse, R67, P6 ;  /* 0x0000004324437207 */ /* 0x040fe20003000000 */
[----:B------:R-:W-:Y:S01]  /*8910*/  FADD R33, R39, R33 ;  /* 0x0000002127217221 */ /* 0x000fe20000000000 */
[----:B------:R-:W-:Y:S01]  /*8920*/  FSETP.GT.AND P6, PT, R73, R58, PT ;  /* 0x0000003a4900720b */ /* 0x000fe20003fc4000 */
[----:B------:R-:W-:Y:S01]  /*8930*/  FADD R21, R39, R21 ;  /* 0x0000001527157221 */ /* 0x000fe20000000000 */
[----:B------:R-:W-:-:S02]  /*8940*/  SEL R63, R36, R63, P2 ;  /* 0x0000003f243f7207 */ /* 0x000fc40001000000 */
[----:B------:R-:W-:Y:S02]  /*8950*/  FSEL R58, R73, R58, P6 ;  /* 0x0000003a493a7208 */ /* 0x000fe40003000000 */
[C---:B------:R-:W-:Y:S02]  /*8960*/  SEL R43, R36.reuse, R43, P6 ;  /* 0x0000002b242b7207 */ /* 0x040fe40003000000 */
[----:B------:R-:W-:Y:S01]  /*8970*/  FSETP.GT.AND P6, PT, R33, R50, PT ;  /* 0x000000322100720b */ /* 0x000fe20003fc4000 */
[----:B------:R-:W-:Y:S01]  /*8980*/  FADD R29, R39, R29 ;  /* 0x0000001d271d7221 */ /* 0x000fe20000000000 */
        /* <DEDUP_REMOVED lines=19> */
[--C-:B0-----:R-:W-:Y:S01]  /*8ac0*/  FADD R39, R18, R22.reuse ;  /* 0x0000001612277221 */ /* 0x101fe20000000000 */
[----:B------:R-:W-:Y:S01]  /*8ad0*/  FSEL R28, R28, R75, P1 ;  /* 0x0000004b1c1c7208 */ /* 0x000fe20000800000 */
[--C-:B------:R-:W-:Y:S01]  /*8ae0*/  FADD R41, R19, R22.reuse ;  /* 0x0000001613297221 */ /* 0x100fe20000000000 */
[----:B------:R-:W-:Y:S01]  /*8af0*/  FSEL R29, R29, R48, P5 ;  /* 0x000000301d1d7208 */ /* 0x000fe20002800000 */
[----:B------:R-:W-:Y:S01]  /*8b00*/  FADD R48, R16, R22 ;  /* 0x0000001610307221 */ /* 0x000fe20000000000 */
[----:B------:R-:W-:Y:S01]  /*8b10*/  SEL R59, R36, R59, P3 ;  /* 0x0000003b243b7207 */ /* 0x000fe20001800000 */
[--C-:B------:R-:W-:Y:S01]  /*8b20*/  FADD R54, R16, R26.reuse ;  /* 0x0000001a10367221 */ /* 0x100fe20000000000 */
[C---:B------:R-:W-:Y:S01]  /*8b30*/  SEL R51, R36.reuse, R51, P4 ;  /* 0x0000003324337207 */ /* 0x040fe20002000000 */
[C---:B------:R-:W-:Y:S01]  /*8b40*/  FADD R52, R17.reuse, R26 ;  /* 0x0000001a11347221 */ /* 0x040fe20000000000 */
[C---:B------:R-:W-:Y:S01]  /*8b50*/  SEL R21, R36.reuse, R44, P2 ;  /* 0x0000002c24157207 */ /* 0x040fe20001000000 */
[----:B------:R-:W-:Y:S01]  /*8b60*/  FADD R44, R17, R22 ;  /* 0x00000016112c7221 */ /* 0x000fe20000000000 */
[----:B------:R-:W-:Y:S01]  /*8b70*/  SEL R69, R36, R69, P1 ;  /* 0x0000004524457207 */ /* 0x000fe20000800000 */
[--C-:B------:R-:W-:Y:S01]  /*8b80*/  FADD R73, R18, R26.reuse ;  /* 0x0000001a12497221 */ /* 0x100fe20000000000 */
[----:B------:R-:W-:Y:S01]  /*8b90*/  SEL R57, R36, R57, P5 ;  /* 0x0000003924397207 */ /* 0x000fe20002800000 */
[----:B------:R-:W-:Y:S01]  /*8ba0*/  FADD R75, R19, R26 ;  /* 0x0000001a134b7221 */ /* 0x000fe20000000000 */
[----:B------:R-:W-:Y:S01]  /*8bb0*/  FSEL R32, R32, R40, P3 ;  /* 0x0000002820207208 */ /* 0x000fe20001800000 */
[--C-:B------:R-:W-:Y:S01]  /*8bc0*/  FADD R22, R16, R30.reuse ;  /* 0x0000001e10167221 */ /* 0x100fe20000000000 */
[----:B------:R-:W-:Y:S01]  /*8bd0*/  FSEL R38, R38, R42, P4 ;  /* 0x0000002a26267208 */ /* 0x000fe20002000000 */
[--C-:B------:R-:W-:Y:S01]  /*8be0*/  FADD R42, R17, R30.reuse ;  /* 0x0000001e112a7221 */ /* 0x100fe20000000000 */
[----:B------:R-:W-:Y:S01]  /*8bf0*/  FSEL R33, R33, R50, P6 ;  /* 0x0000003221217208 */ /* 0x000fe20003000000 */
[----:B------:R-:W-:Y:S01]  /*8c00*/  FADD R26, R18, R30 ;  /* 0x0000001e121a7221 */ /* 0x000fe20000000000 */
[----:B------:R-:W-:Y:S01]  /*8c10*/  @!P6 SEL R36, R60, R46, P0 ;  /* 0x0000002e3c24e207 */ /* 0x000fe20000000000 */
[--C-:B------:R-:W-:Y:S01]  /*8c20*/  FADD R40, R16, R34.reuse ;  /* 0x0000002210287221 */ /* 0x100fe20000000000 */
[--C-:B------:R-:W-:Y:S01]  /*8c30*/  FADD R46, R17, R34.reuse ;  /* 0x00000022112e7221 */ /* 0x100fe20000000000 */
[----:B------:R-:W-:Y:S01]  /*8c40*/  FADD R50, R18, R34 ;  /* 0x0000002212327221 */ /* 0x000fe20000000000 */
[C---:B------:R-:W-:Y:S01]  /*8c50*/  FADD R30, R19.reuse, R30 ;  /* 0x0000001e131e7221 */ /* 0x040fe20000000000 */
[----:B------:R-:W-:-:S02]  /*8c60*/  FADD R34, R19, R34 ;  /* 0x0000002213227221 */ /* 0x000fc40000000000 */
        /* <DEDUP_REMOVED lines=25> */
[C---:B0-----:R-:W-:Y:S01]  /*8e00*/  FADD R41, R16.reuse, R23 ;  /* 0x0000001710297221 */ /* 0x041fe20000000000 */
[----:B------:R-:W-:Y:S01]  /*8e10*/  FSETP.GT.AND P1, PT, R73, R24, PT ;  /* 0x000000184900720b */ /* 0x000fe20003f24000 */
[----:B------:R-:W-:Y:S01]  /*8e20*/  FADD R76, R16, R35 ;  /* 0x00000023104c7221 */ /* 0x000fe20000000000 */
[----:B------:R-:W-:-:S02]  /*8e30*/  FSETP.GT.AND P2, PT, R26, R32, PT ;  /* 0x000000201a00720b */ /* 0x000fc40003f44000 */
[----:B------:R-:W-:Y:S02]  /*8e40*/  FSEL R37, R46, R37, P6 ;  /* 0x000000252e257208 */ /* 0x000fe40003000000 */
[----:B------:R-:W-:Y:S02]  /*8e50*/  FSEL R39, R39, R58, P0 ;  /* 0x0000003a27277208 */ /* 0x000fe40000000000 */
[----:B------:R-:W-:Y:S01]  /*8e60*/  SEL R62, R22, R43, P0 ;  /* 0x0000002b163e7207 */ /* 0x000fe20000000000 */
[----:B------:R-:W-:Y:S01]  /*8e70*/  FADD R49, R16, R27 ;  /* 0x0000001b10317221 */ /* 0x000fe20000000000 */
[----:B------:R-:W-:Y:S01]  /*8e80*/  SEL R46, R22, R45, P3 ;  /* 0x0000002d162e7207 */ /* 0x000fe20001800000 */
[----:B------:R-:W-:Y:S01]  /*8e90*/  FADD R55, R16, R31 ;  /* 0x0000001f10377221 */ /* 0x000fe20000000000 */
        /* <DEDUP_REMOVED lines=8> */
[----:B------:R-:W-:Y:S01]  /*8f20*/  FADD R45, R17, R27 ;  /* 0x0000001b112d7221 */ /* 0x000fe20000000000 */
[----:B------:R-:W-:-:S02]  /*8f30*/  FSETP.GT.AND P6, PT, R30, R29, PT ;  /* 0x0000001d1e00720b */ /* 0x000fc40003fc4000 */
[----:B------:R-:W-:Y:S02]  /*8f40*/  FSETP.GT.AND P4, PT, R76, R47, PT ;  /* 0x0000002f4c00720b */ /* 0x000fe40003f84000 */
[----:B------:R-:W-:Y:S02]  /*8f50*/  SEL R68, R22, R61, P5 ;  /* 0x0000003d16447207 */ /* 0x000fe40002800000 */
[----:B------:R-:W-:Y:S01]  /*8f60*/  FSEL R34, R34, R33, P0 ;  /* 0x0000002122227208 */ /* 0x000fe20000000000 */
[----:B------:R-:W-:Y:S01]  /*8f70*/  FADD R33, R17, R23 ;  /* 0x0000001711217221 */ /* 0x000fe20000000000 */
[----:B------:R-:W-:Y:S02]  /*8f80*/  FSEL R38, R50, R38, P3 ;  /* 0x0000002632267208 */ /* 0x000fe40001800000 */
[----:B------:R-:W-:Y:S02]  /*8f90*/  FSETP.GT.AND P5, PT, R75, R28, PT ;  /* 0x0000001c4b00720b */ /* 0x000fe40003fa4000 */
[----:B------:R-:W-:Y:S01]  /*8fa0*/  FSEL R50, R41, R64, P1 ;  /* 0x0000004029327208 */ /* 0x000fe20000800000 */
        /* <DEDUP_REMOVED lines=10> */
[C---:B------:R-:W-:Y:S01]  /*9050*/  FADD R70, R18.reuse, R23 ;  /* 0x0000001712467221 */ /* 0x040fe20000000000 */
[----:B------:R-:W-:Y:S01]  /*9060*/  FSETP.GT.AND P6, PT, R45, R52, PT ;  /* 0x000000342d00720b */ /* 0x000fe20003fc4000 */
[C---:B------:R-:W-:Y:S01]  /*9070*/  FADD R53, R18.reuse, R27 ;  /* 0x0000001b12357221 */ /* 0x040fe20000000000 */
[----:B------:R-:W-:Y:S01]  /*9080*/  FADD R17, R18, R35 ;  /* 0x0000002312117221 */ /* 0x000fe20000000000 */
[----:B------:R-:W-:-:S02]  /*9090*/  FSETP.GT.AND P5, PT, R33, R66, PT ;  /* 0x000000422100720b */ /* 0x000fc40003fa4000 */
[----:B------:R-:W-:Y:S02]  /*90a0*/  SEL R18, R22, R51, P3 ;  /* 0x0000003316127207 */ /* 0x000fe40001800000 */
[----:B------:R-:W-:Y:S02]  /*90b0*/  FSETP.GT.AND P3, PT, R55, R56, PT ;  /* 0x000000383700720b */ /* 0x000fe40003f64000 */
[----:B------:R-:W-:Y:S01]  /*90c0*/  FSEL R52, R45, R52, P6 ;  /* 0x000000342d347208 */ /* 0x000fe20003000000 */
[----:B------:R-:W-:Y:S01]  /*90d0*/  VIADD R2, R2, 0x20 ;  /* 0x0000002002027836 */ /* 0x000fe20000000000 */
[----:B------:R-:W-:Y:S02]  /*90e0*/  FSEL R33, R33, R66, P5 ;  /* 0x0000004221217208 */ /* 0x000fe40002800000 */
[----:B------:R-:W-:Y:S01]  /*90f0*/  SEL R45, R41, R46, P5 ;  /* 0x0000002e292d7207 */ /* 0x000fe20002800000 */
[C---:B------:R-:W-:Y:S01]  /*9100*/  FADD R23, R19.reuse, R23 ;  /* 0x0000001713177221 */ /* 0x040fe20000000000 */
[----:B------:R-:W-:Y:S01]  /*9110*/  SEL R72, R22, R59, P2 ;  /* 0x0000003b16487207 */ /* 0x000fe20001000000 */
[----:B------:R-:W-:Y:S01]  /*9120*/  FADD R27, R19, R27 ;  /* 0x0000001b131b7221 */ /* 0x000fe20000000000 */
[----:B------:R-:W-:Y:S01]  /*9130*/  BAR.SYNC.DEFER_BLOCKING 0x0 ;  /* 0x0000000000007b1d */ /* 0x000fe20000010000 */
[----:B------:R-:W-:Y:S01]  /*9140*/  FSETP.GT.AND P5, PT, R43, R26, PT ;  /* 0x0000001a2b00720b */ /* 0x000fe20003fa4000 */
[----:B------:R-:W-:Y:S01]  /*9150*/  FADD R19, R19, R35 ;  /* 0x0000002313137221 */ /* 0x000fe20000000000 */
        /* <DEDUP_REMOVED lines=39> */
.L_x_129:
        /* <DEDUP_REMOVED lines=65> */
.L_x_132:
[----:B------:R-:W-:Y:S05]  /*97e0*/  BSYNC.RECONVERGENT B0 ;  /* 0x0000000000007941 */ /* 0x000fea0003800200 */
.L_x_131:
        /* <DEDUP_REMOVED lines=16> */
.L_x_134:
[----:B------:R-:W-:Y:S05]  /*98f0*/  BSYNC.RECONVERGENT B0 ;  /* 0x0000000000007941 */ /* 0x000fea0003800200 */
.L_x_133:
        /* <DEDUP_REMOVED lines=16> */
.L_x_136:
[----:B------:R-:W-:Y:S05]  /*9a00*/  BSYNC.RECONVERGENT B0 ;  /* 0x0000000000007941 */ /* 0x000fea0003800200 */
.L_x_135:
        /* <DEDUP_REMOVED lines=17> */
.L_x_138:
[----:B------:R-:W-:Y:S05]  /*9b20*/  BSYNC.RECONVERGENT B0 ;  /* 0x0000000000007941 */ /* 0x000fea0003800200 */
.L_x_137:
        /* <DEDUP_REMOVED lines=16> */
.L_x_140:
[----:B------:R-:W-:Y:S05]  /*9c30*/  BSYNC.RECONVERGENT B0 ;  /* 0x0000000000007941 */ /* 0x000fea0003800200 */
.L_x_139:
        /* <DEDUP_REMOVED lines=16> */
.L_x_142:
[----:B------:R-:W-:Y:S05]  /*9d40*/  BSYNC.RECONVERGENT B0 ;  /* 0x0000000000007941 */ /* 0x000fea0003800200 */
.L_x_141:
        /* <DEDUP_REMOVED lines=16> */
.L_x_144:
[----:B------:R-:W-:Y:S05]  /*9e50*/  BSYNC.RECONVERGENT B0 ;  /* 0x0000000000007941 */ /* 0x000fea0003800200 */
.L_x_143:
        /* <DEDUP_REMOVED lines=17> */
.L_x_146:
[----:B------:R-:W-:Y:S05]  /*9f70*/  BSYNC.RECONVERGENT B0 ;  /* 0x0000000000007941 */ /* 0x000fea0003800200 */
.L_x_145:
        /* <DEDUP_REMOVED lines=16> */
.L_x_148:
[----:B------:R-:W-:Y:S05]  /*a080*/  BSYNC.RECONVERGENT B0 ;  /* 0x0000000000007941 */ /* 0x000fea0003800200 */
.L_x_147:
        /* <DEDUP_REMOVED lines=16> */
.L_x_150:
[----:B------:R-:W-:Y:S05]  /*a190*/  BSYNC.RECONVERGENT B0 ;  /* 0x0000000000007941 */ /* 0x000fea0003800200 */
.L_x_149:
        /* <DEDUP_REMOVED lines=16> */
.L_x_152:
[----:B------:R-:W-:Y:S05]  /*a2a0*/  BSYNC.RECONVERGENT B0 ;  /* 0x0000000000007941 */ /* 0x000fea0003800200 */
.L_x_151:
        /* <DEDUP_REMOVED lines=16> */
.L_x_153:
        /* <DEDUP_REMOVED lines=13> */
.L_x_181:


//--------------------- .text.tropical_maxmul_f64_nn --------------------------
	.section	.text.tropical_maxmul_f64_nn,"ax",@progbits
	.align	128
        .global         tropical_maxmul_f64_nn
        .type           tropical_maxmul_f64_nn,@function
        .size           tropical_maxmul_f64_nn,(.L_x_182 - tropical_maxmul_f64_nn)
        .other          tropical_maxmul_f64_nn,@"STO_CUDA_ENTRY STV_DEFAULT"
tropical_maxmul_f64_nn:
.text.tropical_maxmul_f64_nn:
[----:B------:R-:W-:Y:S01]  /*0000*/  LDC R1, c[0x0][0x37c] ;  /* 0x0000df00ff017b82 */ /* 0x000fe20000000800 */
[----:B------:R-:W0:Y:S07]  /*0010*/  LDCU UR9, c[0x0][0x398] ;  /* 0x00007300ff0977ac */ /* 0x000e2e0008000800 */
[----:B------:R-:W1:Y:S01]  /*0020*/  S2UR UR7, SR_CTAID.X ;  /* 0x00000000000779c3 */ /* 0x000e620000002500 */
[----:B------:R-:W2:Y:S01]  /*0030*/  S2R R10, SR_TID.Y ;  /* 0x00000000000a7919 */ /* 0x000ea20000002200 */
[----:B------:R-:W-:Y:S01]  /*0040*/  CS2R R86, SRZ ;  /* 0x0000000000567805 */ /* 0x000fe2000001ff00 */
[----:B------:R-:W3:Y:S01]  /*0050*/  LDCU.64 UR10, c[0x0][0x358] ;  /* 0x00006b00ff0a77ac */ /* 0x000ee20008000a00 */
[----:B------:R-:W-:Y:S01]  /*0060*/  CS2R R70, SRZ ;  /* 0x0000000000467805 */ /* 0x000fe2000001ff00 */
[----:B------:R-:W4:Y:S01]  /*0070*/  S2R R5, SR_TID.X ;  /* 0x0000000000057919 */ /* 0x000f220000002100 */
[----:B------:R-:W-:-:S02]  /*0080*/  CS2R R48, SRZ ;  /* 0x0000000000307805 */ /* 0x000fc4000001ff00 */
[----:B------:R-:W-:Y:S01]  /*0090*/  CS2R R56, SRZ ;  /* 0x0000000000387805 */ /* 0x000fe2000001ff00 */
[----:B------:R-:W5:Y:S01]  /*00a0*/  LDC R16, c[0x0][0x3a0] ;  /* 0x0000e800ff107b82 */ /* 0x000f620000000800 */
[----:B------:R-:W-:Y:S02]  /*00b0*/  CS2R R80, SRZ ;  /* 0x0000000000507805 */ /* 0x000fe4000001ff00 */
[----:B------:R-:W-:Y:S02]  /*00c0*/  CS2R R52, SRZ ;  /* 0x0000000000347805 */ /* 0x000fe4000001ff00 */
[----:B------:R-:W-:Y:S02]  /*00d0*/  CS2R R44, SRZ ;  /* 0x00000000002c7805 */ /* 0x000fe4000001ff00 */
[----:B------:R-:W-:Y:S02]  /*00e0*/  CS2R R42, SRZ ;  /* 0x00000000002a7805 */ /* 0x000fe4000001ff00 */
[----:B------:R-:W-:-:S02]  /*00f0*/  CS2R R72, SRZ ;  /* 0x0000000000487805 */ /* 0x000fc4000001ff00 */
[----:B------:R-:W-:Y:S02]  /*0100*/  CS2R R60, SRZ ;  /* 0x00000000003c7805 */ /* 0x000fe4000001ff00 */
[----:B------:R-:W-:Y:S02]  /*0110*/  CS2R R68, SRZ ;  /* 0x0000000000447805 */ /* 0x000fe4000001ff00 */
[----:B------:R-:W-:Y:S01]  /*0120*/  CS2R R88, SRZ ;  /* 0x0000000000587805 */ /* 0x000fe2000001ff00 */
[----:B0-----:R-:W-:Y:S01]  /*0130*/  UIADD3 UR4, UPT, UPT, UR9, 0x1f, URZ ;  /* 0x0000001f09047890 */ /* 0x001fe2000fffe0ff */
[----:B------:R-:W-:Y:S02]  /*0140*/  CS2R R46, SRZ ;  /* 0x00000000002e7805 */ /* 0x000fe4000001ff00 */
[----:B------:R-:W-:Y:S02]  /*0150*/  CS2R R62, SRZ ;  /* 0x00000000003e7805 */ /* 0x000fe4000001ff00 */
[----:B------:R-:W-:Y:S01]  /*0160*/  CS2R R58, SRZ ;  /* 0x00000000003a7805 */ /* 0x000fe2000001ff00 */
[----:B------:R-:W-:Y:S01]  /*0170*/  USHF.R.S32.HI UR5, URZ, 0x1f, UR4 ;  /* 0x0000001fff057899 */ /* 0x000fe20008011404 */
[----:B------:R-:W-:-:S03]  /*0180*/  CS2R R84, SRZ ;  /* 0x0000000000547805 */ /* 0x000fc6000001ff00 */
[----:B------:R-:W-:-:S03]  /*0190*/  ULEA.HI UR5, UR5, UR4, URZ, 0x5 ;  /* 0x0000000405057291 */ /* 0x000fc6000f8f28ff */
[----:B------:R-:W-:Y:S01]  /*01a0*/  UMOV UR4, URZ ;  /* 0x000000ff00047c82 */ /* 0x000fe20008000000 */
[----:B------:R-:W-:Y:S01]  /*01b0*/  USHF.R.S32.HI UR6, URZ, 0x5, UR5 ;  /* 0x00000005ff067899 */ /* 0x000fe20008011405 */
[----:B-----5:R-:W-:-:S03]  /*01c0*/  ISETP.GE.AND P0, PT, R16, 0x1, PT ;  /* 0x000000011000780c */ /* 0x020fc60003f06270 */
[----:B------:R-:W-:Y:S02]  /*01d0*/  UIADD3 UR8, UPT, UPT, URZ, -UR6, URZ ;  /* 0x80000006ff087290 */ /* 0x000fe4000fffe0ff */
[----:B------:R-:W-:-:S03]  /*01e0*/  UISETP.NE.U32.AND UP2, UPT, UR6, URZ, UPT ;  /* 0x000000ff0600728c */ /* 0x000fc6000bf45070 */
[----:B------:R-:W0:Y:S08]  /*01f0*/  I2F.U32.RP R0, UR6 ;  /* 0x0000000600007d06 */ /* 0x000e300008209000 */
[----:B0-----:R-:W0:Y:S02]  /*0200*/  MUFU.RCP R0, R0 ;  /* 0x0000000000007308 */ /* 0x001e240000001000 */
[----:B0-----:R-:W-:-:S06]  /*0210*/  VIADD R2, R0, 0xffffffe ;  /* 0x0ffffffe00027836 */ /* 0x001fcc0000000000 */
[----:B------:R-:W0:Y:S02]  /*0220*/  F2I.FTZ.U32.TRUNC.NTZ R2, R2 ;  /* 0x0000000200027305 */ /* 0x000e24000021f000 */
[----:B0-----:R-:W-:-:S13]  /*0230*/  R2UR UR5, R2 ;  /* 0x00000000020572ca */ /* 0x001fda00000e0000 */
        /* <DEDUP_REMOVED lines=13> */
[----:B--234-:R-:W-:Y:S11]  /*0310*/  @!P0 BRA `(.L_x_154) ;  /* 0x0000009800608947 */ /* 0x01cff60003800000 */
[----:B------:R-:W0:Y:S01]  /*0320*/  S2UR UR8, SR_CgaCtaId ;  /* 0x00000000000879c3 */ /* 0x000e220000008800 */
[----:B------:R-:W-:Y:S01]  /*0330*/  IMAD R7, R10, 0x8, R5 ;  /* 0x000000080a077824 */ /* 0x000fe200078e0205 */
[----:B------:R-:W-:Y:S01]  /*0340*/  UMOV UR4, 0x400 ;  /* 0x0000040000047882 */ /* 0x000fe20000000000 */
[----:B------:R-:W-:Y:S01]  /*0350*/  IMAD.U32 R0, RZ, RZ, UR5 ;  /* 0x00000005ff007e24 */ /* 0x000fe2000f8e00ff */
[----:B------:R-:W-:Y:S01]  /*0360*/  UIADD3 UR7, UPT, UPT, UR4, 0x1000, URZ ;  /* 0x0000100004077890 */ /* 0x000fe2000fffe0ff */
[----:B------:R-:W-:Y:S02]  /*0370*/  CS2R R86, SRZ ;  /* 0x0000000000567805 */ /* 0x000fe4000001ff00 */
[----:B------:R-:W-:Y:S01]  /*0380*/  SHF.R.U32.HI R13, RZ, 0x4, R7 ;  /* 0x00000004ff0d7819 */ /* 0x000fe20000011607 */
[----:B------:R-:W1:Y:S01]  /*0390*/  LDCU UR13, c[0x0][0x3a0] ;  /* 0x00007400ff0d77ac */ /* 0x000e620008000800 */
[C---:B------:R-:W-:Y:S02]  /*03a0*/  LOP3.LUT R14, R7.reuse, 0xf, RZ, 0xc0, !PT ;  /* 0x0000000f070e7812 */ /* 0x040fe400078ec0ff */
[----:B------:R-:W-:Y:S01]  /*03b0*/  LEA.HI R2, R7, 0x8, RZ, 0x1b ;  /* 0x0000000807027811 */ /* 0x000fe200078fd8ff */
[----:B------:R-:W-:Y:S01]  /*03c0*/  IMAD R13, R0, 0x20, R13 ;  /* 0x00000020000d7824 */ /* 0x000fe200078e020d */
[----:B------:R-:W-:Y:S01]  /*03d0*/  LOP3.LUT R0, R14, 0x3ff0, R7, 0xf8, !PT ;  /* 0x00003ff00e007812 */ /* 0x000fe200078ef807 */
[----:B------:R-:W2:Y:S02]  /*03e0*/  LDCU UR9, c[0x0][0x398] ;  /* 0x00007300ff0977ac */ /* 0x000ea40008000800 */
[----:B------:R-:W-:Y:S01]  /*03f0*/  IMAD R3, R13, R16, RZ ;  /* 0x000000100d037224 */ /* 0x000fe200078e02ff */
[----:B------:R-:W3:Y:S03]  /*0400*/  LDCU UR12, c[0x0][0x39c] ;  /* 0x00007380ff0c77ac */ /* 0x000ee60008000800 */
[----:B------:R-:W-:-:S02]  /*0410*/  IMAD R8, R16, 0x8, R3 ;  /* 0x0000000810087824 */ /* 0x000fc400078e0203 */
[C---:B------:R-:W-:Y:S02]  /*0420*/  IMAD R11, R16.reuse, 0x4, R3 ;  /* 0x00000004100b7824 */ /* 0x040fe400078e0203 */
[----:B------:R-:W-:Y:S01]  /*0430*/  IMAD R12, R16, 0x4, R8 ;  /* 0x00000004100c7824 */ /* 0x000fe200078e0208 */
[----:B0-----:R-:W-:Y:S02]  /*0440*/  ULEA UR4, UR8, UR4, 0x18 ;  /* 0x0000000408047291 */ /* 0x001fe4000f8ec0ff */
[----:B------:R-:W-:-:S04]  /*0450*/  ULEA UR7, UR8, UR7, 0x18 ;  /* 0x0000000708077291 */ /* 0x000fc8000f8ec0ff */
[----:B------:R-:W-:Y:S01]  /*0460*/  LEA R4, R5, UR4, 0x5 ;  /* 0x0000000405047c11 */ /* 0x000fe2000f8e28ff */
[----:B------:R-:W-:Y:S01]  /*0470*/  IMAD R5, R16, 0x10, R3 ;  /* 0x0000001010057824 */ /* 0x000fe200078e0203 */
[----:B------:R-:W-:Y:S01]  /*0480*/  LEA R6, R7, UR4, 0x3 ;  /* 0x0000000407067c11 */ /* 0x000fe2000f8e18ff */
[----:B------:R-:W-:Y:S01]  /*0490*/  UMOV UR4, URZ ;  /* 0x000000ff00047c82 */ /* 0x000fe20008000000 */
[----:B------:R-:W-:Y:S01]  /*04a0*/  LEA R7, R0, UR7, 0x3 ;  /* 0x0000000700077c11 */ /* 0x000fe2000f8e18ff */
[----:B------:R-:W-:Y:S01]  /*04b0*/  IMAD R9, R16, 0x8, R5 ;  /* 0x0000000810097824 */ /* 0x000fe200078e0205 */
[----:B------:R-:W-:Y:S01]  /*04c0*/  LEA R10, R10, UR7, 0x9 ;  /* 0x000000070a0a7c11 */ /* 0x000fe2000f8e48ff */
[----:B------:R-:W-:Y:S02]  /*04d0*/  UMOV UR7, 0x8 ;  /* 0x0000000800077882 */ /* 0x000fe40000000000 */
[----:B-123--:R-:W-:-:S07]  /*04e0*/  IMAD R0, R16, 0x4, R9 ;  /* 0x0000000410007824 */ /* 0x00efce00078e0209 */
.L_x_155:
[----:B------:R-:W0:Y:S01]  /*04f0*/  S2R R15, SR_TID.X ;  /* 0x00000000000f7919 */ /* 0x000e220000002100 */
[----:B------:R-:W-:Y:S01]  /*0500*/  IMAD.U32 R17, RZ, RZ, UR6 ;  /* 0x00000006ff117e24 */ /* 0x000fe2000f8e00ff */
[----:B------:R-:W-:Y:S01]  /*0510*/  CS2R R40, SRZ ;  /* 0x0000000000287805 */ /* 0x000fe2000001ff00 */
[----:B------:R-:W0:Y:S02]  /*0520*/  S2R R16, SR_TID.Y ;  /* 0x0000000000107919 */ /* 0x000e240000002200 */
[----:B0-----:R-:W-:Y:S01]  /*0530*/  IMAD R15, R16, 0x8, R15 ;  /* 0x00000008100f7824 */ /* 0x001fe200078e020f */
[----:B------:R-:W-:-:S04]  /*0540*/  IADD3 R16, PT, PT, R2, -0x8, RZ ;  /* 0xfffffff802107810 */ /* 0x000fc80007ffe0ff */
[C---:B------:R-:W-:Y:S02]  /*0550*/  LOP3.LUT R50, R15.reuse, 0x1f, RZ, 0xc0, !PT ;  /* 0x0000001f0f327812 */ /* 0x040fe400078ec0ff */
[----:B------:R-:W-:Y:S01]  /*0560*/  ISETP.GE.AND P1, PT, R16, UR13, PT ;  /* 0x0000000d10007c0c */ /* 0x000fe2000bf26270 */
[C---:B------:R-:W-:Y:S01]  /*0570*/  VIADD R16, R2.reuse, 0xfffffffa ;  /* 0xfffffffa02107836 */ /* 0x040fe20000000000 */
[----:B------:R-:W-:Y:S01]  /*0580*/  LEA.HI R31, R15, UR4, RZ, 0x1b ;  /* 0x000000040f1f7c11 */ /* 0x000fe2000f8fd8ff */
[----:B------:R-:W-:Y:S02]  /*0590*/  IMAD R50, R17, 0x20, R50 ;  /* 0x0000002011327824 */ /* 0x000fe400078e0232 */
[----:B------:R-:W-:-:S03]  /*05a0*/  VIADD R17, R2, 0xfffffffc ;  /* 0xfffffffc02117836 */ /* 0x000fc60000000000 */
[C---:B------:R-:W-:Y:S02]  /*05b0*/  ISETP.GE.AND P0, PT, R50.reuse, UR9, PT ;  /* 0x0000000932007c0c */ /* 0x040fe4000bf06270 */
[----:B------:R-:W-:Y:S02]  /*05c0*/  ISETP.LT.AND P1, PT, R50, UR9, !P1 ;  /* 0x0000000932007c0c */ /* 0x000fe4000cf21270 */
[----:B------:R-:W-:Y:S01]  /*05d0*/  ISETP.GE.OR P2, PT, R16, UR13, P0 ;  /* 0x0000000d10007c0c */ /* 0x000fe20008746670 */
[----:B------:R-:W-:Y:S01]  /*05e0*/  VIADD R16, R2, 0xfffffffe ;  /* 0xfffffffe02107836 */ /* 0x000fe20000000000 */
[----:B------:R-:W-:-:S04]  /*05f0*/  ISETP.GE.OR P3, PT, R17, UR13, P0 ;  /* 0x0000000d11007c0c */ /* 0x000fc80008766670 */
[----:B------:R-:W-:-:S05]  /*0600*/  ISETP.GE.OR P4, PT, R16, UR13, P0 ;  /* 0x0000000d10007c0c */ /* 0x000fca0008786670 */
[----:B------:R-:W0:Y:S01]  /*0610*/  @P1 LDC.64 R26, c[0x0][0x380] ;  /* 0x0000e000ff1a1b82 */ /* 0x000e220000000a00 */
[C-C-:B------:R-:W-:Y:S02]  /*0620*/  @P1 IMAD R21, R31.reuse, UR9, R50.reuse ;  /* 0x000000091f151c24 */ /* 0x140fe4000f8e0232 */
[C---:B------:R-:W-:Y:S02]  /*0630*/  @!P2 VIADD R25, R31.reuse, 0x2 ;  /* 0x000000021f19a836 */ /* 0x040fe40000000000 */
[----:B------:R-:W-:Y:S02]  /*0640*/  @!P3 VIADD R29, R31, 0x4 ;  /* 0x000000041f1db836 */ /* 0x000fe40000000000 */
[--C-:B------:R-:W-:Y:S01]  /*0650*/  @!P2 IMAD R25, R25, UR9, R50.reuse ;  /* 0x000000091919ac24 */ /* 0x100fe2000f8e0232 */
[----:B------:R-:W1:Y:S01]  /*0660*/  @!P3 LDC.64 R22, c[0x0][0x380] ;  /* 0x0000e000ff16bb82 */ /* 0x000e620000000a00 */
[----:B------:R-:W-:-:S07]  /*0670*/  @!P3 IMAD R29, R29, UR9, R50 ;  /* 0x000000091d1dbc24 */ /* 0x000fce000f8e0232 */
[----:B------:R-:W2:Y:S08]  /*0680*/  @!P4 LDC.64 R16, c[0x0][0x380] ;  /* 0x0000e000ff10cb82 */ /* 0x000eb00000000a00 */
[----:B------:R-:W3:Y:S01]  /*0690*/  @!P2 LDC.64 R18, c[0x0][0x380] ;  /* 0x0000e000ff12ab82 */ /* 0x000ee20000000a00 */
[----:B0-----:R-:W-:-:S04]  /*06a0*/  @P1 IMAD.WIDE R26, R21, 0x8, R26 ;  /* 0x00000008151a1825 */ /* 0x001fc800078e021a */
[----:B------:R-:W-:Y:S01]  /*06b0*/  @!P4 VIADD R21, R31, 0x6 ;  /* 0x000000061f15c836 */ /* 0x000fe20000000000 */
[----:B------:R-:W4:Y:S01]  /*06c0*/  @P1 LDG.E.64.CONSTANT R40, desc[UR10][R26.64] ;  /* 0x0000000a1a281981 */ /* 0x000f22000c1e9b00 */
[----:B-1----:R-:W-:Y:S01]  /*06d0*/  @!P3 IMAD.WIDE R22, R29, 0x8, R22 ;  /* 0x000000081d16b825 */ /* 0x002fe200078e0216 */
[----:B------:R-:W-:-:S03]  /*06e0*/  CS2R R28, SRZ ;  /* 0x00000000001c7805 */ /* 0x000fc6000001ff00 */
[----:B------:R-:W-:Y:S01]  /*06f0*/  @!P4 IMAD R33, R21, UR9, R50 ;  /* 0x000000091521cc24 */ /* 0x000fe2000f8e0232 */
[----:B------:R-:W-:-:S03]  /*0700*/  CS2R R20, SRZ ;  /* 0x0000000000147805 */ /* 0x000fc6000001ff00 */
[----:B--2---:R-:W-:-:S03]  /*0710*/  @!P4 IMAD.WIDE R32, R33, 0x8, R16 ;  /* 0x000000082120c825 */ /* 0x004fc600078e0210 */
[----:B------:R0:W2:Y:S04]  /*0720*/  @!P3 LDG.E.64.CONSTANT R20, desc[UR10][R22.64] ;  /* 0x0000000a1614b981 */ /* 0x0000a8000c1e9b00 */
[----:B------:R-:W5:Y:S01]  /*0730*/  @!P4 LDG.E.64.CONSTANT R28, desc[UR10][R32.64] ;  /* 0x0000000a201cc981 */ /* 0x000f62000c1e9b00 */
[----:B---3--:R-:W-:Y:S01]  /*0740*/  @!P2 IMAD.WIDE R18, R25, 0x8, R18 ;  /* 0x000000081912a825 */ /* 0x008fe200078e0212 */
[----:B------:R-:W-:-:S06]  /*0750*/  CS2R R24, SRZ ;  /* 0x0000000000187805 */ /* 0x000fcc000001ff00 */
[----:B------:R1:W3:Y:S01]  /*0760*/  @!P2 LDG.E.64.CONSTANT R24, desc[UR10][R18.64] ;  /* 0x0000000a1218a981 */ /* 0x0002e2000c1e9b00 */
[C---:B------:R-:W-:Y:S01]  /*0770*/  ISETP.GE.OR P5, PT, R2.reuse, UR13, P0 ;  /* 0x0000000d02007c0c */ /* 0x040fe200087a6670 */
[C---:B------:R-:W-:Y:S02]  /*0780*/  VIADD R17, R2.reuse, 0x4 ;  /* 0x0000000402117836 */ /* 0x040fe40000000000 */
[----:B------:R-:W-:-:S03]  /*0790*/  VIADD R16, R2, 0x2 ;  /* 0x0000000202107836 */ /* 0x000fc60000000000 */
[----:B------:R-:W-:Y:S02]  /*07a0*/  ISETP.GE.OR P3, PT, R17, UR13, P0 ;  /* 0x0000000d11007c0c */ /* 0x000fe40008766670 */
[----:B------:R-:W-:Y:S01]  /*07b0*/  ISETP.GE.OR P4, PT, R16, UR13, P0 ;  /* 0x0000000d10007c0c */ /* 0x000fe20008786670 */
[----:B0-----:R-:W-:Y:S01]  /*07c0*/  VIADD R22, R13, 0x4 ;  /* 0x000000040d167836 */ /* 0x001fe20000000000 */
[----:B------:R-:W-:-:S03]  /*07d0*/  ISETP.GE.AND P1, PT, R14, UR13, PT ;  /* 0x0000000d0e007c0c */ /* 0x000fc6000bf26270 */
[----:B------:R-:W0:Y:S01]  /*07e0*/  @!P5 LDC.64 R36, c[0x0][0x380] ;  /* 0x0000e000ff24db82 */ /* 0x000e220000000a00 */
[----:B------:R-:W-:Y:S01]  /*07f0*/  ISETP.GE.OR P2, PT, R22, UR12, P1 ;  /* 0x0000000c16007c0c */ /* 0x000fe20008f46670 */
[----:B------:R-:W-:-:S06]  /*0800*/  VIADD R22, R2, 0x6 ;  /* 0x0000000602167836 */ /* 0x000fcc0000000000 */
[----:B------:R-:W0:Y:S01]  /*0810*/  @!P3 LDC.64 R16, c[0x0][0x380] ;  /* 0x0000e000ff10bb82 */ /* 0x000e220000000a00 */
[----:B------:R-:W-:-:S07]  /*0820*/  ISETP.GE.OR P0, PT, R22, UR13, P0 ;  /* 0x0000000d16007c0c */ /* 0x000fce0008706670 */
[----:B-1----:R-:W1:Y:S01]  /*0830*/  @!P4 LDC.64 R18, c[0x0][0x380] ;  /* 0x0000e000ff12cb82 */ /* 0x002e620000000a00 */
[C---:B------:R-:W-:Y:S01]  /*0840*/  @!P5 VIADD R23, R31.reuse, 0x8 ;  /* 0x000000081f17d836 */ /* 0x040fe20000000000 */
[----:B------:R-:W-:-:S03]  /*0850*/  @!P3 IADD3 R33, PT, PT, R31, 0xc, RZ ;  /* 0x0000000c1f21b810 */ /* 0x000fc60007ffe0ff */
[----:B------:R-:W-:Y:S01]  /*0860*/  @!P5 IMAD R23, R23, UR9, R50 ;  /* 0x000000091717dc24 */ /* 0x000fe2000f8e0232 */
[----:B------:R-:W-:Y:S01]  /*0870*/  CS2R R34, SRZ ;  /* 0x0000000000227805 */ /* 0x000fe2000001ff00 */
[----:B------:R-:W-:Y:S02]  /*0880*/  @!P4 VIADD R27, R31, 0xa ;  /* 0x0000000a1f1bc836 */ /* 0x000fe40000000000 */
[----:B0-----:R-:W-:Y:S02]  /*0890*/  @!P5 IMAD.WIDE R36, R23, 0x8, R36 ;  /* 0x000000081724d825 */ /* 0x001fe400078e0224 */
[----:B------:R-:W0:Y:S02]  /*08a0*/  @!P0 LDC.64 R22, c[0x0][0x380] ;  /* 0x0000e000ff168b82 */ /* 0x000e240000000a00 */
[----:B------:R-:W-:Y:S01]  /*08b0*/  VIADD R30, R13, 0x8 ;  /* 0x000000080d1e7836 */ /* 0x000fe20000000000 */
[----:B------:R1:W3:Y:S01]  /*08c0*/  @!P5 LDG.E.64.CONSTANT R34, desc[UR10][R36.64] ;  /* 0x0000000a2422d981 */ /* 0x0002e2000c1e9b00 */
[----:B------:R-:W-:-:S02]  /*08d0*/  @!P3 IMAD R33, R33, UR9, R50 ;  /* 0x000000092121bc24 */ /* 0x000fc4000f8e0232 */
[----:B------:R-:W-:Y:S01]  /*08e0*/  @!P4 IMAD R27, R27, UR9, R50 ;  /* 0x000000091b1bcc24 */ /* 0x000fe2000f8e0232 */
[----:B------:R-:W-:Y:S01]  /*08f0*/  ISETP.GE.OR P5, PT, R30, UR12, P1 ;  /* 0x0000000c1e007c0c */ /* 0x000fe20008fa6670 */
[----:B------:R-:W-:Y:S01]  /*0900*/  @!P0 VIADD R51, R31, 0xe ;  /* 0x0000000e1f338836 */ /* 0x000fe20000000000 */
[----:B------:R-:W-:Y:S01]  /*0910*/  ISETP.GE.OR P6, PT, R13, UR12, P1 ;  /* 0x0000000c0d007c0c */ /* 0x000fe20008fc6670 */
[----:B------:R-:W-:Y:S01]  /*0920*/  @!P3 IMAD.WIDE R16, R33, 0x8, R16 ;  /* 0x000000082110b825 */ /* 0x000fe200078e0210 */
[----:B------:R-:W0:Y:S01]  /*0930*/  @!P2 LDC.64 R30, c[0x0][0x388] ;  /* 0x0000e200ff1eab82 */ /* 0x000e220000000a00 */
[----:B------:R-:W-:Y:S02]  /*0940*/  CS2R R32, SRZ ;  /* 0x0000000000207805 */ /* 0x000fe4000001ff00 */
[----:B-1----:R-:W-:-:S04]  /*0950*/  @!P4 IMAD.WIDE R18, R27, 0x8, R18 ;  /* 0x000000081b12c825 */ /* 0x002fc800078e0212 */
[----:B------:R-:W-:Y:S01]  /*0960*/  VIADD R54, R13, 0xc ;  /* 0x0000000c0d367836 */ /* 0x000fe20000000000 */
[----:B------:R1:W3:Y:S01]  /*0970*/  @!P4 LDG.E.64.CONSTANT R32, desc[UR10][R18.64] ;  /* 0x0000000a1220c981 */ /* 0x0002e2000c1e9b00 */
[----:B------:R-:W-:Y:S01]  /*0980*/  @!P0 IMAD R51, R51, UR9, R50 ;  /* 0x0000000933338c24 */ /* 0x000fe2000f8e0232 */
[----:B------:R-:W0:Y:S02]  /*0990*/  @!P5 LDC.64 R36, c[0x0][0x388] ;  /* 0x0000e200ff24db82 */ /* 0x000e240000000a00 */
[----:B------:R-:W-:Y:S02]  /*09a0*/  ISETP.GE.OR P4, PT, R54, UR12, P1 ;  /* 0x0000000c36007c0c */ /* 0x000fe40008f86670 */
[----:B------:R-:W-:Y:S02]  /*09b0*/  LOP3.LUT R54, R15, 0xf, RZ, 0xc0, !PT ;  /* 0x0000000f0f367812 */ /* 0x000fe400078ec0ff */
[----:B------:R-:W-:Y:S02]  /*09c0*/  CS2R R26, SRZ ;  /* 0x00000000001a7805 */ /* 0x000fe4000001ff00 */
[----:B------:R-:W0:Y:S01]  /*09d0*/  @!P6 LDC.64 R38, c[0x0][0x388] ;  /* 0x0000e200ff26eb82 */ /* 0x000e220000000a00 */
[----:B-1----:R-:W-:-:S02]  /*09e0*/  VIADD R18, R13, 0x10 ;  /* 0x000000100d127836 */ /* 0x002fc40000000000 */
[----:B------:R-:W-:Y:S01]  /*09f0*/  VIADD R54, R54, UR4 ;  /* 0x0000000436367c36 */ /* 0x000fe20008000000 */
[----:B------:R1:W3:Y:S01]  /*0a00*/  @!P3 LDG.E.64.CONSTANT R26, desc[UR10][R16.64] ;  /* 0x0000000a101ab981 */ /* 0x0002e2000c1e9b00 */
[----:B0-----:R-:W-:Y:S01]  /*0a10*/  @!P0 IMAD.WIDE R22, R51, 0x8, R22 ;  /* 0x0000000833168825 */ /* 0x001fe200078e0216 */
[----:B------:R-:W-:-:S03]  /*0a20*/  ISETP.GE.OR P3, PT, R18, UR12, P1 ;  /* 0x0000000c12007c0c */ /* 0x000fc60008f66670 */
[----:B------:R-:W-:Y:S01]  /*0a30*/  @!P2 IMAD.IADD R51, R11, 0x1, R54 ;  /* 0x000000010b33a824 */ /* 0x000fe200078e0236 */
[----:B------:R-:W-:Y:S01]  /*0a40*/  CS2R R18, SRZ ;  /* 0x0000000000127805 */ /* 0x000fe2000001ff00 */
[----:B-1----:R-:W0:Y:S02]  /*0a50*/  @!P4 LDC.64 R16, c[0x0][0x388] ;  /* 0x0000e200ff10cb82 */ /* 0x002e240000000a00 */
[----:B------:R-:W-:-:S03]  /*0a60*/  @!P2 IMAD.WIDE R30, R51, 0x8, R30 ;  /* 0x00000008331ea825 */ /* 0x000fc600078e021e */
[----:B------:R1:W3:Y:S01]  /*0a70*/  @!P0 LDG.E.64.CONSTANT R18, desc[UR10][R22.64] ;  /* 0x0000000a16128981 */ /* 0x0002e2000c1e9b00 */
[----:B------:R-:W-:Y:S02]  /*0a80*/  @!P6 IMAD.IADD R15, R3, 0x1, R54 ;  /* 0x00000001030fe824 */ /* 0x000fe400078e0236 */
[----:B------:R-:W0:Y:S02]  /*0a90*/  @!P3 LDC.64 R50, c[0x0][0x388] ;  /* 0x0000e200ff32bb82 */ /* 0x000e240000000a00 */
[----:B------:R-:W-:-:S04]  /*0aa0*/  @!P6 IMAD.WIDE.U32 R38, R15, 0x8, R38 ;  /* 0x000000080f26e825 */ /* 0x000fc800078e0026 */
[----:B------:R-:W-:Y:S01]  /*0ab0*/  @!P5 IMAD.IADD R15, R8, 0x1, R54 ;  /* 0x00000001080fd824 */ /* 0x000fe200078e0236 */
[----:B-1----:R-:W-:-:S03]  /*0ac0*/  CS2R R22, SRZ ;  /* 0x0000000000167805 */ /* 0x002fc6000001ff00 */
[----:B------:R-:W-:-:S05]  /*0ad0*/  @!P5 IMAD.WIDE R36, R15, 0x8, R36 ;  /* 0x000000080f24d825 */ /* 0x000fca00078e0224 */
[----:B------:R-:W3:Y:S01]  /*0ae0*/  @!P5 LDG.E.64.CONSTANT R22, desc[UR10][R36.64] ;  /* 0x0000000a2416d981 */ /* 0x000ee2000c1e9b00 */
[----:B------:R-:W-:Y:S01]  /*0af0*/  @!P3 IADD3 R15, PT, PT, R5, R54, RZ ;  /* 0x00000036050fb210 */ /* 0x000fe20007ffe0ff */
[----:B------:R-:W-:-:S04]  /*0b00*/  IMAD.U32 R64, RZ, RZ, UR13 ;  /* 0x0000000dff407e24 */ /* 0x000fc8000f8e00ff */
[----:B0-----:R-:W-:Y:S01]  /*0b10*/  @!P3 IMAD.WIDE R50, R15, 0x8, R50 ;  /* 0x000000080f32b825 */ /* 0x001fe200078e0232 */
[----:B----4-:R-:W-:Y:S04]  /*0b20*/  STS.64 [R6], R40 ;  /* 0x0000002806007388 */ /* 0x010fe80000000a00 */
[----:B--2---:R0:W-:Y:S04]  /*0b30*/  STS.64 [R6+0x400], R20 ;  /* 0x0004001406007388 */ /* 0x0041e80000000a00 */
[----:B-----5:R1:W-:Y:S01]  /*0b40*/  STS.64 [R6+0x600], R28 ;  /* 0x0006001c06007388 */ /* 0x0203e20000000a00 */
[----:B0-----:R-:W-:Y:S01]  /*0b50*/  CS2R R20, SRZ ;  /* 0x0000000000147805 */ /* 0x001fe2000001ff00 */
[----:B-1----:R-:W-:-:S05]  /*0b60*/  VIADD R28, R13, 0x14 ;  /* 0x000000140d1c7836 */ /* 0x002fca0000000000 */
[----:B------:R0:W2:Y:S01]  /*0b70*/  @!P2 LDG.E.64.CONSTANT R20, desc[UR10][R30.64] ;  /* 0x0000000a1e14a981 */ /* 0x0000a2000c1e9b00 */
[----:B------:R-:W-:-:S03]  /*0b80*/  ISETP.GE.OR P0, PT, R28, UR12, P1 ;  /* 0x0000000c1c007c0c */ /* 0x000fc60008f06670 */
[----:B---3--:R1:W-:Y:S01]  /*0b90*/  STS.64 [R6+0x200], R24 ;  /* 0x0002001806007388 */ /* 0x0083e20000000a00 */
[C---:B------:R-:W-:Y:S02]  /*0ba0*/  VIADD R40, R13.reuse, 0x1c ;  /* 0x0000001c0d287836 */ /* 0x040fe40000000000 */
[----:B0-----:R-:W-:-:S05]  /*0bb0*/  VIADD R30, R13, 0x18 ;  /* 0x000000180d1e7836 */ /* 0x001fca0000000000 */
[----:B------:R-:W-:Y:S02]  /*0bc0*/  ISETP.GE.OR P2, PT, R30, UR12, P1 ;  /* 0x0000000c1e007c0c */ /* 0x000fe40008f46670 */
[----:B-1----:R-:W-:Y:S02]  /*0bd0*/  CS2R R24, SRZ ;  /* 0x0000000000187805 */ /* 0x002fe4000001ff00 */
[----:B------:R-:W-:Y:S01]  /*0be0*/  ISETP.GE.OR P1, PT, R40, UR12, P1 ;  /* 0x0000000c28007c0c */ /* 0x000fe20008f26670 */
[----:B------:R-:W-:-:S03]  /*0bf0*/  @!P4 IMAD.IADD R29, R12, 0x1, R54 ;  /* 0x000000010c1dc824 */ /* 0x000fc600078e0236 */
[----:B------:R0:W3:Y:S01]  /*0c00*/  @!P6 LDG.E.64.CONSTANT R24, desc[UR10][R38.64] ;  /* 0x0000000a2618e981 */ /* 0x0000e2000c1e9b00 */
[----:B------:R-:W-:Y:S01]  /*0c10*/  @!P4 IMAD.WIDE R16, R29, 0x8, R16 ;  /* 0x000000081d10c825 */ /* 0x000fe200078e0210 */
[----:B------:R-:W-:-:S03]  /*0c20*/  CS2R R28, SRZ ;  /* 0x00000000001c7805 */ /* 0x000fc6000001ff00 */
[----:B------:R-:W1:Y:S03]  /*0c30*/  @!P2 LDC.64 R36, c[0x0][0x388] ;  /* 0x0000e200ff24ab82 */ /* 0x000e660000000a00 */
[----:B------:R4:W5:Y:S05]  /*0c40*/  @!P4 LDG.E.64.CONSTANT R28, desc[UR10][R16.64] ;  /* 0x0000000a101cc981 */ /* 0x00096a000c1e9b00 */
[----:B0-----:R-:W0:Y:S01]  /*0c50*/  @!P0 LDC.64 R38, c[0x0][0x388] ;  /* 0x0000e200ff268b82 */ /* 0x001e220000000a00 */
[----:B------:R-:W-:-:S07]  /*0c60*/  @!P0 IMAD R15, R64, 0x4, R5 ;  /* 0x00000004400f8824 */ /* 0x000fce00078e0205 */
[----:B----4-:R-:W4:Y:S01]  /*0c70*/  @!P1 LDC.64 R16, c[0x0][0x388] ;  /* 0x0000e200ff109b82 */ /* 0x010f220000000a00 */
[----:B------:R-:W-:Y:S01]  /*0c80*/  @!P0 IMAD.IADD R15, R54, 0x1, R15 ;  /* 0x00000001360f8824 */ /* 0x000fe200078e020f */
[----:B------:R-:W-:Y:S02]  /*0c90*/  CS2R R30, SRZ ;  /* 0x00000000001e7805 */ /* 0x000fe4000001ff00 */
[----:B------:R-:W-:-:S04]  /*0ca0*/  CS2R R40, SRZ ;  /* 0x0000000000287805 */ /* 0x000fc8000001ff00 */
[----:B------:R0:W5:Y:S02]  /*0cb0*/  @!P3 LDG.E.64.CONSTANT R30, desc[UR10][R50.64] ;  /* 0x0000000a321eb981 */ /* 0x000164000c1e9b00 */
[----:B0-----:R-:W-:-:S04]  /*0cc0*/  @!P0 IMAD.WIDE R38, R15, 0x8, R38 ;  /* 0x000000080f268825 */ /* 0x001fc800078e0226 */
[----:B------:R-:W-:Y:S01]  /*0cd0*/  @!P2 IMAD.IADD R15, R9, 0x1, R54 ;  /* 0x00000001090fa824 */ /* 0x000fe200078e0236 */
[----:B------:R-:W-:Y:S01]  /*0ce0*/  CS2R R50, SRZ ;  /* 0x0000000000327805 */ /* 0x000fe2000001ff00 */
[----:B------:R-:W5:Y:S02]  /*0cf0*/  @!P0 LDG.E.64.CONSTANT R40, desc[UR10][R38.64] ;  /* 0x0000000a26288981 */ /* 0x000f64000c1e9b00 */
[----:B-1----:R-:W-:-:S04]  /*0d00*/  @!P2 IMAD.WIDE R36, R15, 0x8, R36 ;  /* 0x000000080f24a825 */ /* 0x002fc800078e0224 */
[----:B------:R-:W-:Y:S01]  /*0d10*/  @!P1 IMAD.IADD R15, R0, 0x1, R54 ;  /* 0x00000001000f9824 */ /* 0x000fe200078e0236 */
[----:B------:R-:W-:Y:S01]  /*0d20*/  CS2R R54, SRZ ;  /* 0x0000000000367805 */ /* 0x000fe2000001ff00 */
[----:B------:R-:W5:Y:S02]  /*0d30*/  @!P2 LDG.E.64.CONSTANT R50, desc[UR10][R36.64] ;  /* 0x0000000a2432a981 */ /* 0x000f64000c1e9b00 */
[----:B----4-:R-:W-:-:S05]  /*0d40*/  @!P1 IMAD.WIDE R16, R15, 0x8, R16 ;  /* 0x000000080f109825 */ /* 0x010fca00078e0210 */
[----:B------:R-:W4:Y:S04]  /*0d50*/  @!P1 LDG.E.64.CONSTANT R54, desc[UR10][R16.64] ;  /* 0x0000000a10369981 */ /* 0x000f28000c1e9b00 */
[----:B------:R-:W-:Y:S04]  /*0d60*/  STS.64 [R6+0x800], R34 ;  /* 0x0008002206007388 */ /* 0x000fe80000000a00 */
[----:B------:R-:W-:Y:S04]  /*0d70*/  STS.64 [R6+0xa00], R32 ;  /* 0x000a002006007388 */ /* 0x000fe80000000a00 */
[----:B------:R-:W-:Y:S04]  /*0d80*/  STS.64 [R6+0xc00], R26 ;  /* 0x000c001a06007388 */ /* 0x000fe80000000a00 */
[----:B------:R-:W-:Y:S04]  /*0d90*/  STS.64 [R6+0xe00], R18 ;  /* 0x000e001206007388 */ /* 0x000fe80000000a00 */
[----:B------:R-:W-:Y:S01]  /*0da0*/  STS.64 [R7+0x400], R22 ;  /* 0x0004001607007388 */ /* 0x000fe20000000a00 */
[----:B------:R-:W-:-:S03]  /*0db0*/  IMAD.MOV.U32 R15, RZ, RZ, R57 ;  /* 0x000000ffff0f7224 */ /* 0x000fc600078e0039 */
[----:B--2---:R-:W-:Y:S04]  /*0dc0*/  STS.64 [R7+0x200], R20 ;  /* 0x0002001407007388 */ /* 0x004fe80000000a00 */
[----:B---3--:R-:W-:Y:S04]  /*0dd0*/  STS.64 [R7], R24 ;  /* 0x0000001807007388 */ /* 0x008fe80000000a00 */
[----:B-----5:R-:W-:Y:S04]  /*0de0*/  STS.64 [R7+0x600], R28 ;  /* 0x0006001c07007388 */ /* 0x020fe80000000a00 */
[----:B------:R0:W-:Y:S04]  /*0df0*/  STS.64 [R7+0x800], R30 ;  /* 0x0008001e07007388 */ /* 0x0001e80000000a00 */
[----:B------:R-:W-:Y:S04]  /*0e00*/  STS.64 [R7+0xa00], R40 ;  /* 0x000a002807007388 */ /* 0x000fe80000000a00 */
[----:B------:R-:W-:Y:S04]  /*0e10*/  STS.64 [R7+0xc00], R50 ;  /* 0x000c003207007388 */ /* 0x000fe80000000a00 */
[----:B----4-:R-:W-:Y:S01]  /*0e20*/  STS.64 [R7+0xe00], R54 ;  /* 0x000e003607007388 */ /* 0x010fe20000000a00 */
[----:B------:R-:W-:Y:S06]  /*0e30*/  BAR.SYNC.DEFER_BLOCKING 0x0 ;  /* 0x0000000000007b1d */ /* 0x000fec0000010000 */
[----:B------:R-:W-:Y:S04]  /*0e40*/  LDS.128 R36, [R4] ;  /* 0x0000000004247984 */ /* 0x000fe80000000c00 */
[----:B------:R-:W1:Y:S04]  /*0e50*/  LDS.128 R16, [R10] ;  /* 0x000000000a107984 */ /* 0x000e680000000c00 */
[----:B------:R-:W2:Y:S04]  /*0e60*/  LDS.128 R24, [R10+0x80] ;  /* 0x000080000a187984 */ /* 0x000ea80000000c00 */
[----:B------:R-:W3:Y:S01]  /*0e70*/  LDS.128 R32, [R4+0x100] ;  /* 0x0001000004207984 */ /* 0x000ee20000000c00 */
[----:B0-----:R-:W-:-:S03]  /*0e80*/  IMAD.MOV.U32 R30, RZ, RZ, R43 ;  /* 0x000000ffff1e7224 */ /* 0x001fc600078e002b */
[----:B------:R-:W0:Y:S01]  /*0e90*/  LDS.128 R20, [R10+0x100] ;  /* 0x000100000a147984 */ /* 0x000e220000000c00 */
[----:B-1----:R-:W-:-:S08]  /*0ea0*/  DMUL R28, R36, R16 ;  /* 0x00000010241c7228 */ /* 0x002fd00000000000 */
[----:B------:R-:W-:Y:S02]  /*0eb0*/  DSETP.MAX.AND P0, P1, R28, R42, PT ;  /* 0x0000002a1c00722a */ /* 0x000fe4000390f000 */
[----:B------:R-:W-:-:S04]  /*0ec0*/  IMAD.MOV.U32 R50, RZ, RZ, R28 ;  /* 0x000000ffff327224 */ /* 0x000fc800078e001c */
[----:B------:R-:W-:Y:S01]  /*0ed0*/  FSEL R51, R29, R30, P0 ;  /* 0x0000001e1d337208 */ /* 0x000fe20000000000 */
[----:B--2---:R-:W-:Y:S01]  /*0ee0*/  DMUL R28, R36, R24 ;  /* 0x00000018241c7228 */ /* 0x004fe20000000000 */
[----:B------:R-:W-:-:S06]  /*0ef0*/  SEL R50, R50, R42, P0 ;  /* 0x0000002a32327207 */ /* 0x000fcc0000000000 */
[----:B------:R-:W-:Y:S01]  /*0f00*/  @P1 LOP3.LUT R51, R30, 0x80000, RZ, 0xfc, !PT ;  /* 0x000800001e331812 */ /* 0x000fe200078efcff */
[----:B---3--:R-:W-:Y:S02]  /*0f10*/  DMUL R30, R32, R18 ;  /* 0x00000012201e7228 */ /* 0x008fe40000000000 */
[----:B------:R-:W-:-:S06]  /*0f20*/  DSETP.MAX.AND P2, P3, R28, R56, PT ;  /* 0x000000381c00722a */ /* 0x000fcc0003b4f000 */
[----:B------:R-:W-:Y:S01]  /*0f30*/  DSETP.MAX.AND P4, P5, R50, R30, PT ;  /* 0x0000001e3200722a */ /* 0x000fe20003d8f000 */
[----:B------:R-:W-:Y:S01]  /*0f40*/  FSEL R55, R29, R15, P2 ;  /* 0x0000000f1d377208 */ /* 0x000fe20001000000 */
[----:B------:R-:W-:Y:S01]  /*0f50*/  IMAD.MOV.U32 R43, RZ, RZ, R28 ;  /* 0x000000ffff2b7224 */ /* 0x000fe200078e001c */
[----:B------:R-:W-:Y:S01]  /*0f60*/  DMUL R28, R32, R26 ;  /* 0x0000001a201c7228 */ /* 0x000fe20000000000 */
[----:B------:R-:W-:-:S04]  /*0f70*/  IMAD.MOV.U32 R41, RZ, RZ, R30 ;  /* 0x000000ffff297224 */ /* 0x000fc800078e001e */
[----:B------:R-:W-:Y:S02]  /*0f80*/  @P3 LOP3.LUT R55, R15, 0x80000, RZ, 0xfc, !PT ;  /* 0x000800000f373812 */ /* 0x000fe400078efcff */
[----:B------:R-:W-:Y:S02]  /*0f90*/  FSEL R51, R51, R31, P4 ;  /* 0x0000001f33337208 */ /* 0x000fe40002000000 */
[----:B------:R-:W-:Y:S02]  /*0fa0*/  SEL R30, R43, R56, P2 ;  /* 0x000000382b1e7207 */ /* 0x000fe40001000000 */
[----:B------:R-:W-:Y:S01]  /*0fb0*/  @P5 LOP3.LUT R51, R31, 0x80000, RZ, 0xfc, !PT ;  /* 0x000800001f335812 */ /* 0x000fe200078efcff */
[----:B------:R-:W-:Y:S02]  /*0fc0*/  IMAD.MOV.U32 R31, RZ, RZ, R55 ;  /* 0x000000ffff1f7224 */ /* 0x000fe400078e0037 */
[----:B------:R-:W-:Y:S02]  /*0fd0*/  IMAD.MOV.U32 R57, RZ, RZ, R28 ;  /* 0x000000ffff397224 */ /* 0x000fe400078e001c */
[----:B------:R-:W-:-:S02]  /*0fe0*/  IMAD.MOV.U32 R43, RZ, RZ, R29 ;  /* 0x000000ffff2b7224 */ /* 0x000fc400078e001d */
[----:B------:R-:W-:Y:S01]  /*0ff0*/  DSETP.MAX.AND P2, P3, R30, R28, PT ;  /* 0x0000001c1e00722a */ /* 0x000fe20003b4f000 */
[----:B------:R-:W-:Y:S02]  /*1000*/  IMAD.MOV.U32 R56, RZ, RZ, R30 ;  /* 0x000000ffff387224 */ /* 0x000fe400078e001e */
[----:B------:R-:W-:Y:S02]  /*1010*/  IMAD.MOV.U32 R54, RZ, RZ, R31 ;  /* 0x000000ffff367224 */ /* 0x000fe400078e001f */
[----:B------:R-:W1:Y:S01]  /*1020*/  LDS.128 R28, [R10+0x180] ;  /* 0x000180000a1c7984 */ /* 0x000e620000000c00 */
[----:B------:R-:W-:-:S05]  /*1030*/  IMAD.MOV.U32 R40, RZ, RZ, R50 ;  /* 0x000000ffff287224 */ /* 0x000fca00078e0032 */
[----:B------:R-:W-:Y:S01]  /*1040*/  SEL R50, R40, R41, P4 ;  /* 0x0000002928327207 */ /* 0x000fe20002000000 */
[----:B0-----:R-:W-:Y:S01]  /*1050*/  DMUL R40, R36, R20 ;  /* 0x0000001424287228 */ /* 0x001fe20000000000 */
[----:B------:R-:W-:-:S07]  /*1060*/  FSEL R15, R54, R43, P2 ;  /* 0x0000002b360f7208 */ /* 0x000fce0001000000 */
[----:B------:R-:W-:Y:S01]  /*1070*/  DSETP.MAX.AND P1, P0, R40, R72, PT ;  /* 0x000000482800722a */ /* 0x000fe2000382f000 */
[----:B------:R-:W-:Y:S01]  /*1080*/  @P3 LOP3.LUT R15, R43, 0x80000, RZ, 0xfc, !PT ;  /* 0x000800002b0f3812 */ /* 0x000fe200078efcff */
[----:B------:R-:W-:Y:S01]  /*1090*/  IMAD.MOV.U32 R43, RZ, RZ, R40 ;  /* 0x000000ffff2b7224 */ /* 0x000fe200078e0028 */
[----:B------:R-:W-:Y:S01]  /*10a0*/  MOV R42, R73 ;  /* 0x00000049002a7202 */ /* 0x000fe20000000f00 */
[----:B------:R-:W-:-:S03]  /*10b0*/  DMUL R54, R32, R22 ;  /* 0x0000001620367228 */ /* 0x000fc60000000000 */
[----:B------:R-:W-:Y:S02]  /*10c0*/  FSEL R41, R41, R42, P1 ;  /* 0x0000002a29297208 */ /* 0x000fe40000800000 */
[----:B------:R-:W-:-:S05]  /*10d0*/  SEL R40, R43, R72, P1 ;  /* 0x000000482b287207 */ /* 0x000fca0000800000 */
[----:B------:R-:W-:Y:S02]  /*10e0*/  @P0 LOP3.LUT R41, R42, 0x80000, RZ, 0xfc, !PT ;  /* 0x000800002a290812 */ /* 0x000fe400078efcff */
[----:B------:R-:W-:Y:S01]  /*10f0*/  SEL R56, R56, R57, P2 ;  /* 0x0000003938387207 */ /* 0x000fe20001000000 */
[----:B------:R-:W-:Y:S02]  /*1100*/  IMAD.MOV.U32 R64, RZ, RZ, R54 ;  /* 0x000000ffff407224 */ /* 0x000fe400078e0036 */
[----:B------:R-:W-:Y:S01]  /*1110*/  IMAD.MOV.U32 R65, RZ, RZ, R40 ;  /* 0x000000ffff417224 */ /* 0x000fe200078e0028 */
[----:B------:R-:W-:Y:S02]  /*1120*/  DSETP.MAX.AND P0, P2, R40, R54, PT ;  /* 0x000000362800722a */ /* 0x000fe40003a0f000 */
[----:B-1----:R-:W-:Y:S01]  /*1130*/  DMUL R42, R36, R28 ;  /* 0x0000001c242a7228 */ /* 0x002fe20000000000 */
[----:B------:R-:W-:-:S03]  /*1140*/  IMAD.MOV.U32 R37, RZ, RZ, R55 ;  /* 0x000000ffff257224 */ /* 0x000fc600078e0037 */
[----:B------:R-:W-:Y:S01]  /*1150*/  SEL R64, R65, R64, P0 ;  /* 0x0000004041407207 */ /* 0x000fe20000000000 */
[----:B------:R-:W-:Y:S02]  /*1160*/  IMAD.MOV.U32 R72, RZ, RZ, R46 ;  /* 0x000000ffff487224 */ /* 0x000fe400078e002e */
[----:B------:R-:W-:Y:S01]  /*1170*/  IMAD.MOV.U32 R40, RZ, RZ, R47 ;  /* 0x000000ffff287224 */ /* 0x000fe200078e002f */
[----:B------:R-:W-:Y:S01]  /*1180*/  FSEL R41, R41, R37, P0 ;  /* 0x0000002529297208 */ /* 0x000fe20000000000 */
[----:B------:R-:W-:Y:S02]  /*1190*/  DSETP.MAX.AND P1, P0, R42, R46, PT ;  /* 0x0000002e2a00722a */ /* 0x000fe4000382f000 */
[----:B------:R-:W-:Y:S01]  /*11a0*/  DMUL R46, R16, R38 ;  /* 0x00000026102e7228 */ /* 0x000fe20000000000 */
[----:B------:R-:W-:Y:S01]  /*11b0*/  @P2 LOP3.LUT R41, R37, 0x80000, RZ, 0xfc, !PT ;  /* 0x0008000025292812 */ /* 0x000fe200078efcff */
[----:B------:R-:W-:Y:S01]  /*11c0*/  IMAD.MOV.U32 R54, RZ, RZ, R44 ;  /* 0x000000ffff367224 */ /* 0x000fe200078e002c */
[----:B------:R-:W-:-:S05]  /*11d0*/  MOV R36, R45 ;  /* 0x0000002d00247202 */ /* 0x000fca0000000f00 */
[----:B------:R-:W-:Y:S02]  /*11e0*/  DSETP.MAX.AND P2, P3, R46, R44, PT ;  /* 0x0000002c2e00722a */ /* 0x000fe40003b4f000 */
[----:B------:R-:W-:Y:S01]  /*11f0*/  DMUL R44, R24, R38 ;  /* 0x00000026182c7228 */ /* 0x000fe20000000000 */
[----:B------:R-:W-:-:S03]  /*1200*/  IMAD.MOV.U32 R55, RZ, RZ, R46 ;  /* 0x000000ffff377224 */ /* 0x000fc600078e002e */
[----:B------:R-:W-:-:S04]  /*1210*/  FSEL R47, R47, R36, P2 ;  /* 0x000000242f2f7208 */ /* 0x000fc80001000000 */
[----:B------:R-:W-:Y:S02]  /*1220*/  DSETP.MAX.AND P4, P5, R44, R48, PT ;  /* 0x000000302c00722a */ /* 0x000fe40003d8f000 */
[----:B------:R-:W-:Y:S02]  /*1230*/  IMAD.MOV.U32 R46, RZ, RZ, R44 ;  /* 0x000000ffff2e7224 */ /* 0x000fe400078e002c */
[----:B------:R-:W-:Y:S01]  /*1240*/  @P3 LOP3.LUT R47, R36, 0x80000, RZ, 0xfc, !PT ;  /* 0x00080000242f3812 */ /* 0x000fe200078efcff */
[----:B------:R-:W-:Y:S02]  /*1250*/  IMAD.MOV.U32 R36, RZ, RZ, R49 ;  /* 0x000000ffff247224 */ /* 0x000fe400078e0031 */
[----:B------:R-:W-:Y:S01]  /*1260*/  SEL R46, R46, R48, P4 ;  /* 0x000000302e2e7207 */ /* 0x000fe20002000000 */
[----:B------:R-:W-:Y:S02]  /*1270*/  DMUL R48, R20, R38 ;  /* 0x0000002614307228 */ /* 0x000fe40000000000 */
[----:B------:R-:W-:-:S04]  /*1280*/  FSEL R37, R45, R36, P4 ;  /* 0x000000242d257208 */ /* 0x000fc80002000000 */
[----:B------:R-:W-:Y:S02]  /*1290*/  @P5 LOP3.LUT R37, R36, 0x80000, RZ, 0xfc, !PT ;  /* 0x0008000024255812 */ /* 0x000fe400078efcff */
[----:B------:R-:W-:Y:S02]  /*12a0*/  DSETP.MAX.AND P3, P5, R48, R60, PT ;  /* 0x0000003c3000722a */ /* 0x000fe40003d6f000 */
[----:B------:R-:W-:Y:S01]  /*12b0*/  DMUL R44, R28, R38 ;  /* 0x000000261c2c7228 */ /* 0x000fe20000000000 */
[----:B------:R-:W-:Y:S02]  /*12c0*/  IMAD.MOV.U32 R73, RZ, RZ, R42 ;  /* 0x000000ffff497224 */ /* 0x000fe400078e002a */
[----:B------:R-:W-:Y:S02]  /*12d0*/  IMAD.MOV.U32 R38, RZ, RZ, R48 ;  /* 0x000000ffff267224 */ /* 0x000fe400078e0030 */
[----:B------:R-:W-:Y:S01]  /*12e0*/  IMAD.MOV.U32 R39, RZ, RZ, R49 ;  /* 0x000000ffff277224 */ /* 0x000fe200078e0031 */
[----:B------:R-:W-:Y:S01]  /*12f0*/  DMUL R48, R34, R18 ;  /* 0x0000001222307228 */ /* 0x000fe20000000000 */
[----:B------:R-:W-:Y:S01]  /*1300*/  SEL R54, R55, R54, P2 ;  /* 0x0000003637367207 */ /* 0x000fe20001000000 */
[----:B------:R-:W-:-:S02]  /*1310*/  IMAD.MOV.U32 R42, RZ, RZ, R61 ;  /* 0x000000ffff2a7224 */ /* 0x000fc400078e003d */
[----:B------:R-:W-:Y:S01]  /*1320*/  IMAD.MOV.U32 R55, RZ, RZ, R47 ;  /* 0x000000ffff377224 */ /* 0x000fe200078e002f */
[----:B------:R-:W-:Y:S02]  /*1330*/  SEL R38, R38, R60, P3 ;  /* 0x0000003c26267207 */ /* 0x000fe40001800000 */
[----:B------:R-:W-:Y:S02]  /*1340*/  FSEL R39, R39, R42, P3 ;  /* 0x0000002a27277208 */ /* 0x000fe40001800000 */
[----:B------:R-:W-:Y:S01]  /*1350*/  @P5 LOP3.LUT R39, R42, 0x80000, RZ, 0xfc, !PT ;  /* 0x000800002a275812 */ /* 0x000fe200078efcff */
[----:B------:R-:W-:Y:S02]  /*1360*/  DSETP.MAX.AND P5, P3, R54, R48, PT ;  /* 0x000000303600722a */ /* 0x000fe40003baf000 */
[----:B------:R-:W-:Y:S01]  /*1370*/  DMUL R74, R34, R26 ;  /* 0x0000001a224a7228 */ /* 0x000fe20000000000 */
[----:B------:R-:W-:Y:S01]  /*1380*/  IMAD.MOV.U32 R82, RZ, RZ, R54 ;  /* 0x000000ffff527224 */ /* 0x000fe200078e0036 */
[----:B------:R-:W-:Y:S01]  /*1390*/  MOV R47, R37 ;  /* 0x00000025002f7202 */ /* 0x000fe20000000f00 */
[----:B------:R-:W-:Y:S01]  /*13a0*/  IMAD.MOV.U32 R83, RZ, RZ, R48 ;  /* 0x000000ffff537224 */ /* 0x000fe200078e0030 */
[----:B------:R-:W-:-:S04]  /*13b0*/  FSEL R55, R55, R49, P5 ;  /* 0x0000003137377208 */ /* 0x000fc80002800000 */
[----:B------:R-:W-:Y:S01]  /*13c0*/  SEL R82, R82, R83, P5 ;  /* 0x0000005352527207 */ /* 0x000fe20002800000 */
[----:B------:R-:W-:-:S03]  /*13d0*/  DSETP.MAX.AND P5, P6, R46, R74, PT ;  /* 0x0000004a2e00722a */ /* 0x000fc60003eaf000 */
[----:B------:R-:W-:Y:S01]  /*13e0*/  @P3 LOP3.LUT R55, R49, 0x80000, RZ, 0xfc, !PT ;  /* 0x0008000031373812 */ /* 0x000fe200078efcff */
[----:B------:R-:W-:Y:S01]  /*13f0*/  DMUL R48, R34, R22 ;  /* 0x0000001622307228 */ /* 0x000fe20000000000 */
[----:B------:R-:W-:Y:S01]  /*1400*/  IMAD.MOV.U32 R66, RZ, RZ, R74 ;  /* 0x000000ffff427224 */ /* 0x000fe200078e004a */
[----:B------:R-:W-:Y:S01]  /*1410*/  DSETP.MAX.AND P2, P4, R44, R62, PT ;  /* 0x0000003e2c00722a */ /* 0x000fe20003c4f000 */
[----:B------:R-:W-:Y:S02]  /*1420*/  IMAD.MOV.U32 R37, RZ, RZ, R75 ;  /* 0x000000ffff257224 */ /* 0x000fe400078e004b */
[----:B------:R-:W-:Y:S02]  /*1430*/  IMAD.MOV.U32 R67, RZ, RZ, R46 ;  /* 0x000000ffff437224 */ /* 0x000fe400078e002e */
[----:B------:R-:W-:Y:S02]  /*1440*/  IMAD.MOV.U32 R36, RZ, RZ, R62 ;  /* 0x000000ffff247224 */ /* 0x000fe400078e003e */
[----:B------:R-:W-:Y:S01]  /*1450*/  IMAD.MOV.U32 R60, RZ, RZ, R44 ;  /* 0x000000ffff3c7224 */ /* 0x000fe200078e002c */
[----:B------:R-:W-:Y:S01]  /*1460*/  FSEL R47, R47, R37, P5 ;  /* 0x000000252f2f7208 */ /* 0x000fe20002800000 */
[----:B------:R-:W-:Y:S01]  /*1470*/  IMAD.MOV.U32 R79, RZ, RZ, R38 ;  /* 0x000000ffff4f7224 */ /* 0x000fe200078e0026 */
[----:B------:R-:W-:Y:S01]  /*1480*/  SEL R66, R67, R66, P5 ;  /* 0x0000004243427207 */ /* 0x000fe20002800000 */
[----:B------:R-:W-:Y:S01]  /*1490*/  DSETP.MAX.AND P3, P5, R38, R48, PT ;  /* 0x000000302600722a */ /* 0x000fe20003d6f000 */
[----:B------:R-:W-:Y:S01]  /*14a0*/  @P6 LOP3.LUT R47, R37, 0x80000, RZ, 0xfc, !PT ;  /* 0x00080000252f6812 */ /* 0x000fe200078efcff */
[----:B------:R-:W-:Y:S01]  /*14b0*/  IMAD.MOV.U32 R42, RZ, RZ, R39 ;  /* 0x000000ffff2a7224 */ /* 0x000fe200078e0027 */
[----:B------:R-:W-:-:S02]  /*14c0*/  SEL R60, R60, R36, P2 ;  /* 0x000000243c3c7207 */ /* 0x000fc40001000000 */
[----:B------:R-:W0:Y:S01]  /*14d0*/  LDS.128 R36, [R4+0x10] ;  /* 0x0000100004247984 */ /* 0x000e220000000c00 */
[----:B------:R-:W-:Y:S02]  /*14e0*/  FSEL R43, R43, R40, P1 ;  /* 0x000000282b2b7208 */ /* 0x000fe40000800000 */
[----:B------:R-:W-:Y:S01]  /*14f0*/  @P0 LOP3.LUT R43, R40, 0x80000, RZ, 0xfc, !PT ;  /* 0x00080000282b0812 */ /* 0x000fe200078efcff */
[-C--:B------:R-:W-:Y:S01]  /*1500*/  DMUL R76, R32, R30.reuse ;  /* 0x0000001e204c7228 */ /* 0x080fe20000000000 */
[----:B------:R-:W-:Y:S02]  /*1510*/  FSEL R45, R45, R63, P2 ;  /* 0x0000003f2d2d7208 */ /* 0x000fe40001000000 */
[----:B------:R-:W-:Y:S01]  /*1520*/  @P4 LOP3.LUT R45, R63, 0x80000, RZ, 0xfc, !PT ;  /* 0x000800003f2d4812 */ /* 0x000fe200078efcff */
[----:B------:R-:W-:Y:S01]  /*1530*/  DMUL R32, R34, R30 ;  /* 0x0000001e22207228 */ /* 0x000fe20000000000 */
[----:B------:R-:W-:Y:S01]  /*1540*/  SEL R72, R73, R72, P1 ;  /* 0x0000004849487207 */ /* 0x000fe20000800000 */
[----:B------:R-:W-:-:S02]  /*1550*/  IMAD.MOV.U32 R73, RZ, RZ, R43 ;  /* 0x000000ffff497224 */ /* 0x000fc400078e002b */
[----:B------:R-:W-:Y:S02]  /*1560*/  IMAD.MOV.U32 R61, RZ, RZ, R45 ;  /* 0x000000ffff3d7224 */ /* 0x000fe400078e002d */
[----:B------:R-:W-:Y:S02]  /*1570*/  IMAD.MOV.U32 R35, RZ, RZ, R77 ;  /* 0x000000ffff237224 */ /* 0x000fe400078e004d */
[----:B------:R-:W-:Y:S01]  /*1580*/  DSETP.MAX.AND P0, P4, R72, R76, PT ;  /* 0x0000004c4800722a */ /* 0x000fe20003c0f000 */
[----:B------:R-:W-:Y:S01]  /*1590*/  IMAD.MOV.U32 R43, RZ, RZ, R61 ;  /* 0x000000ffff2b7224 */ /* 0x000fe200078e003d */
[----:B------:R-:W-:Y:S01]  /*15a0*/  DSETP.MAX.AND P1, P2, R60, R32, PT ;  /* 0x000000203c00722a */ /* 0x000fe20003a2f000 */
[----:B------:R-:W-:Y:S01]  /*15b0*/  IMAD.MOV.U32 R77, RZ, RZ, R60 ;  /* 0x000000ffff4d7224 */ /* 0x000fe200078e003c */
[----:B------:R-:W-:Y:S01]  /*15c0*/  MOV R45, R73 ;  /* 0x00000049002d7202 */ /* 0x000fe20000000f00 */
[----:B------:R-:W-:Y:S02]  /*15d0*/  IMAD.MOV.U32 R74, RZ, RZ, R76 ;  /* 0x000000ffff4a7224 */ /* 0x000fe400078e004c */
[----:B------:R-:W-:Y:S01]  /*15e0*/  IMAD.MOV.U32 R75, RZ, RZ, R72 ;  /* 0x000000ffff4b7224 */ /* 0x000fe200078e0048 */
[----:B------:R-:W-:-:S04]  /*15f0*/  FSEL R45, R45, R35, P0 ;  /* 0x000000232d2d7208 */ /* 0x000fc80000000000 */
[----:B------:R-:W-:Y:S01]  /*1600*/  SEL R74, R75, R74, P0 ;  /* 0x0000004a4b4a7207 */ /* 0x000fe20000000000 */
[C---:B0-----:R-:W-:Y:S01]  /*1610*/  DMUL R60, R36.reuse, R16 ;  /* 0x00000010243c7228 */ /* 0x041fe20000000000 */
[----:B------:R-:W-:Y:S01]  /*1620*/  @P4 LOP3.LUT R45, R35, 0x80000, RZ, 0xfc, !PT ;  /* 0x00080000232d4812 */ /* 0x000fe200078efcff */
[----:B------:R-:W-:-:S06]  /*1630*/  DMUL R34, R36, R20 ;  /* 0x0000001424227228 */ /* 0x000fcc0000000000 */
[----:B------:R-:W-:Y:S01]  /*1640*/  DSETP.MAX.AND P6, P0, R60, R52, PT ;  /* 0x000000343c00722a */ /* 0x000fe200038cf000 */
[----:B------:R-:W-:Y:S01]  /*1650*/  IMAD.MOV.U32 R76, RZ, RZ, R32 ;  /* 0x000000ffff4c7224 */ /* 0x000fe200078e0020 */
[C---:B------:R-:W-:Y:S01]  /*1660*/  DMUL R94, R36.reuse, R28 ;  /* 0x0000001c245e7228 */ /* 0x040fe20000000000 */
[----:B------:R-:W-:Y:S01]  /*1670*/  IMAD.MOV.U32 R32, RZ, RZ, R53 ;  /* 0x000000ffff207224 */ /* 0x000fe200078e0035 */
[----:B------:R-:W-:Y:S01]  /*1680*/  DMUL R96, R36, R24 ;  /* 0x0000001824607228 */ /* 0x000fe20000000000 */
[----:B------:R-:W-:Y:S02]  /*1690*/  IMAD.MOV.U32 R72, RZ, RZ, R60 ;  /* 0x000000ffff487224 */ /* 0x000fe400078e003c */
[----:B------:R-:W-:Y:S01]  /*16a0*/  IMAD.MOV.U32 R37, RZ, RZ, R61 ;  /* 0x000000ffff257224 */ /* 0x000fe200078e003d */
[-C--:B------:R-:W-:Y:S01]  /*16b0*/  DMUL R90, R16, R38.reuse ;  /* 0x00000026105a7228 */ /* 0x080fe20000000000 */
[----:B------:R-:W-:Y:S01]  /*16c0*/  IMAD.MOV.U32 R78, RZ, RZ, R48 ;  /* 0x000000ffff4e7224 */ /* 0x000fe200078e0030 */
[----:B------:R-:W-:-:S02]  /*16d0*/  DMUL R62, R24, R38 ;  /* 0x00000026183e7228 */ /* 0x000fc40000000000 */
[-C--:B------:R-:W-:Y:S02]  /*16e0*/  DMUL R92, R20, R38.reuse ;  /* 0x00000026145c7228 */ /* 0x080fe40000000000 */
[----:B------:R-:W-:Y:S01]  /*16f0*/  DMUL R38, R28, R38 ;  /* 0x000000261c267228 */ /* 0x000fe20000000000 */
[----:B------:R-:W-:Y:S02]  /*1700*/  SEL R72, R72, R52, P6 ;  /* 0x0000003448487207 */ /* 0x000fe40003000000 */
[----:B------:R-:W-:Y:S01]  /*1710*/  FSEL R29, R42, R49, P3 ;  /* 0x000000312a1d7208 */ /* 0x000fe20001800000 */
[----:B------:R-:W-:Y:S01]  /*1720*/  IMAD.MOV.U32 R60, RZ, RZ, R58 ;  /* 0x000000ffff3c7224 */ /* 0x000fe200078e003a */
[----:B------:R-:W-:Y:S02]  /*1730*/  @P5 LOP3.LUT R29, R49, 0x80000, RZ, 0xfc, !PT ;  /* 0x00080000311d5812 */ /* 0x000fe400078efcff */
[----:B------:R-:W-:Y:S01]  /*1740*/  FSEL R37, R37, R32, P6 ;  /* 0x0000002025257208 */ /* 0x000fe20003000000 */
[----:B------:R-:W-:Y:S01]  /*1750*/  DSETP.MAX.AND P6, P5, R94, R58, PT ;  /* 0x0000003a5e00722a */ /* 0x000fe20003dcf000 */
[----:B------:R-:W-:Y:S01]  /*1760*/  SEL R78, R79, R78, P3 ;  /* 0x0000004e4f4e7207 */ /* 0x000fe20001800000 */
[----:B------:R-:W-:Y:S01]  /*1770*/  DSETP.MAX.AND P3, P4, R34, R68, PT ;  /* 0x000000442200722a */ /* 0x000fe20003c6f000 */
[----:B------:R-:W-:Y:S01]  /*1780*/  FSEL R43, R43, R33, P1 ;  /* 0x000000212b2b7208 */ /* 0x000fe20000800000 */
[----:B------:R-:W-:Y:S01]  /*1790*/  IMAD.MOV.U32 R53, RZ, RZ, R35 ;  /* 0x000000ffff357224 */ /* 0x000fe200078e0023 */
[----:B------:R-:W-:-:S02]  /*17a0*/  @P2 LOP3.LUT R43, R33, 0x80000, RZ, 0xfc, !PT ;  /* 0x00080000212b2812 */ /* 0x000fc400078efcff */
[----:B------:R-:W-:Y:S02]  /*17b0*/  @P0 LOP3.LUT R37, R32, 0x80000, RZ, 0xfc, !PT ;  /* 0x0008000020250812 */ /* 0x000fe400078efcff */
[----:B------:R-:W-:Y:S02]  /*17c0*/  MOV R58, R34 ;  /* 0x00000022003a7202 */ /* 0x000fe40000000f00 */
[----:B------:R-:W0:Y:S01]  /*17d0*/  LDS.128 R32, [R4+0x110] ;  /* 0x0001100004207984 */ /* 0x000e220000000c00 */
[----:B------:R-:W-:Y:S01]  /*17e0*/  SEL R76, R77, R76, P1 ;  /* 0x0000004c4d4c7207 */ /* 0x000fe20000800000 */
[----:B------:R-:W-:Y:S01]  /*17f0*/  DSETP.MAX.AND P1, P2, R96, R70, PT ;  /* 0x000000466000722a */ /* 0x000fe20003a2f000 */
[----:B------:R-:W-:Y:S02]  /*1800*/  IMAD.MOV.U32 R40, RZ, RZ, R71 ;  /* 0x000000ffff287224 */ /* 0x000fe400078e0047 */
[----:B------:R-:W-:Y:S02]  /*1810*/  IMAD.MOV.U32 R16, RZ, RZ, R96 ;  /* 0x000000ffff107224 */ /* 0x000fe400078e0060 */
[----:B------:R-:W-:-:S03]  /*1820*/  IMAD.MOV.U32 R17, RZ, RZ, R97 ;  /* 0x000000ffff117224 */ /* 0x000fc600078e0061 */
[----:B------:R-:W-:Y:S02]  /*1830*/  SEL R16, R16, R70, P1 ;  /* 0x0000004610107207 */ /* 0x000fe40000800000 */
[----:B------:R-:W-:Y:S01]  /*1840*/  FSEL R17, R17, R40, P1 ;  /* 0x0000002811117208 */ /* 0x000fe20000800000 */
[----:B------:R-:W-:Y:S01]  /*1850*/  DSETP.MAX.AND P1, P0, R92, R88, PT ;  /* 0x000000585c00722a */ /* 0x000fe2000382f000 */
[----:B------:R-:W-:Y:S02]  /*1860*/  IMAD.MOV.U32 R20, RZ, RZ, R69 ;  /* 0x000000ffff147224 */ /* 0x000fe400078e0045 */
[----:B------:R-:W-:Y:S02]  /*1870*/  IMAD.MOV.U32 R36, RZ, RZ, R59 ;  /* 0x000000ffff247224 */ /* 0x000fe400078e003b */
[----:B------:R-:W-:Y:S02]  /*1880*/  IMAD.MOV.U32 R61, RZ, RZ, R94 ;  /* 0x000000ffff3d7224 */ /* 0x000fe400078e005e */
[----:B------:R-:W-:Y:S01]  /*1890*/  IMAD.MOV.U32 R21, RZ, RZ, R95 ;  /* 0x000000ffff157224 */ /* 0x000fe200078e005f */
[----:B------:R-:W-:Y:S01]  /*18a0*/  SEL R58, R58, R68, P3 ;  /* 0x000000443a3a7207 */ /* 0x000fe20001800000 */
[----:B------:R-:W-:Y:S01]  /*18b0*/  IMAD.MOV.U32 R24, RZ, RZ, R89 ;  /* 0x000000ffff187224 */ /* 0x000fe200078e0059 */
[----:B------:R-:W-:Y:S01]  /*18c0*/  @P2 LOP3.LUT R17, R40, 0x80000, RZ, 0xfc, !PT ;  /* 0x0008000028112812 */ /* 0x000fe200078efcff */
[----:B------:R-:W-:Y:S01]  /*18d0*/  IMAD.MOV.U32 R57, RZ, RZ, R93 ;  /* 0x000000ffff397224 */ /* 0x000fe200078e005d */
[----:B------:R-:W-:Y:S01]  /*18e0*/  FSEL R53, R53, R20, P3 ;  /* 0x0000001435357208 */ /* 0x000fe20001800000 */
[----:B------:R-:W-:Y:S01]  /*18f0*/  DSETP.MAX.AND P2, P3, R90, R80, PT ;  /* 0x000000505a00722a */ /* 0x000fe20003b4f000 */
[----:B------:R-:W-:-:S02]  /*1900*/  SEL R60, R61, R60, P6 ;  /* 0x0000003c3d3c7207 */ /* 0x000fc40003000000 */
[----:B------:R-:W-:Y:S02]  /*1910*/  @P4 LOP3.LUT R53, R20, 0x80000, RZ, 0xfc, !PT ;  /* 0x0008000014354812 */ /* 0x000fe400078efcff */
[----:B------:R-:W-:Y:S01]  /*1920*/  FSEL R21, R21, R36, P6 ;  /* 0x0000002415157208 */ /* 0x000fe20003000000 */
[----:B------:R-:W-:Y:S01]  /*1930*/  DSETP.MAX.AND P6, P4, R62, R86, PT ;  /* 0x000000563e00722a */ /* 0x000fe20003ccf000 */
[----:B------:R-:W-:Y:S01]  /*1940*/  IMAD.MOV.U32 R20, RZ, RZ, R92 ;  /* 0x000000ffff147224 */ /* 0x000fe200078e005c */
[----:B------:R-:W-:Y:S01]  /*1950*/  FSEL R57, R57, R24, P1 ;  /* 0x0000001839397208 */ /* 0x000fe20000800000 */
[----:B------:R-:W-:Y:S01]  /*1960*/  IMAD.MOV.U32 R28, RZ, RZ, R87 ;  /* 0x000000ffff1c7224 */ /* 0x000fe200078e0057 */
[----:B------:R-:W-:Y:S01]  /*1970*/  @P0 LOP3.LUT R57, R24, 0x80000, RZ, 0xfc, !PT ;  /* 0x0008000018390812 */ /* 0x000fe200078efcff */
[----:B------:R-:W-:Y:S01]  /*1980*/  IMAD.MOV.U32 R25, RZ, RZ, R81 ;  /* 0x000000ffff197224 */ /* 0x000fe200078e0051 */
[----:B------:R-:W-:Y:S01]  /*1990*/  MOV R59, R63 ;  /* 0x0000003f003b7202 */ /* 0x000fe20000000f00 */
[----:B------:R-:W-:-:S02]  /*19a0*/  IMAD.MOV.U32 R49, RZ, RZ, R91 ;  /* 0x000000ffff317224 */ /* 0x000fc400078e005b */
[----:B------:R-:W-:Y:S01]  /*19b0*/  IMAD.MOV.U32 R87, RZ, RZ, R62 ;  /* 0x000000ffff577224 */ /* 0x000fe200078e003e */
[----:B0-----:R-:W-:Y:S01]  /*19c0*/  DMUL R62, R34, R22 ;  /* 0x00000016223e7228 */ /* 0x001fe20000000000 */
[----:B------:R-:W-:Y:S01]  /*19d0*/  SEL R70, R20, R88, P1 ;  /* 0x0000005814467207 */ /* 0x000fe20000800000 */
[----:B------:R-:W-:Y:S01]  /*19e0*/  IMAD.MOV.U32 R71, RZ, RZ, R57 ;  /* 0x000000ffff477224 */ /* 0x000fe200078e0039 */
[----:B------:R-:W-:Y:S01]  /*19f0*/  @P5 LOP3.LUT R21, R36, 0x80000, RZ, 0xfc, !PT ;  /* 0x0008000024155812 */ /* 0x000fe200078efcff */
[----:B------:R-:W-:Y:S01]  /*1a00*/  DSETP.MAX.AND P1, P5, R38, R84, PT ;  /* 0x000000542600722a */ /* 0x000fe20003d2f000 */
[----:B------:R-:W-:Y:S02]  /*1a10*/  FSEL R49, R49, R25, P2 ;  /* 0x0000001931317208 */ /* 0x000fe40001000000 */
[----:B------:R-:W-:Y:S02]  /*1a20*/  @P3 LOP3.LUT R49, R25, 0x80000, RZ, 0xfc, !PT ;  /* 0x0008000019313812 */ /* 0x000fe400078efcff */
[----:B------:R-:W-:-:S02]  /*1a30*/  FSEL R25, R59, R28, P6 ;  /* 0x0000001c3b197208 */ /* 0x000fc40003000000 */
[----:B------:R-:W-:Y:S01]  /*1a40*/  @P4 LOP3.LUT R25, R28, 0x80000, RZ, 0xfc, !PT ;  /* 0x000800001c194812 */ /* 0x000fe200078efcff */
[----:B------:R-:W-:Y:S01]  /*1a50*/  DSETP.MAX.AND P0, P4, R70, R62, PT ;  /* 0x0000003e4600722a */ /* 0x000fe20003c0f000 */
[----:B------:R-:W-:Y:S01]  /*1a60*/  IMAD.MOV.U32 R36, RZ, RZ, R85 ;  /* 0x000000ffff247224 */ /* 0x000fe200078e0055 */
[-C--:B------:R-:W-:Y:S01]  /*1a70*/  DMUL R94, R32, R18.reuse ;  /* 0x00000012205e7228 */ /* 0x080fe20000000000 */
[----:B------:R-:W-:Y:S01]  /*1a80*/  IMAD.MOV.U32 R73, RZ, RZ, R37 ;  /* 0x000000ffff497224 */ /* 0x000fe200078e0025 */
[----:B------:R-:W-:Y:S02]  /*1a90*/  DMUL R88, R34, R18 ;  /* 0x0000001222587228 */ /* 0x000fe40000000000 */
[----:B------:R-:W-:Y:S01]  /*1aa0*/  FSEL R39, R39, R36, P1 ;  /* 0x0000002427277208 */ /* 0x000fe20000800000 */
[C---:B------:R-:W-:Y:S01]  /*1ab0*/  DMUL R96, R32.reuse, R26 ;  /* 0x0000001a20607228 */ /* 0x040fe20000000000 */
[----:B------:R-:W-:Y:S01]  /*1ac0*/  @P5 LOP3.LUT R39, R36, 0x80000, RZ, 0xfc, !PT ;  /* 0x0008000024275812 */ /* 0x000fe200078efcff */
[----:B------:R-:W-:Y:S01]  /*1ad0*/  DMUL R92, R32, R22 ;  /* 0x00000016205c7228 */ /* 0x000fe20000000000 */
[----:B------:R-:W-:-:S02]  /*1ae0*/  IMAD.MOV.U32 R19, RZ, RZ, R71 ;  /* 0x000000ffff137224 */ /* 0x000fc400078e0047 */
[----:B------:R-:W-:Y:S02]  /*1af0*/  IMAD.MOV.U32 R18, RZ, RZ, R63 ;  /* 0x000000ffff127224 */ /* 0x000fe400078e003f */
[----:B------:R-:W-:Y:S02]  /*1b00*/  IMAD.MOV.U32 R20, RZ, RZ, R90 ;  /* 0x000000ffff147224 */ /* 0x000fe400078e005a */
[----:B------:R-:W-:Y:S02]  /*1b10*/  IMAD.MOV.U32 R36, RZ, RZ, R70 ;  /* 0x000000ffff247224 */ /* 0x000fe400078e0046 */
[----:B------:R-:W-:Y:S02]  /*1b20*/  IMAD.MOV.U32 R22, RZ, RZ, R62 ;  /* 0x000000ffff167224 */ /* 0x000fe400078e003e */
[----:B------:R-:W-:Y:S02]  /*1b30*/  IMAD.MOV.U32 R68, RZ, RZ, R84 ;  /* 0x000000ffff447224 */ /* 0x000fe400078e0054 */
[----:B------:R-:W-:-:S02]  /*1b40*/  IMAD.MOV.U32 R69, RZ, RZ, R38 ;  /* 0x000000ffff457224 */ /* 0x000fc400078e0026 */
[----:B------:R-:W-:Y:S01]  /*1b50*/  IMAD.MOV.U32 R59, RZ, RZ, R53 ;  /* 0x000000ffff3b7224 */ /* 0x000fe200078e0035 */
[----:B------:R-:W-:Y:S01]  /*1b60*/  FSEL R37, R19, R18, P0 ;  /* 0x0000001213257208 */ /* 0x000fe20000000000 */
[----:B------:R-:W-:Y:S01]  /*1b70*/  IMAD.MOV.U32 R70, RZ, RZ, R72 ;  /* 0x000000ffff467224 */ /* 0x000fe200078e0048 */
[----:B------:R-:W-:Y:S01]  /*1b80*/  SEL R20, R20, R80, P2 ;  /* 0x0000005014147207 */ /* 0x000fe20001000000 */
[----:B------:R-:W-:Y:S01]  /*1b90*/  DSETP.MAX.AND P5, P3, R72, R94, PT ;  /* 0x0000005e4800722a */ /* 0x000fe20003baf000 */
[----:B------:R-:W-:Y:S01]  /*1ba0*/  SEL R36, R36, R22, P0 ;  /* 0x0000001624247207 */ /* 0x000fe20000000000 */
[----:B------:R-:W-:Y:S01]  /*1bb0*/  DMUL R84, R34, R26 ;  /* 0x0000001a22547228 */ /* 0x000fe20000000000 */
[----:B------:R-:W-:Y:S01]  /*1bc0*/  @P4 LOP3.LUT R37, R18, 0x80000, RZ, 0xfc, !PT ;  /* 0x0008000012254812 */ /* 0x000fe200078efcff */
[-C--:B------:R-:W-:Y:S01]  /*1bd0*/  DMUL R90, R32, R30.reuse ;  /* 0x0000001e205a7228 */ /* 0x080fe20000000000 */
[----:B------:R-:W-:Y:S01]  /*1be0*/  MOV R72, R16 ;  /* 0x0000001000487202 */ /* 0x000fe20000000f00 */
[----:B------:R-:W-:Y:S01]  /*1bf0*/  DMUL R80, R34, R30 ;  /* 0x0000001e22507228 */ /* 0x000fe20000000000 */
[----:B------:R-:W-:Y:S01]  /*1c00*/  IMAD.MOV.U32 R24, RZ, RZ, R17 ;  /* 0x000000ffff187224 */ /* 0x000fe200078e0011 */
[----:B------:R-:W-:Y:S01]  /*1c10*/  DSETP.MAX.AND P4, P0, R16, R96, PT ;  /* 0x000000601000722a */ /* 0x000fe2000388f000 */
[----:B------:R-:W-:Y:S01]  /*1c20*/  SEL R68, R69, R68, P1 ;  /* 0x0000004445447207 */ /* 0x000fe20000800000 */
[----:B------:R-:W-:Y:S01]  /*1c30*/  LDS.128 R32, [R4+0x200] ;  /* 0x0002000004207984 */ /* 0x000fe20000000c00 */
[----:B------:R-:W-:-:S03]  /*1c40*/  DSETP.MAX.AND P1, P2, R58, R92, PT ;  /* 0x0000005c3a00722a */ /* 0x000fc60003a2f000 */
[----:B------:R-:W0:Y:S01]  /*1c50*/  LDS.128 R16, [R10+0x10] ;  /* 0x000010000a107984 */ /* 0x000e220000000c00 */
[----:B------:R-:W-:Y:S02]  /*1c60*/  IMAD.MOV.U32 R52, RZ, RZ, R58 ;  /* 0x000000ffff347224 */ /* 0x000fe400078e003a */
[----:B------:R-:W-:Y:S02]  /*1c70*/  IMAD.MOV.U32 R53, RZ, RZ, R59 ;  /* 0x000000ffff357224 */ /* 0x000fe400078e003b */
[----:B------:R-:W-:Y:S02]  /*1c80*/  IMAD.MOV.U32 R63, RZ, RZ, R73 ;  /* 0x000000ffff3f7224 */ /* 0x000fe400078e0049 */
[----:B------:R-:W-:Y:S02]  /*1c90*/  IMAD.MOV.U32 R22, RZ, RZ, R92 ;  /* 0x000000ffff167224 */ /* 0x000fe400078e005c */
[----:B------:R-:W-:Y:S02]  /*1ca0*/  IMAD.MOV.U32 R23, RZ, RZ, R93 ;  /* 0x000000ffff177224 */ /* 0x000fe400078e005d */
[----:B------:R-:W-:-:S02]  /*1cb0*/  IMAD.MOV.U32 R71, RZ, RZ, R94 ;  /* 0x000000ffff477224 */ /* 0x000fc400078e005e */
[----:B------:R-:W-:Y:S02]  /*1cc0*/  IMAD.MOV.U32 R31, RZ, RZ, R95 ;  /* 0x000000ffff1f7224 */ /* 0x000fe400078e005f */
[----:B------:R-:W-:Y:S01]  /*1cd0*/  IMAD.MOV.U32 R61, RZ, RZ, R21 ;  /* 0x000000ffff3d7224 */ /* 0x000fe200078e0015 */
[----:B------:R-:W-:Y:S02]  /*1ce0*/  MOV R21, R49 ;  /* 0x0000003100157202 */ /* 0x000fe40000000f00 */
[----:B------:R-:W-:Y:S01]  /*1cf0*/  SEL R52, R52, R22, P1 ;  /* 0x0000001634347207 */ /* 0x000fe20000800000 */
[----:B------:R-:W-:Y:S01]  /*1d00*/  IMAD.MOV.U32 R59, RZ, RZ, R61 ;  /* 0x000000ffff3b7224 */ /* 0x000fe200078e003d */
[----:B------:R-:W-:Y:S02]  /*1d10*/  SEL R70, R70, R71, P5 ;  /* 0x0000004746467207 */ /* 0x000fe40002800000 */
[----:B------:R-:W-:Y:S02]  /*1d20*/  FSEL R53, R53, R23, P1 ;  /* 0x0000001735357208 */ /* 0x000fe40000800000 */
[----:B------:R-:W-:Y:S01]  /*1d30*/  FSEL R63, R63, R31, P5 ;  /* 0x0000001f3f3f7208 */ /* 0x000fe20002800000 */
[----:B------:R-:W-:Y:S01]  /*1d40*/  DSETP.MAX.AND P5, P1, R60, R90, PT ;  /* 0x0000005a3c00722a */ /* 0x000fe200039af000 */
[----:B------:R-:W-:Y:S01]  /*1d50*/  @P2 LOP3.LUT R53, R23, 0x80000, RZ, 0xfc, !PT ;  /* 0x0008000017352812 */ /* 0x000fe200078efcff */
[----:B------:R-:W-:Y:S01]  /*1d60*/  IMAD.MOV.U32 R48, RZ, RZ, R20 ;  /* 0x000000ffff307224 */ /* 0x000fe200078e0014 */
[----:B------:R-:W-:Y:S01]  /*1d70*/  @P3 LOP3.LUT R63, R31, 0x80000, RZ, 0xfc, !PT ;  /* 0x000800001f3f3812 */ /* 0x000fe200078efcff */
[----:B------:R-:W-:Y:S01]  /*1d80*/  IMAD.MOV.U32 R61, RZ, RZ, R21 ;  /* 0x000000ffff3d7224 */ /* 0x000fe200078e0015 */
[----:B------:R-:W-:Y:S01]  /*1d90*/  DSETP.MAX.AND P2, P3, R20, R88, PT ;  /* 0x000000581400722a */ /* 0x000fe20003b4f000 */
[----:B------:R-:W1:Y:S01]  /*1da0*/  LDS.128 R20, [R10+0x90] ;  /* 0x000090000a147984 */ /* 0x000e620000000c00 */
[----:B------:R-:W-:Y:S01]  /*1db0*/  SEL R86, R87, R86, P6 ;  /* 0x0000005657567207 */ /* 0x000fe20003000000 */
[----:B------:R-:W-:-:S02]  /*1dc0*/  IMAD.MOV.U32 R73, RZ, RZ, R96 ;  /* 0x000000ffff497224 */ /* 0x000fc400078e0060 */
[----:B------:R-:W-:Y:S02]  /*1dd0*/  IMAD.MOV.U32 R27, RZ, RZ, R97 ;  /* 0x000000ffff1b7224 */ /* 0x000fe400078e0061 */
[----:B------:R-:W-:Y:S02]  /*1de0*/  IMAD.MOV.U32 R46, RZ, RZ, R60 ;  /* 0x000000ffff2e7224 */ /* 0x000fe400078e003c */
[----:B------:R-:W-:Y:S02]  /*1df0*/  IMAD.MOV.U32 R26, RZ, RZ, R90 ;  /* 0x000000ffff1a7224 */ /* 0x000fe400078e005a */
[----:B------:R-:W-:Y:S02]  /*1e00*/  IMAD.MOV.U32 R57, RZ, RZ, R91 ;  /* 0x000000ffff397224 */ /* 0x000fe400078e005b */
[----:B------:R-:W-:Y:S01]  /*1e10*/  IMAD.MOV.U32 R87, RZ, RZ, R25 ;  /* 0x000000ffff577224 */ /* 0x000fe200078e0019 */
[----:B------:R-:W-:Y:S02]  /*1e20*/  SEL R72, R72, R73, P4 ;  /* 0x0000004948487207 */ /* 0x000fe40002000000 */
[----:B------:R-:W-:-:S02]  /*1e30*/  SEL R46, R46, R26, P5 ;  /* 0x0000001a2e2e7207 */ /* 0x000fc40002800000 */
[----:B------:R-:W-:Y:S02]  /*1e40*/  FSEL R49, R24, R27, P4 ;  /* 0x0000001b18317208 */ /* 0x000fe40002000000 */
[----:B------:R-:W-:Y:S01]  /*1e50*/  FSEL R59, R59, R57, P5 ;  /* 0x000000393b3b7208 */ /* 0x000fe20002800000 */
[----:B------:R-:W-:Y:S01]  /*1e60*/  DSETP.MAX.AND P5, P4, R86, R84, PT ;  /* 0x000000545600722a */ /* 0x000fe20003caf000 */
[----:B------:R-:W-:Y:S02]  /*1e70*/  IMAD.MOV.U32 R38, RZ, RZ, R86 ;  /* 0x000000ffff267224 */ /* 0x000fe400078e0056 */
[----:B------:R-:W-:Y:S02]  /*1e80*/  IMAD.MOV.U32 R30, RZ, RZ, R87 ;  /* 0x000000ffff1e7224 */ /* 0x000fe400078e0057 */
[----:B------:R-:W-:Y:S02]  /*1e90*/  IMAD.MOV.U32 R25, RZ, RZ, R84 ;  /* 0x000000ffff197224 */ /* 0x000fe400078e0054 */
[----:B------:R-:W-:-:S02]  /*1ea0*/  IMAD.MOV.U32 R31, RZ, RZ, R85 ;  /* 0x000000ffff1f7224 */ /* 0x000fc400078e0055 */
[----:B------:R-:W-:Y:S01]  /*1eb0*/  IMAD.MOV.U32 R69, RZ, RZ, R39 ;  /* 0x000000ffff457224 */ /* 0x000fe200078e0027 */
[----:B------:R-:W-:Y:S01]  /*1ec0*/  SEL R38, R38, R25, P5 ;  /* 0x0000001926267207 */ /* 0x000fe20002800000 */
[----:B0-----:R-:W-:Y:S01]  /*1ed0*/  DMUL R86, R32, R16 ;  /* 0x0000001020567228 */ /* 0x001fe20000000000 */
[----:B------:R-:W-:-:S03]  /*1ee0*/  FSEL R39, R30, R31, P5 ;  /* 0x0000001f1e277208 */ /* 0x000fc60002800000 */
[----:B------:R-:W-:Y:S01]  /*1ef0*/  DSETP.MAX.AND P5, P6, R68, R80, PT ;  /* 0x000000504400722a */ /* 0x000fe20003eaf000 */
[----:B------:R-:W-:Y:S01]  /*1f00*/  @P0 LOP3.LUT R49, R27, 0x80000, RZ, 0xfc, !PT ;  /* 0x000800001b310812 */ /* 0x000fe200078efcff */
[----:B------:R-:W-:Y:S01]  /*1f10*/  IMAD.MOV.U32 R28, RZ, RZ, R51 ;  /* 0x000000ffff1c7224 */ /* 0x000fe200078e0033 */
[----:B------:R-:W-:Y:S01]  /*1f20*/  @P1 LOP3.LUT R59, R57, 0x80000, RZ, 0xfc, !PT ;  /* 0x00080000393b1812 */ /* 0x000fe200078efcff */
[----:B------:R-:W-:Y:S01]  /*1f30*/  DSETP.MAX.AND P0, P1, R50, R86, PT ;  /* 0x000000563200722a */ /* 0x000fe2000390f000 */
[----:B------:R-:W-:Y:S01]  /*1f40*/  IMAD.MOV.U32 R65, RZ, RZ, R81 ;  /* 0x000000ffff417224 */ /* 0x000fe200078e0051 */
[----:B------:R-:W-:Y:S01]  /*1f50*/  DMUL R84, R16, R34 ;  /* 0x0000002210547228 */ /* 0x000fe20000000000 */
[----:B------:R-:W-:Y:S02]  /*1f60*/  IMAD.MOV.U32 R51, RZ, RZ, R69 ;  /* 0x000000ffff337224 */ /* 0x000fe400078e0045 */
[----:B------:R-:W-:Y:S02]  /*1f70*/  IMAD.MOV.U32 R24, RZ, RZ, R89 ;  /* 0x000000ffff187224 */ /* 0x000fe400078e0059 */
[----:B------:R-:W-:-:S02]  /*1f80*/  IMAD.MOV.U32 R26, RZ, RZ, R88 ;  /* 0x000000ffff1a7224 */ /* 0x000fc400078e0058 */
[----:B------:R-:W-:Y:S01]  /*1f90*/  IMAD.MOV.U32 R83, RZ, RZ, R55 ;  /* 0x000000ffff537224 */ /* 0x000fe200078e0037 */
[----:B------:R-:W-:Y:S01]  /*1fa0*/  FSEL R51, R51, R65, P5 ;  /* 0x0000004133337208 */ /* 0x000fe20002800000 */
[----:B------:R-:W-:Y:S01]  /*1fb0*/  IMAD.MOV.U32 R57, RZ, RZ, R15 ;  /* 0x000000ffff397224 */ /* 0x000fe200078e000f */
[----:B------:R-:W-:Y:S01]  /*1fc0*/  @P6 LOP3.LUT R51, R65, 0x80000, RZ, 0xfc, !PT ;  /* 0x0008000041336812 */ /* 0x000fe200078efcff */
[----:B------:R-:W-:Y:S01]  /*1fd0*/  IMAD.MOV.U32 R44, RZ, RZ, R50 ;  /* 0x000000ffff2c7224 */ /* 0x000fe200078e0032 */
[----:B------:R-:W-:Y:S01]  /*1fe0*/  FSEL R61, R61, R24, P2 ;  /* 0x000000183d3d7208 */ /* 0x000fe20001000000 */
[----:B------:R-:W-:Y:S01]  /*1ff0*/  IMAD.MOV.U32 R15, RZ, RZ, R86 ;  /* 0x000000ffff0f7224 */ /* 0x000fe200078e0056 */
[----:B------:R-:W-:Y:S01]  /*2000*/  SEL R48, R48, R26, P2 ;  /* 0x0000001a30307207 */ /* 0x000fe20001000000 */
[----:B------:R-:W-:Y:S01]  /*2010*/  IMAD.MOV.U32 R40, RZ, RZ, R80 ;  /* 0x000000ffff287224 */ /* 0x000fe200078e0050 */
[----:B------:R-:W-:Y:S01]  /*2020*/  @P3 LOP3.LUT R61, R24, 0x80000, RZ, 0xfc, !PT ;  /* 0x00080000183d3812 */ /* 0x000fe200078efcff */
[----:B------:R-:W-:Y:S01]  /*2030*/  IMAD.MOV.U32 R65, RZ, RZ, R87 ;  /* 0x000000ffff417224 */ /* 0x000fe200078e0057 */
[----:B-1----:R-:W-:Y:S01]  /*2040*/  DMUL R80, R32, R20 ;  /* 0x0000001420507228 */ /* 0x002fe20000000000 */
[----:B------:R-:W-:Y:S01]  /*2050*/  IMAD.MOV.U32 R30, RZ, RZ, R68 ;  /* 0x000000ffff1e7224 */ /* 0x000fe200078e0044 */
[----:B------:R-:W-:Y:S01]  /*2060*/  DSETP.MAX.AND P2, P3, R82, R84, PT ;  /* 0x000000545200722a */ /* 0x000fe20003b4f000 */
[----:B------:R-:W-:Y:S01]  /*2070*/  SEL R44, R44, R15, P0 ;  /* 0x0000000f2c2c7207 */ /* 0x000fe20000000000 */
[----:B------:R-:W0:Y:S01]  /*2080*/  LDS.128 R24, [R10+0x110] ;  /* 0x000110000a187984 */ /* 0x000e220000000c00 */
[----:B------:R-:W-:-:S02]  /*2090*/  FSEL R15, R28, R65, P0 ;  /* 0x000000411c0f7208 */ /* 0x000fc40000000000 */
[----:B------:R-:W-:Y:S02]  /*20a0*/  MOV R42, R82 ;  /* 0x00000052002a7202 */ /* 0x000fe40000000f00 */
[----:B------:R-:W-:Y:S01]  /*20b0*/  MOV R28, R84 ;  /* 0x00000054001c7202 */ /* 0x000fe20000000f00 */
[----:B------:R-:W-:Y:S01]  /*20c0*/  IMAD.MOV.U32 R55, RZ, RZ, R83 ;  /* 0x000000ffff377224 */ /* 0x000fe200078e0053 */
[----:B------:R-:W-:Y:S02]  /*20d0*/  SEL R40, R30, R40, P5 ;  /* 0x000000281e287207 */ /* 0x000fe40002800000 */
[----:B------:R-:W-:Y:S01]  /*20e0*/  @P4 LOP3.LUT R39, R31, 0x80000, RZ, 0xfc, !PT ;  /* 0x000800001f274812 */ /* 0x000fe200078efcff */
[----:B------:R-:W-:Y:S01]  /*20f0*/  DSETP.MAX.AND P4, P5, R56, R80, PT ;  /* 0x000000503800722a */ /* 0x000fe20003d8f000 */
[----:B------:R-:W-:Y:S01]  /*2100*/  IMAD.MOV.U32 R31, RZ, RZ, R85 ;  /* 0x000000ffff1f7224 */ /* 0x000fe200078e0055 */
[----:B------:R-:W-:Y:S01]  /*2110*/  SEL R42, R42, R28, P2 ;  /* 0x0000001c2a2a7207 */ /* 0x000fe20001000000 */
[----:B------:R-:W-:-:S02]  /*2120*/  IMAD.MOV.U32 R50, RZ, RZ, R56 ;  /* 0x000000ffff327224 */ /* 0x000fc400078e0038 */
[----:B------:R-:W-:Y:S01]  /*2130*/  IMAD.MOV.U32 R28, RZ, RZ, R80 ;  /* 0x000000ffff1c7224 */ /* 0x000fe200078e0050 */
[----:B------:R-:W-:Y:S01]  /*2140*/  FSEL R55, R55, R31, P2 ;  /* 0x0000001f37377208 */ /* 0x000fe20001000000 */
[----:B------:R-:W-:Y:S01]  /*2150*/  IMAD.MOV.U32 R79, RZ, RZ, R29 ;  /* 0x000000ffff4f7224 */ /* 0x000fe200078e001d */
[----:B------:R-:W-:Y:S02]  /*2160*/  @P3 LOP3.LUT R55, R31, 0x80000, RZ, 0xfc, !PT ;  /* 0x000800001f373812 */ /* 0x000fe400078efcff */
[----:B------:R-:W-:Y:S02]  /*2170*/  SEL R50, R50, R28, P4 ;  /* 0x0000001c32327207 */ /* 0x000fe40002000000 */
[----:B------:R-:W1:Y:S01]  /*2180*/  LDS.128 R28, [R10+0x190] ;  /* 0x000190000a1c7984 */ /* 0x000e620000000c00 */
[----:B------:R-:W-:Y:S01]  /*2190*/  @P1 LOP3.LUT R15, R65, 0x80000, RZ, 0xfc, !PT ;  /* 0x00080000410f1812 */ /* 0x000fe200078efcff */
[----:B------:R-:W-:Y:S02]  /*21a0*/  IMAD.MOV.U32 R65, RZ, RZ, R41 ;  /* 0x000000ffff417224 */ /* 0x000fe400078e0029 */
[----:B------:R-:W-:Y:S01]  /*21b0*/  IMAD.MOV.U32 R41, RZ, RZ, R81 ;  /* 0x000000ffff297224 */ /* 0x000fe200078e0051 */
[----:B------:R-:W-:Y:S01]  /*21c0*/  DMUL R86, R20, R34 ;  /* 0x0000002214567228 */ /* 0x000fe20000000000 */
[----:B------:R-:W-:-:S02]  /*21d0*/  IMAD.MOV.U32 R67, RZ, RZ, R47 ;  /* 0x000000ffff437224 */ /* 0x000fc400078e002f */
[----:B------:R-:W-:Y:S01]  /*21e0*/  IMAD.MOV.U32 R68, RZ, RZ, R64 ;  /* 0x000000ffff447224 */ /* 0x000fe200078e0040 */
[----:B------:R-:W-:Y:S01]  /*21f0*/  FSEL R57, R57, R41, P4 ;  /* 0x0000002939397208 */ /* 0x000fe20002000000 */
[----:B------:R-:W-:Y:S01]  /*2200*/  IMAD.MOV.U32 R69, RZ, RZ, R65 ;  /* 0x000000ffff457224 */ /* 0x000fe200078e0041 */
[----:B0-----:R-:W-:Y:S02]  /*2210*/  DMUL R82, R32, R24 ;  /* 0x0000001820527228 */ /* 0x001fe40000000000 */
[----:B------:R-:W-:Y:S01]  /*2220*/  DMUL R80, R24, R34 ;  /* 0x0000002218507228 */ /* 0x000fe20000000000 */
[----:B------:R-:W-:Y:S01]  /*2230*/  IMAD.MOV.U32 R54, RZ, RZ, R66 ;  /* 0x000000ffff367224 */ /* 0x000fe200078e0042 */
[----:B------:R-:W-:-:S04]  /*2240*/  DSETP.MAX.AND P6, P0, R66, R86, PT ;  /* 0x000000564200722a */ /* 0x000fc800038cf000 */
[----:B------:R-:W-:Y:S02]  /*2250*/  DSETP.MAX.AND P1, P2, R64, R82, PT ;  /* 0x000000524000722a */ /* 0x000fe40003a2f000 */
[----:B------:R-:W-:Y:S01]  /*2260*/  DSETP.MAX.AND P3, P4, R78, R80, PT ;  /* 0x000000504e00722a */ /* 0x000fe20003c6f000 */
[----:B------:R-:W-:Y:S02]  /*2270*/  IMAD.MOV.U32 R64, RZ, RZ, R78 ;  /* 0x000000ffff407224 */ /* 0x000fe400078e004e */
[----:B------:R-:W-:Y:S02]  /*2280*/  IMAD.MOV.U32 R65, RZ, RZ, R79 ;  /* 0x000000ffff417224 */ /* 0x000fe400078e004f */
[----:B------:R-:W-:Y:S02]  /*2290*/  IMAD.MOV.U32 R56, RZ, RZ, R86 ;  /* 0x000000ffff387224 */ /* 0x000fe400078e0056 */
[----:B------:R-:W-:Y:S02]  /*22a0*/  IMAD.MOV.U32 R47, RZ, RZ, R87 ;  /* 0x000000ffff2f7224 */ /* 0x000fe400078e0057 */
[----:B------:R-:W-:Y:S01]  /*22b0*/  IMAD.MOV.U32 R77, RZ, RZ, R43 ;  /* 0x000000ffff4d7224 */ /* 0x000fe200078e002b */
[----:B-1----:R-:W-:Y:S01]  /*22c0*/  DMUL R78, R28, R34 ;  /* 0x000000221c4e7228 */ /* 0x002fe20000000000 */
[----:B------:R-:W-:-:S02]  /*22d0*/  SEL R54, R54, R56, P6 ;  /* 0x0000003836367207 */ /* 0x000fc40003000000 */
[----:B------:R-:W-:Y:S01]  /*22e0*/  @P5 LOP3.LUT R57, R41, 0x80000, RZ, 0xfc, !PT ;  /* 0x0008000029395812 */ /* 0x000fe200078efcff */
[----:B------:R-:W-:Y:S01]  /*22f0*/  IMAD.MOV.U32 R41, RZ, RZ, R77 ;  /* 0x000000ffff297224 */ /* 0x000fe200078e004d */
[----:B------:R-:W-:Y:S02]  /*2300*/  FSEL R67, R67, R47, P6 ;  /* 0x0000002f43437208 */ /* 0x000fe40003000000 */
[----:B------:R-:W-:Y:S01]  /*2310*/  MOV R56, R76 ;  /* 0x0000004c00387202 */ /* 0x000fe20000000f00 */
[----:B------:R-:W-:Y:S02]  /*2320*/  DSETP.MAX.AND P5, P6, R76, R78, PT ;  /* 0x0000004e4c00722a */ /* 0x000fe40003eaf000 */
[----:B------:R-:W-:Y:S01]  /*2330*/  DMUL R76, R32, R28 ;  /* 0x0000001c204c7228 */ /* 0x000fe20000000000 */
[----:B------:R-:W-:-:S05]  /*2340*/  IMAD.MOV.U32 R32, RZ, RZ, R82 ;  /* 0x000000ffff207224 */ /* 0x000fca00078e0052 */
[----:B------:R-:W-:Y:S02]  /*2350*/  SEL R68, R68, R32, P1 ;  /* 0x0000002044447207 */ /* 0x000fe40000800000 */
[----:B------:R-:W0:Y:S01]  /*2360*/  LDS.128 R32, [R4+0x210] ;  /* 0x0002100004207984 */ /* 0x000e220000000c00 */
[----:B------:R-:W-:Y:S01]  /*2370*/  @P0 LOP3.LUT R67, R47, 0x80000, RZ, 0xfc, !PT ;  /* 0x000800002f430812 */ /* 0x000fe200078efcff */
[----:B------:R-:W-:Y:S02]  /*2380*/  IMAD.MOV.U32 R75, RZ, RZ, R45 ;  /* 0x000000ffff4b7224 */ /* 0x000fe400078e002d */
[----:B------:R-:W-:Y:S02]  /*2390*/  IMAD.MOV.U32 R47, RZ, RZ, R83 ;  /* 0x000000ffff2f7224 */ /* 0x000fe400078e0053 */
[----:B------:R-:W-:Y:S02]  /*23a0*/  IMAD.MOV.U32 R45, RZ, RZ, R81 ;  /* 0x000000ffff2d7224 */ /* 0x000fe400078e0051 */
[----:B------:R-:W-:Y:S01]  /*23b0*/  IMAD.MOV.U32 R60, RZ, RZ, R80 ;  /* 0x000000ffff3c7224 */ /* 0x000fe200078e0050 */
[----:B------:R-:W-:Y:S01]  /*23c0*/  FSEL R69, R69, R47, P1 ;  /* 0x0000002f45457208 */ /* 0x000fe20000800000 */
[----:B------:R-:W-:Y:S01]  /*23d0*/  DSETP.MAX.AND P0, P1, R74, R76, PT ;  /* 0x0000004c4a00722a */ /* 0x000fe2000390f000 */
[----:B------:R-:W-:Y:S01]  /*23e0*/  FSEL R65, R65, R45, P3 ;  /* 0x0000002d41417208 */ /* 0x000fe20001800000 */
[----:B------:R-:W-:Y:S01]  /*23f0*/  IMAD.MOV.U32 R58, RZ, RZ, R74 ;  /* 0x000000ffff3a7224 */ /* 0x000fe200078e004a */
[----:B------:R-:W-:Y:S01]  /*2400*/  SEL R64, R64, R60, P3 ;  /* 0x0000003c40407207 */ /* 0x000fe20001800000 */
[----:B------:R-:W-:Y:S01]  /*2410*/  IMAD.MOV.U32 R62, RZ, RZ, R78 ;  /* 0x000000ffff3e7224 */ /* 0x000fe200078e004e */
[----:B------:R-:W-:Y:S01]  /*2420*/  @P4 LOP3.LUT R65, R45, 0x80000, RZ, 0xfc, !PT ;  /* 0x000800002d414812 */ /* 0x000fe200078efcff */
[----:B------:R-:W-:-:S02]  /*2430*/  IMAD.MOV.U32 R45, RZ, RZ, R79 ;  /* 0x000000ffff2d7224 */ /* 0x000fc400078e004f */
[----:B------:R-:W-:Y:S02]  /*2440*/  IMAD.MOV.U32 R60, RZ, RZ, R76 ;  /* 0x000000ffff3c7224 */ /* 0x000fe400078e004c */
[----:B------:R-:W-:Y:S01]  /*2450*/  IMAD.MOV.U32 R73, RZ, RZ, R49 ;  /* 0x000000ffff497224 */ /* 0x000fe200078e0031 */
[----:B------:R-:W-:Y:S01]  /*2460*/  MOV R71, R63 ;  /* 0x0000003f00477202 */ /* 0x000fe20000000f00 */
[----:B------:R-:W-:Y:S01]  /*2470*/  IMAD.MOV.U32 R43, RZ, RZ, R75 ;  /* 0x000000ffff2b7224 */ /* 0x000fe200078e004b */
[----:B------:R-:W-:Y:S01]  /*2480*/  @P2 LOP3.LUT R69, R47, 0x80000, RZ, 0xfc, !PT ;  /* 0x000800002f452812 */ /* 0x000fe200078efcff */
[----:B------:R-:W-:Y:S01]  /*2490*/  IMAD.MOV.U32 R47, RZ, RZ, R77 ;  /* 0x000000ffff2f7224 */ /* 0x000fe200078e004d */
[----:B------:R-:W-:Y:S02]  /*24a0*/  SEL R62, R56, R62, P5 ;  /* 0x0000003e383e7207 */ /* 0x000fe40002800000 */
[----:B------:R-:W-:Y:S01]  /*24b0*/  FSEL R63, R41, R45, P5 ;  /* 0x0000002d293f7208 */ /* 0x000fe20002800000 */
[----:B------:R-:W-:Y:S01]  /*24c0*/  IMAD.MOV.U32 R41, RZ, RZ, R73 ;  /* 0x000000ffff297224 */ /* 0x000fe200078e0049 */
[----:B------:R-:W-:Y:S01]  /*24d0*/  SEL R60, R58, R60, P0 ;  /* 0x0000003c3a3c7207 */ /* 0x000fe20000000000 */
[----:B------:R-:W-:Y:S01]  /*24e0*/  IMAD.MOV.U32 R58, RZ, RZ, R72 ;  /* 0x000000ffff3a7224 */ /* 0x000fe200078e0048 */
[----:B0-----:R-:W-:-:S02]  /*24f0*/  DMUL R86, R32, R20 ;  /* 0x0000001420567228 */ /* 0x001fc40000000000 */
[C---:B------:R-:W-:Y:S02]  /*2500*/  DMUL R84, R32.reuse, R16 ;  /* 0x0000001020547228 */ /* 0x040fe40000000000 */
[----:B------:R-:W-:Y:S02]  /*2510*/  DMUL R82, R32, R24 ;  /* 0x0000001820527228 */ /* 0x000fe40000000000 */
[----:B------:R-:W-:Y:S02]  /*2520*/  DMUL R74, R16, R34 ;  /* 0x00000022104a7228 */ /* 0x000fe40000000000 */
[----:B------:R-:W-:Y:S02]  /*2530*/  DSETP.MAX.AND P4, P5, R72, R86, PT ;  /* 0x000000564800722a */ /* 0x000fe40003d8f000 */
[----:B------:R-:W-:Y:S02]  /*2540*/  DMUL R72, R32, R28 ;  /* 0x0000001c20487228 */ /* 0x000fe40000000000 */
[----:B------:R-:W-:-:S02]  /*2550*/  DMUL R76, R20, R34 ;  /* 0x00000022144c7228 */ /* 0x000fc40000000000 */
[-C--:B------:R-:W-:Y:S02]  /*2560*/  DMUL R78, R24, R34.reuse ;  /* 0x00000022184e7228 */ /* 0x080fe40000000000 */
[----:B------:R-:W-:Y:S01]  /*2570*/  DMUL R80, R28, R34 ;  /* 0x000000221c507228 */ /* 0x000fe20000000000 */
[----:B------:R-:W0:Y:S01]  /*2580*/  LDS.128 R32, [R4+0x300] ;  /* 0x0003000004207984 */ /* 0x000e220000000c00 */
[----:B------:R-:W-:Y:S01]  /*2590*/  DSETP.MAX.AND P2, P3, R70, R84, PT ;  /* 0x000000544600722a */ /* 0x000fe20003b4f000 */
[----:B------:R-:W-:Y:S02]  /*25a0*/  IMAD.MOV.U32 R56, RZ, RZ, R70 ;  /* 0x000000ffff387224 */ /* 0x000fe400078e0046 */
[----:B------:R-:W-:Y:S01]  /*25b0*/  IMAD.MOV.U32 R24, RZ, RZ, R84 ;  /* 0x000000ffff187224 */ /* 0x000fe200078e0054 */
[----:B------:R-:W-:Y:S01]  /*25c0*/  FSEL R17, R43, R47, P0 ;  /* 0x0000002f2b117208 */ /* 0x000fe20000000000 */
[----:B------:R-:W-:Y:S01]  /*25d0*/  IMAD.MOV.U32 R21, RZ, RZ, R85 ;  /* 0x000000ffff157224 */ /* 0x000fe200078e0055 */
[----:B------:R-:W-:Y:S01]  /*25e0*/  @P1 LOP3.LUT R17, R47, 0x80000, RZ, 0xfc, !PT ;  /* 0x000800002f111812 */ /* 0x000fe200078efcff */
[----:B------:R-:W-:Y:S01]  /*25f0*/  IMAD.MOV.U32 R47, RZ, RZ, R59 ;  /* 0x000000ffff2f7224 */ /* 0x000fe200078e003b */
[----:B------:R-:W-:Y:S01]  /*2600*/  SEL R70, R56, R24, P2 ;  /* 0x0000001838467207 */ /* 0x000fe20001000000 */
[----:B------:R-:W-:Y:S01]  /*2610*/  DSETP.MAX.AND P1, P0, R52, R82, PT ;  /* 0x000000523400722a */ /* 0x000fe2000382f000 */
[----:B------:R-:W-:-:S02]  /*2620*/  IMAD.MOV.U32 R24, RZ, RZ, R52 ;  /* 0x000000ffff187224 */ /* 0x000fc400078e0034 */
[----:B------:R-:W-:Y:S01]  /*2630*/  IMAD.MOV.U32 R52, RZ, RZ, R82 ;  /* 0x000000ffff347224 */ /* 0x000fe200078e0052 */
[----:B------:R-:W-:Y:S02]  /*2640*/  @P6 LOP3.LUT R63, R45, 0x80000, RZ, 0xfc, !PT ;  /* 0x000800002d3f6812 */ /* 0x000fe400078efcff */
[----:B------:R-:W-:Y:S01]  /*2650*/  FSEL R71, R71, R21, P2 ;  /* 0x0000001547477208 */ /* 0x000fe20001000000 */
[----:B------:R-:W-:Y:S01]  /*2660*/  DSETP.MAX.AND P6, P2, R46, R72, PT ;  /* 0x000000482e00722a */ /* 0x000fe20003acf000 */
[----:B------:R-:W-:Y:S01]  /*2670*/  IMAD.MOV.U32 R20, RZ, RZ, R86 ;  /* 0x000000ffff147224 */ /* 0x000fe200078e0056 */
[----:B------:R-:W-:Y:S01]  /*2680*/  SEL R52, R24, R52, P1 ;  /* 0x0000003418347207 */ /* 0x000fe20000800000 */
[----:B------:R-:W-:Y:S02]  /*2690*/  IMAD.MOV.U32 R16, RZ, RZ, R87 ;  /* 0x000000ffff107224 */ /* 0x000fe400078e0057 */
[----:B------:R-:W-:Y:S02]  /*26a0*/  IMAD.MOV.U32 R49, RZ, RZ, R61 ;  /* 0x000000ffff317224 */ /* 0x000fe400078e003d */
[----:B------:R-:W-:-:S02]  /*26b0*/  IMAD.MOV.U32 R25, RZ, RZ, R46 ;  /* 0x000000ffff197224 */ /* 0x000fc400078e002e */
[----:B------:R-:W-:Y:S01]  /*26c0*/  IMAD.MOV.U32 R24, RZ, RZ, R72 ;  /* 0x000000ffff187224 */ /* 0x000fe200078e0048 */
[----:B------:R-:W-:Y:S01]  /*26d0*/  @P3 LOP3.LUT R71, R21, 0x80000, RZ, 0xfc, !PT ;  /* 0x0008000015473812 */ /* 0x000fe200078efcff */
[----:B------:R-:W-:Y:S01]  /*26e0*/  IMAD.MOV.U32 R28, RZ, RZ, R83 ;  /* 0x000000ffff1c7224 */ /* 0x000fe200078e0053 */
[----:B------:R-:W-:Y:S02]  /*26f0*/  SEL R58, R58, R20, P4 ;  /* 0x000000143a3a7207 */ /* 0x000fe40002000000 */
[----:B------:R-:W-:Y:S01]  /*2700*/  FSEL R21, R41, R16, P4 ;  /* 0x0000001029157208 */ /* 0x000fe20002000000 */
[----:B------:R-:W-:Y:S01]  /*2710*/  DSETP.MAX.AND P3, P4, R48, R74, PT ;  /* 0x0000004a3000722a */ /* 0x000fe20003c6f000 */
[----:B------:R-:W-:Y:S01]  /*2720*/  SEL R46, R25, R24, P6 ;  /* 0x00000018192e7207 */ /* 0x000fe20003000000 */
[----:B------:R-:W-:Y:S01]  /*2730*/  IMAD.MOV.U32 R25, RZ, RZ, R74 ;  /* 0x000000ffff197224 */ /* 0x000fe200078e004a */
[----:B------:R-:W-:Y:S01]  /*2740*/  MOV R20, R48 ;  /* 0x0000003000147202 */ /* 0x000fe20000000f00 */
[----:B------:R-:W-:Y:S01]  /*2750*/  IMAD.MOV.U32 R41, RZ, RZ, R51 ;  /* 0x000000ffff297224 */ /* 0x000fe200078e0033 */
[----:B------:R-:W-:-:S02]  /*2760*/  FSEL R53, R53, R28, P1 ;  /* 0x0000001c35357208 */ /* 0x000fc40000800000 */
[----:B------:R-:W-:Y:S02]  /*2770*/  FSEL R47, R47, R73, P6 ;  /* 0x000000492f2f7208 */ /* 0x000fe40003000000 */
[----:B------:R-:W-:Y:S01]  /*2780*/  @P0 LOP3.LUT R53, R28, 0x80000, RZ, 0xfc, !PT ;  /* 0x000800001c350812 */ /* 0x000fe200078efcff */
[----:B------:R-:W-:Y:S01]  /*2790*/  DSETP.MAX.AND P6, P0, R36, R78, PT ;  /* 0x0000004e2400722a */ /* 0x000fe200038cf000 */
[----:B------:R-:W-:Y:S01]  /*27a0*/  SEL R48, R20, R25, P3 ;  /* 0x0000001914307207 */ /* 0x000fe20001800000 */
[----:B------:R-:W-:Y:S01]  /*27b0*/  IMAD.MOV.U32 R20, RZ, RZ, R41 ;  /* 0x000000ffff147224 */ /* 0x000fe200078e0029 */
[----:B------:R-:W-:Y:S02]  /*27c0*/  @P2 LOP3.LUT R47, R73, 0x80000, RZ, 0xfc, !PT ;  /* 0x00080000492f2812 */ /* 0x000fe400078efcff */
[----:B------:R-:W-:Y:S01]  /*27d0*/  FSEL R49, R49, R75, P3 ;  /* 0x0000004b31317208 */ /* 0x000fe20001800000 */
[----:B------:R-:W-:Y:S01]  /*27e0*/  DSETP.MAX.AND P3, P2, R40, R80, PT ;  /* 0x000000502800722a */ /* 0x000fe20003a6f000 */
[----:B------:R-:W-:Y:S01]  /*27f0*/  @P5 LOP3.LUT R21, R16, 0x80000, RZ, 0xfc, !PT ;  /* 0x0008000010155812 */ /* 0x000fe200078efcff */
[----:B------:R-:W-:Y:S01]  /*2800*/  DSETP.MAX.AND P1, P5, R38, R76, PT ;  /* 0x0000004c2600722a */ /* 0x000fe20003d2f000 */
[----:B------:R-:W-:-:S02]  /*2810*/  IMAD.MOV.U32 R24, RZ, RZ, R36 ;  /* 0x000000ffff187224 */ /* 0x000fc400078e0024 */
[----:B------:R-:W-:Y:S02]  /*2820*/  IMAD.MOV.U32 R41, RZ, RZ, R78 ;  /* 0x000000ffff297224 */ /* 0x000fe400078e004e */
[----:B------:R-:W-:Y:S02]  /*2830*/  IMAD.MOV.U32 R16, RZ, RZ, R38 ;  /* 0x000000ffff107224 */ /* 0x000fe400078e0026 */
[----:B------:R-:W-:Y:S01]  /*2840*/  IMAD.MOV.U32 R25, RZ, RZ, R40 ;  /* 0x000000ffff197224 */ /* 0x000fe200078e0028 */
[----:B------:R-:W-:Y:S01]  /*2850*/  SEL R24, R24, R41, P6 ;  /* 0x0000002918187207 */ /* 0x000fe20003000000 */
[----:B------:R-:W-:Y:S01]  /*2860*/  IMAD.MOV.U32 R28, RZ, RZ, R80 ;  /* 0x000000ffff1c7224 */ /* 0x000fe200078e0050 */
[----:B------:R-:W-:Y:S01]  /*2870*/  FSEL R41, R39, R77, P1 ;  /* 0x0000004d27297208 */ /* 0x000fe20000800000 */
[----:B0-----:R-:W-:Y:S01]  /*2880*/  DMUL R38, R32, R18 ;  /* 0x0000001220267228 */ /* 0x001fe20000000000 */
[----:B------:R-:W-:Y:S01]  /*2890*/  IMAD.MOV.U32 R29, RZ, RZ, R76 ;  /* 0x000000ffff1d7224 */ /* 0x000fe200078e004c */
[----:B------:R-:W-:-:S02]  /*28a0*/  MOV R45, R15 ;  /* 0x0000000f002d7202 */ /* 0x000fc40000000f00 */
[----:B------:R-:W-:Y:S02]  /*28b0*/  SEL R28, R25, R28, P3 ;  /* 0x0000001c191c7207 */ /* 0x000fe40001800000 */
[----:B------:R-:W-:Y:S02]  /*28c0*/  FSEL R25, R37, R79, P6 ;  /* 0x0000004f25197208 */ /* 0x000fe40003000000 */
[----:B------:R-:W-:Y:S02]  /*28d0*/  SEL R40, R16, R29, P1 ;  /* 0x0000001d10287207 */ /* 0x000fe40000800000 */
[----:B------:R-:W-:Y:S01]  /*28e0*/  @P0 LOP3.LUT R25, R79, 0x80000, RZ, 0xfc, !PT ;  /* 0x000800004f190812 */ /* 0x000fe200078efcff */
[----:B------:R-:W-:Y:S01]  /*28f0*/  DMUL R78, R32, R22 ;  /* 0x00000016204e7228 */ /* 0x000fe20000000000 */
[----:B------:R-:W-:Y:S02]  /*2900*/  @P5 LOP3.LUT R41, R77, 0x80000, RZ, 0xfc, !PT ;  /* 0x000800004d295812 */ /* 0x000fe400078efcff */
[----:B------:R-:W-:Y:S01]  /*2910*/  FSEL R29, R20, R81, P3 ;  /* 0x00000051141d7208 */ /* 0x000fe20001800000 */
[----:B------:R-:W-:Y:S01]  /*2920*/  DSETP.MAX.AND P3, P5, R44, R38, PT ;  /* 0x000000262c00722a */ /* 0x000fe20003d6f000 */
[----:B------:R-:W-:Y:S01]  /*2930*/  IMAD.MOV.U32 R51, RZ, RZ, R57 ;  /* 0x000000ffff337224 */ /* 0x000fe200078e0039 */
[----:B------:R-:W-:Y:S01]  /*2940*/  DMUL R72, R34, R18 ;  /* 0x0000001222487228 */ /* 0x000fe20000000000 */
[----:B------:R-:W-:-:S02]  /*2950*/  IMAD.MOV.U32 R43, RZ, RZ, R55 ;  /* 0x000000ffff2b7224 */ /* 0x000fc400078e0037 */
[----:B------:R-:W-:Y:S02]  /*2960*/  IMAD.MOV.U32 R57, RZ, RZ, R38 ;  /* 0x000000ffff397224 */ /* 0x000fe400078e0026 */
[----:B------:R-:W-:Y:S01]  /*2970*/  IMAD.MOV.U32 R15, RZ, RZ, R45 ;  /* 0x000000ffff0f7224 */ /* 0x000fe200078e002d */
[----:B------:R-:W-:Y:S01]  /*2980*/  DSETP.MAX.AND P6, P0, R50, R78, PT ;  /* 0x0000004e3200722a */ /* 0x000fe200038cf000 */
[----:B------:R-:W-:Y:S01]  /*2990*/  IMAD.MOV.U32 R38, RZ, RZ, R39 ;  /* 0x000000ffff267224 */ /* 0x000fe200078e0027 */
[----:B------:R-:W-:Y:S01]  /*29a0*/  MOV R45, R79 ;  /* 0x0000004f002d7202 */ /* 0x000fe20000000f00 */
[----:B------:R-:W-:Y:S02]  /*29b0*/  IMAD.MOV.U32 R37, RZ, RZ, R50 ;  /* 0x000000ffff257224 */ /* 0x000fe400078e0032 */
[----:B------:R-:W-:Y:S02]  /*29c0*/  IMAD.MOV.U32 R36, RZ, RZ, R51 ;  /* 0x000000ffff247224 */ /* 0x000fe400078e0033 */
[----:B------:R-:W-:Y:S01]  /*29d0*/  IMAD.MOV.U32 R66, RZ, RZ, R78 ;  /* 0x000000ffff427224 */ /* 0x000fe200078e004e */
[----:B------:R-:W-:Y:S01]  /*29e0*/  @P2 LOP3.LUT R29, R81, 0x80000, RZ, 0xfc, !PT ;  /* 0x00080000511d2812 */ /* 0x000fe200078efcff */
[----:B------:R-:W-:Y:S01]  /*29f0*/  IMAD.MOV.U32 R20, RZ, RZ, R43 ;  /* 0x000000ffff147224 */ /* 0x000fe200078e002b */
[----:B------:R-:W-:Y:S01]  /*2a00*/  DSETP.MAX.AND P1, P2, R42, R72, PT ;  /* 0x000000482a00722a */ /* 0x000fe20003a2f000 */
[----:B------:R-:W-:Y:S01]  /*2a10*/  @P4 LOP3.LUT R49, R75, 0x80000, RZ, 0xfc, !PT ;  /* 0x000800004b314812 */ /* 0x000fe200078efcff */
[----:B------:R-:W-:Y:S01]  /*2a20*/  DMUL R76, R32, R26 ;  /* 0x0000001a204c7228 */ /* 0x000fe20000000000 */
[----:B------:R-:W-:Y:S01]  /*2a30*/  FSEL R43, R15, R38, P3 ;  /* 0x000000260f2b7208 */ /* 0x000fe20001800000 */
[----:B------:R-:W-:Y:S01]  /*2a40*/  DMUL R74, R34, R22 ;  /* 0x00000016224a7228 */ /* 0x000fe20000000000 */
[----:B------:R-:W-:-:S02]  /*2a50*/  SEL R66, R37, R66, P6 ;  /* 0x0000004225427207 */ /* 0x000fc40003000000 */
[----:B------:R-:W-:Y:S02]  /*2a60*/  @P5 LOP3.LUT R43, R38, 0x80000, RZ, 0xfc, !PT ;  /* 0x00080000262b5812 */ /* 0x000fe400078efcff */
[----:B------:R-:W-:Y:S02]  /*2a70*/  FSEL R15, R36, R45, P6 ;  /* 0x0000002d240f7208 */ /* 0x000fe40003000000 */
[----:B------:R-:W0:Y:S01]  /*2a80*/  LDS.128 R36, [R4+0x310] ;  /* 0x0003100004247984 */ /* 0x000e220000000c00 */
[----:B------:R-:W-:Y:S02]  /*2a90*/  IMAD.MOV.U32 R55, RZ, RZ, R67 ;  /* 0x000000ffff377224 */ /* 0x000fe400078e0043 */
[----:B------:R-:W-:Y:S02]  /*2aa0*/  IMAD.MOV.U32 R56, RZ, RZ, R44 ;  /* 0x000000ffff387224 */ /* 0x000fe400078e002c */
[----:B------:R-:W-:Y:S02]  /*2ab0*/  IMAD.MOV.U32 R44, RZ, RZ, R54 ;  /* 0x000000ffff2c7224 */ /* 0x000fe400078e0036 */
[----:B------:R-:W-:Y:S01]  /*2ac0*/  DSETP.MAX.AND P5, P6, R54, R74, PT ;  /* 0x0000004a3600722a */ /* 0x000fe20003eaf000 */
[----:B------:R-:W-:Y:S01]  /*2ad0*/  SEL R56, R56, R57, P3 ;  /* 0x0000003938387207 */ /* 0x000fe20001800000 */
[----:B------:R-:W-:Y:S01]  /*2ae0*/  DSETP.MAX.AND P3, P4, R68, R76, PT ;  /* 0x0000004c4400722a */ /* 0x000fe20003c6f000 */
[----:B------:R-:W-:-:S02]  /*2af0*/  IMAD.MOV.U32 R51, RZ, RZ, R76 ;  /* 0x000000ffff337224 */ /* 0x000fc400078e004c */
[----:B------:R-:W-:Y:S01]  /*2b00*/  IMAD.MOV.U32 R54, RZ, RZ, R77 ;  /* 0x000000ffff367224 */ /* 0x000fe200078e004d */
[----:B------:R-:W-:Y:S01]  /*2b10*/  DMUL R76, R32, R30 ;  /* 0x0000001e204c7228 */ /* 0x000fe20000000000 */
[----:B------:R-:W-:Y:S02]  /*2b20*/  IMAD.MOV.U32 R16, RZ, RZ, R42 ;  /* 0x000000ffff107224 */ /* 0x000fe400078e002a */
[----:B------:R-:W-:Y:S02]  /*2b30*/  IMAD.MOV.U32 R42, RZ, RZ, R68 ;  /* 0x000000ffff2a7224 */ /* 0x000fe400078e0044 */
[----:B------:R-:W-:Y:S01]  /*2b40*/  IMAD.MOV.U32 R61, RZ, RZ, R17 ;  /* 0x000000ffff3d7224 */ /* 0x000fe200078e0011 */
[----:B------:R-:W-:Y:S02]  /*2b50*/  @P0 LOP3.LUT R15, R45, 0x80000, RZ, 0xfc, !PT ;  /* 0x000800002d0f0812 */ /* 0x000fe400078efcff */
[----:B------:R-:W-:Y:S02]  /*2b60*/  SEL R42, R42, R51, P3 ;  /* 0x000000332a2a7207 */ /* 0x000fe40001800000 */
[----:B------:R-:W-:Y:S01]  /*2b70*/  FSEL R51, R69, R54, P3 ;  /* 0x0000003645337208 */ /* 0x000fe20001800000 */
[----:B------:R-:W-:Y:S01]  /*2b80*/  DSETP.MAX.AND P3, P0, R60, R76, PT ;  /* 0x0000004c3c00722a */ /* 0x000fe2000386f000 */
[----:B------:R-:W-:Y:S01]  /*2b90*/  @P4 LOP3.LUT R51, R54, 0x80000, RZ, 0xfc, !PT ;  /* 0x0008000036334812 */ /* 0x000fe200078efcff */
[----:B------:R-:W-:-:S02]  /*2ba0*/  IMAD.MOV.U32 R54, RZ, RZ, R72 ;  /* 0x000000ffff367224 */ /* 0x000fc400078e0048 */
[----:B------:R-:W-:Y:S01]  /*2bb0*/  IMAD.MOV.U32 R33, RZ, RZ, R73 ;  /* 0x000000ffff217224 */ /* 0x000fe200078e0049 */
[C---:B------:R-:W-:Y:S01]  /*2bc0*/  DMUL R72, R34.reuse, R30 ;  /* 0x0000001e22487228 */ /* 0x040fe20000000000 */
[----:B------:R-:W-:Y:S01]  /*2bd0*/  IMAD.MOV.U32 R17, RZ, RZ, R77 ;  /* 0x000000ffff117224 */ /* 0x000fe200078e004d */
[----:B------:R-:W-:Y:S01]  /*2be0*/  DMUL R68, R34, R26 ;  /* 0x0000001a22447228 */ /* 0x000fe20000000000 */
[----:B------:R-:W-:Y:S01]  /*2bf0*/  IMAD.MOV.U32 R50, RZ, RZ, R55 ;  /* 0x000000ffff327224 */ /* 0x000fe200078e0037 */
[----:B------:R-:W-:Y:S02]  /*2c00*/  SEL R54, R16, R54, P1 ;  /* 0x0000003610367207 */ /* 0x000fe40000800000 */
[----:B------:R-:W-:Y:S01]  /*2c10*/  FSEL R45, R61, R17, P3 ;  /* 0x000000113d2d7208 */ /* 0x000fe20001800000 */
[----:B------:R-:W-:Y:S01]  /*2c20*/  IMAD.MOV.U32 R32, RZ, RZ, R60 ;  /* 0x000000ffff207224 */ /* 0x000fe200078e003c */
[----:B------:R-:W-:Y:S02]  /*2c30*/  FSEL R55, R20, R33, P1 ;  /* 0x0000002114377208 */ /* 0x000fe40000800000 */
[----:B------:R-:W-:Y:S01]  /*2c40*/  @P0 LOP3.LUT R45, R17, 0x80000, RZ, 0xfc, !PT ;  /* 0x00080000112d0812 */ /* 0x000fe200078efcff */
[----:B------:R-:W-:Y:S01]  /*2c50*/  DSETP.MAX.AND P0, P1, R62, R72, PT ;  /* 0x000000483e00722a */ /* 0x000fe2000390f000 */
[----:B------:R-:W-:Y:S01]  /*2c60*/  IMAD.MOV.U32 R60, RZ, RZ, R76 ;  /* 0x000000ffff3c7224 */ /* 0x000fe200078e004c */
[----:B0-----:R-:W-:Y:S01]  /*2c70*/  DMUL R82, R36, R18 ;  /* 0x0000001224527228 */ /* 0x001fe20000000000 */
[----:B------:R-:W-:-:S03]  /*2c80*/  IMAD.MOV.U32 R16, RZ, RZ, R63 ;  /* 0x000000ffff107224 */ /* 0x000fc600078e003f */
[----:B------:R-:W-:Y:S01]  /*2c90*/  SEL R60, R32, R60, P3 ;  /* 0x0000003c203c7207 */ /* 0x000fe20001800000 */
[----:B------:R-:W-:Y:S01]  /*2ca0*/  IMAD.MOV.U32 R32, RZ, RZ, R64 ;  /* 0x000000ffff207224 */ /* 0x000fe200078e0040 */
[----:B------:R-:W-:Y:S01]  /*2cb0*/  DSETP.MAX.AND P4, P3, R64, R68, PT ;  /* 0x000000444000722a */ /* 0x000fe20003b8f000 */
[----:B------:R-:W-:Y:S02]  /*2cc0*/  IMAD.MOV.U32 R57, RZ, RZ, R73 ;  /* 0x000000ffff397224 */ /* 0x000fe400078e0049 */
[----:B------:R-:W-:Y:S01]  /*2cd0*/  IMAD.MOV.U32 R64, RZ, RZ, R68 ;  /* 0x000000ffff407224 */ /* 0x000fe200078e0044 */
[----:B------:R-:W-:Y:S02]  /*2ce0*/  @P2 LOP3.LUT R55, R33, 0x80000, RZ, 0xfc, !PT ;  /* 0x0008000021372812 */ /* 0x000fe400078efcff */
[----:B------:R-:W-:Y:S02]  /*2cf0*/  FSEL R63, R16, R57, P0 ;  /* 0x00000039103f7208 */ /* 0x000fe40000000000 */
[----:B------:R-:W-:Y:S01]  /*2d00*/  SEL R64, R32, R64, P4 ;  /* 0x0000004020407207 */ /* 0x000fe20002000000 */
[----:B------:R-:W-:Y:S01]  /*2d10*/  DMUL R32, R36, R22 ;  /* 0x0000001624207228 */ /* 0x000fe20000000000 */
[----:B------:R-:W-:Y:S01]  /*2d20*/  @P1 LOP3.LUT R63, R57, 0x80000, RZ, 0xfc, !PT ;  /* 0x00080000393f1812 */ /* 0x000fe200078efcff */
[----:B------:R-:W-:Y:S01]  /*2d30*/  DSETP.MAX.AND P1, P2, R70, R82, PT ;  /* 0x000000524600722a */ /* 0x000fe20003a2f000 */
[----:B------:R-:W-:Y:S01]  /*2d40*/  IMAD.MOV.U32 R35, RZ, RZ, R75 ;  /* 0x000000ffff237224 */ /* 0x000fe200078e004b */
[----:B------:R-:W-:Y:S01]  /*2d50*/  DMUL R78, R36, R26 ;  /* 0x0000001a244e7228 */ /* 0x000fe20000000000 */
[----:B------:R-:W-:-:S02]  /*2d60*/  IMAD.MOV.U32 R17, RZ, RZ, R62 ;  /* 0x000000ffff117224 */ /* 0x000fc400078e003e */
[----:B------:R-:W-:Y:S02]  /*2d70*/  IMAD.MOV.U32 R20, RZ, RZ, R69 ;  /* 0x000000ffff147224 */ /* 0x000fe400078e0045 */
[----:B------:R-:W-:Y:S02]  /*2d80*/  IMAD.MOV.U32 R62, RZ, RZ, R72 ;  /* 0x000000ffff3e7224 */ /* 0x000fe400078e0048 */
[----:B------:R-:W-:Y:S01]  /*2d90*/  IMAD.MOV.U32 R59, RZ, RZ, R21 ;  /* 0x000000ffff3b7224 */ /* 0x000fe200078e0015 */
[----:B------:R-:W-:Y:S01]  /*2da0*/  MOV R34, R74 ;  /* 0x0000004a00227202 */ /* 0x000fe20000000f00 */
[----:B------:R-:W-:Y:S01]  /*2db0*/  DMUL R72, R38, R18 ;  /* 0x0000001226487228 */ /* 0x000fe20000000000 */
[----:B------:R-:W-:Y:S02]  /*2dc0*/  FSEL R61, R50, R35, P5 ;  /* 0x00000023323d7208 */ /* 0x000fe40002800000 */
[----:B------:R-:W-:Y:S01]  /*2dd0*/  FSEL R65, R65, R20, P4 ;  /* 0x0000001441417208 */ /* 0x000fe20002000000 */
[----:B------:R-:W-:Y:S01]  /*2de0*/  IMAD.MOV.U32 R18, RZ, RZ, R71 ;  /* 0x000000ffff127224 */ /* 0x000fe200078e0047 */
[----:B------:R-:W-:Y:S01]  /*2df0*/  SEL R62, R17, R62, P0 ;  /* 0x0000003e113e7207 */ /* 0x000fe20000000000 */
[----:B------:R-:W-:Y:S01]  /*2e00*/  IMAD.MOV.U32 R17, RZ, RZ, R83 ;  /* 0x000000ffff117224 */ /* 0x000fe200078e0053 */
[----:B------:R-:W-:-:S02]  /*2e10*/  @P6 LOP3.LUT R61, R35, 0x80000, RZ, 0xfc, !PT ;  /* 0x00080000233d6812 */ /* 0x000fc400078efcff */
[----:B------:R-:W-:Y:S01]  /*2e20*/  @P3 LOP3.LUT R65, R20, 0x80000, RZ, 0xfc, !PT ;  /* 0x0008000014413812 */ /* 0x000fe200078efcff */
[----:B------:R-:W-:Y:S01]  /*2e30*/  DSETP.MAX.AND P6, P3, R58, R32, PT ;  /* 0x000000203a00722a */ /* 0x000fe20003bcf000 */
[----:B------:R-:W-:Y:S01]  /*2e40*/  SEL R68, R44, R34, P5 ;  /* 0x000000222c447207 */ /* 0x000fe20002800000 */
[----:B------:R-:W-:Y:S01]  /*2e50*/  IMAD.MOV.U32 R16, RZ, RZ, R32 ;  /* 0x000000ffff107224 */ /* 0x000fe200078e0020 */
[----:B------:R-:W-:Y:S01]  /*2e60*/  DSETP.MAX.AND P5, P0, R52, R78, PT ;  /* 0x0000004e3400722a */ /* 0x000fe200038af000 */
[----:B------:R-:W-:Y:S01]  /*2e70*/  IMAD.MOV.U32 R19, RZ, RZ, R58 ;  /* 0x000000ffff137224 */ /* 0x000fe200078e003a */
[----:B------:R-:W-:Y:S01]  /*2e80*/  DMUL R74, R38, R22 ;  /* 0x00000016264a7228 */ /* 0x000fe20000000000 */
[----:B------:R-:W-:Y:S01]  /*2e90*/  IMAD.MOV.U32 R20, RZ, RZ, R59 ;  /* 0x000000ffff147224 */ /* 0x000fe200078e003b */
[-C--:B------:R-:W-:Y:S01]  /*2ea0*/  DMUL R80, R36, R30.reuse ;  /* 0x0000001e24507228 */ /* 0x080fe20000000000 */
[----:B------:R-:W-:Y:S02]  /*2eb0*/  MOV R23, R33 ;  /* 0x0000002100177202 */ /* 0x000fe40000000f00 */
[----:B------:R-:W-:Y:S01]  /*2ec0*/  FSEL R37, R18, R17, P1 ;  /* 0x0000001112257208 */ /* 0x000fe20000800000 */
[C---:B------:R-:W-:Y:S01]  /*2ed0*/  DMUL R76, R38.reuse, R30 ;  /* 0x0000001e264c7228 */ /* 0x040fe20000000000 */
[----:B------:R-:W-:Y:S01]  /*2ee0*/  SEL R58, R19, R16, P6 ;  /* 0x00000010133a7207 */ /* 0x000fe20003000000 */
[----:B------:R-:W-:Y:S01]  /*2ef0*/  LDS.128 R32, [R4+0x400] ;  /* 0x0004000004207984 */ /* 0x000fe20000000c00 */
[----:B------:R-:W-:Y:S01]  /*2f00*/  @P2 LOP3.LUT R37, R17, 0x80000, RZ, 0xfc, !PT ;  /* 0x0008000011252812 */ /* 0x000fe200078efcff */
[----:B------:R-:W-:Y:S01]  /*2f10*/  DMUL R26, R38, R26 ;  /* 0x0000001a261a7228 */ /* 0x000fe20000000000 */
[----:B------:R-:W-:Y:S01]  /*2f20*/  IMAD.MOV.U32 R50, RZ, RZ, R82 ;  /* 0x000000ffff327224 */ /* 0x000fe200078e0052 */
[----:B------:R-:W0:Y:S01]  /*2f30*/  LDS.128 R16, [R10+0x20] ;  /* 0x000020000a107984 */ /* 0x000e220000000c00 */
[----:B------:R-:W-:Y:S01]  /*2f40*/  IMAD.MOV.U32 R31, RZ, RZ, R70 ;  /* 0x000000ffff1f7224 */ /* 0x000fe200078e0046 */
[----:B------:R-:W-:Y:S01]  /*2f50*/  FSEL R39, R20, R23, P6 ;  /* 0x0000001714277208 */ /* 0x000fe20003000000 */
[----:B------:R-:W-:-:S02]  /*2f60*/  IMAD.MOV.U32 R21, RZ, RZ, R53 ;  /* 0x000000ffff157224 */ /* 0x000fc400078e0035 */
[----:B------:R-:W-:Y:S02]  /*2f70*/  IMAD.MOV.U32 R20, RZ, RZ, R79 ;  /* 0x000000ffff147224 */ /* 0x000fe400078e004f */
[----:B------:R-:W-:Y:S02]  /*2f80*/  IMAD.MOV.U32 R22, RZ, RZ, R52 ;  /* 0x000000ffff167224 */ /* 0x000fe400078e0034 */
[----:B------:R-:W-:Y:S01]  /*2f90*/  IMAD.MOV.U32 R70, RZ, RZ, R78 ;  /* 0x000000ffff467224 */ /* 0x000fe200078e004e */
[----:B------:R-:W-:Y:S01]  /*2fa0*/  SEL R50, R31, R50, P1 ;  /* 0x000000321f327207 */ /* 0x000fe20000800000 */
[----:B------:R-:W-:Y:S01]  /*2fb0*/  IMAD.MOV.U32 R30, RZ, RZ, R47 ;  /* 0x000000ffff1e7224 */ /* 0x000fe200078e002f */
[----:B------:R-:W-:Y:S01]  /*2fc0*/  DSETP.MAX.AND P4, P1, R46, R80, PT ;  /* 0x000000502e00722a */ /* 0x000fe2000398f000 */
[----:B------:R-:W-:Y:S02]  /*2fd0*/  @P3 LOP3.LUT R39, R23, 0x80000, RZ, 0xfc, !PT ;  /* 0x0008000017273812 */ /* 0x000fe400078efcff */
[----:B------:R-:W-:-:S02]  /*2fe0*/  FSEL R47, R21, R20, P5 ;  /* 0x00000014152f7208 */ /* 0x000fc40002800000 */
[----:B------:R-:W-:Y:S02]  /*2ff0*/  SEL R70, R22, R70, P5 ;  /* 0x0000004616467207 */ /* 0x000fe40002800000 */
[----:B------:R-:W-:Y:S02]  /*3000*/  @P0 LOP3.LUT R47, R20, 0x80000, RZ, 0xfc, !PT ;  /* 0x00080000142f0812 */ /* 0x000fe400078efcff */
[----:B------:R-:W1:Y:S01]  /*3010*/  LDS.128 R20, [R10+0xa0] ;  /* 0x0000a0000a147984 */ /* 0x000e620000000c00 */
[----:B------:R-:W-:Y:S01]  /*3020*/  IMAD.MOV.U32 R36, RZ, RZ, R46 ;  /* 0x000000ffff247224 */ /* 0x000fe200078e002e */
[----:B------:R-:W-:Y:S01]  /*3030*/  DSETP.MAX.AND P3, P5, R40, R74, PT ;  /* 0x0000004a2800722a */ /* 0x000fe20003d6f000 */
[----:B------:R-:W-:Y:S02]  /*3040*/  IMAD.MOV.U32 R46, RZ, RZ, R80 ;  /* 0x000000ffff2e7224 */ /* 0x000fe400078e0050 */
[----:B------:R-:W-:Y:S01]  /*3050*/  IMAD.MOV.U32 R53, RZ, RZ, R81 ;  /* 0x000000ffff357224 */ /* 0x000fe200078e0051 */
[----:B------:R-:W-:Y:S01]  /*3060*/  DSETP.MAX.AND P6, P2, R48, R72, PT ;  /* 0x000000483000722a */ /* 0x000fe20003acf000 */
[----:B------:R-:W-:Y:S01]  /*3070*/  IMAD.MOV.U32 R44, RZ, RZ, R41 ;  /* 0x000000ffff2c7224 */ /* 0x000fe200078e0029 */
[----:B------:R-:W-:-:S02]  /*3080*/  SEL R46, R36, R46, P4 ;  /* 0x0000002e242e7207 */ /* 0x000fc40002000000 */
[----:B------:R-:W-:Y:S01]  /*3090*/  FSEL R41, R30, R53, P4 ;  /* 0x000000351e297208 */ /* 0x000fe20002000000 */
        /* <DEDUP_REMOVED lines=8> */
[----:B------:R-:W-:Y:S01]  /*3120*/  FSEL R53, R49, R73, P6 ;  /* 0x0000004931357208 */ /* 0x000fe20003000000 */
[----:B0-----:R-:W-:Y:S01]  /*3130*/  DMUL R80, R32, R16 ;  /* 0x0000001020507228 */ /* 0x001fe20000000000 */
[----:B------:R-:W-:Y:S01]  /*3140*/  SEL R48, R38, R25, P3 ;  /* 0x0000001926307207 */ /* 0x000fe20001800000 */
[----:B------:R-:W-:Y:S01]  /*3150*/  IMAD.MOV.U32 R24, RZ, RZ, R72 ;  /* 0x000000ffff187224 */ /* 0x000fe200078e0048 */
[----:B------:R-:W-:-:S02]  /*3160*/  FSEL R49, R44, R75, P3 ;  /* 0x0000004b2c317208 */ /* 0x000fc40001800000 */
[----:B------:R-:W-:Y:S01]  /*3170*/  SEL R38, R36, R57, P4 ;  /* 0x0000003924267207 */ /* 0x000fe20002000000 */
[----:B------:R-:W-:Y:S01]  /*3180*/  IMAD.MOV.U32 R57, RZ, RZ, R43 ;  /* 0x000000ffff397224 */ /* 0x000fe200078e002b */
[----:B------:R-:W-:Y:S01]  /*3190*/  @P5 LOP3.LUT R49, R75, 0x80000, RZ, 0xfc, !PT ;  /* 0x000800004b315812 */ /* 0x000fe200078efcff */
[----:B------:R-:W-:Y:S01]  /*31a0*/  DMUL R74, R16, R34 ;  /* 0x00000022104a7228 */ /* 0x000fe20000000000 */
[----:B------:R-:W-:Y:S01]  /*31b0*/  IMAD.MOV.U32 R59, RZ, RZ, R27 ;  /* 0x000000ffff3b7224 */ /* 0x000fe200078e001b */
[----:B------:R-:W-:Y:S01]  /*31c0*/  SEL R52, R31, R24, P6 ;  /* 0x000000181f347207 */ /* 0x000fe20003000000 */
[----:B------:R-:W-:Y:S01]  /*31d0*/  IMAD.MOV.U32 R31, RZ, RZ, R29 ;  /* 0x000000ffff1f7224 */ /* 0x000fe200078e001d */
[----:B------:R-:W-:Y:S01]  /*31e0*/  DSETP.MAX.AND P6, P1, R28, R76, PT ;  /* 0x0000004c1c00722a */ /* 0x000fe200039cf000 */
[----:B------:R-:W-:Y:S01]  /*31f0*/  @P2 LOP3.LUT R53, R73, 0x80000, RZ, 0xfc, !PT ;  /* 0x0008000049352812 */ /* 0x000fe200078efcff */
[----:B------:R-:W-:Y:S01]  /*3200*/  IMAD.MOV.U32 R29, RZ, RZ, R57 ;  /* 0x000000ffff1d7224 */ /* 0x000fe200078e0039 */
[----:B------:R-:W-:Y:S01]  /*3210*/  DSETP.MAX.AND P2, P3, R56, R80, PT ;  /* 0x000000503800722a */ /* 0x000fe20003b4f000 */
[----:B------:R-:W-:Y:S01]  /*3220*/  IMAD.MOV.U32 R36, RZ, RZ, R55 ;  /* 0x000000ffff247224 */ /* 0x000fe200078e0037 */
[----:B------:R-:W-:Y:S01]  /*3230*/  FSEL R57, R30, R59, P4 ;  /* 0x0000003b1e397208 */ /* 0x000fe20002000000 */
[----:B------:R-:W-:Y:S01]  /*3240*/  DSETP.MAX.AND P4, P5, R54, R74, PT ;  /* 0x0000004a3600722a */ /* 0x000fe20003d8f000 */
[----:B------:R-:W-:Y:S01]  /*3250*/  IMAD.MOV.U32 R40, RZ, RZ, R28 ;  /* 0x000000ffff287224 */ /* 0x000fe200078e001c */
[----:B-1----:R-:W-:Y:S01]  /*3260*/  DMUL R78, R32, R20 ;  /* 0x00000014204e7228 */ /* 0x002fe20000000000 */
[----:B------:R-:W-:-:S02]  /*3270*/  IMAD.MOV.U32 R55, RZ, RZ, R76 ;  /* 0x000000ffff377224 */ /* 0x000fc400078e004c */
[----:B------:R-:W-:Y:S02]  /*3280*/  IMAD.MOV.U32 R67, RZ, RZ, R15 ;  /* 0x000000ffff437224 */ /* 0x000fe400078e000f */
[----:B------:R-:W-:Y:S01]  /*3290*/  IMAD.MOV.U32 R43, RZ, RZ, R81 ;  /* 0x000000ffff2b7224 */ /* 0x000fe200078e0051 */
[----:B------:R-:W-:Y:S01]  /*32a0*/  MOV R30, R54 ;  /* 0x00000036001e7202 */ /* 0x000fe20000000f00 */
[----:B------:R-:W-:Y:S01]  /*32b0*/  IMAD.MOV.U32 R72, RZ, RZ, R80 ;  /* 0x000000ffff487224 */ /* 0x000fe200078e0050 */
[----:B------:R-:W-:Y:S01]  /*32c0*/  SEL R54, R40, R55, P6 ;  /* 0x0000003728367207 */ /* 0x000fe20003000000 */
[----:B------:R-:W0:Y:S01]  /*32d0*/  LDS.128 R24, [R10+0x120] ;  /* 0x000120000a187984 */ /* 0x000e220000000c00 */
[----:B------:R-:W-:Y:S02]  /*32e0*/  @P0 LOP3.LUT R57, R59, 0x80000, RZ, 0xfc, !PT ;  /* 0x000800003b390812 */ /* 0x000fe400078efcff */
[----:B------:R-:W-:Y:S01]  /*32f0*/  FSEL R55, R31, R77, P6 ;  /* 0x0000004d1f377208 */ /* 0x000fe20003000000 */
[----:B------:R-:W-:Y:S01]  /*3300*/  DSETP.MAX.AND P6, P0, R66, R78, PT ;  /* 0x0000004e4200722a */ /* 0x000fe200038cf000 */
[----:B------:R-:W-:Y:S01]  /*3310*/  IMAD.MOV.U32 R31, RZ, RZ, R66 ;  /* 0x000000ffff1f7224 */ /* 0x000fe200078e0042 */
[----:B------:R-:W-:Y:S01]  /*3320*/  FSEL R15, R29, R43, P2 ;  /* 0x0000002b1d0f7208 */ /* 0x000fe20001000000 */
[----:B------:R-:W-:-:S02]  /*3330*/  IMAD.MOV.U32 R66, RZ, RZ, R74 ;  /* 0x000000ffff427224 */ /* 0x000fc400078e004a */
[----:B------:R-:W-:Y:S02]  /*3340*/  IMAD.MOV.U32 R29, RZ, RZ, R75 ;  /* 0x000000ffff1d7224 */ /* 0x000fe400078e004b */
[----:B------:R-:W-:Y:S02]  /*3350*/  IMAD.MOV.U32 R28, RZ, RZ, R56 ;  /* 0x000000ffff1c7224 */ /* 0x000fe400078e0038 */
[----:B------:R-:W-:Y:S02]  /*3360*/  IMAD.MOV.U32 R74, RZ, RZ, R78 ;  /* 0x000000ffff4a7224 */ /* 0x000fe400078e004e */
[----:B------:R-:W-:Y:S01]  /*3370*/  IMAD.MOV.U32 R40, RZ, RZ, R67 ;  /* 0x000000ffff287224 */ /* 0x000fe200078e0043 */
[----:B------:R-:W-:Y:S02]  /*3380*/  FSEL R67, R36, R29, P4 ;  /* 0x0000001d24437208 */ /* 0x000fe40002000000 */
[----:B------:R-:W-:Y:S02]  /*3390*/  SEL R72, R28, R72, P2 ;  /* 0x000000481c487207 */ /* 0x000fe40001000000 */
[----:B------:R-:W-:-:S02]  /*33a0*/  SEL R66, R30, R66, P4 ;  /* 0x000000421e427207 */ /* 0x000fc40002000000 */
[----:B------:R-:W-:Y:S02]  /*33b0*/  @P5 LOP3.LUT R67, R29, 0x80000, RZ, 0xfc, !PT ;  /* 0x000800001d435812 */ /* 0x000fe400078efcff */
[----:B------:R-:W-:Y:S02]  /*33c0*/  SEL R74, R31, R74, P6 ;  /* 0x0000004a1f4a7207 */ /* 0x000fe40003000000 */
[----:B------:R-:W1:Y:S01]  /*33d0*/  LDS.128 R28, [R10+0x1a0] ;  /* 0x0001a0000a1c7984 */ /* 0x000e620000000c00 */
[----:B------:R-:W-:Y:S01]  /*33e0*/  @P1 LOP3.LUT R55, R77, 0x80000, RZ, 0xfc, !PT ;  /* 0x000800004d371812 */ /* 0x000fe200078efcff */
[----:B------:R-:W-:Y:S01]  /*33f0*/  IMAD.MOV.U32 R59, RZ, RZ, R79 ;  /* 0x000000ffff3b7224 */ /* 0x000fe200078e004f */
[----:B------:R-:W-:Y:S01]  /*3400*/  DMUL R76, R20, R34 ;  /* 0x00000022144c7228 */ /* 0x000fe20000000000 */
[----:B------:R-:W-:Y:S01]  /*3410*/  IMAD.MOV.U32 R69, RZ, RZ, R61 ;  /* 0x000000ffff457224 */ /* 0x000fe200078e003d */
[----:B0-----:R-:W-:Y:S02]  /*3420*/  DMUL R82, R32, R24 ;  /* 0x0000001820527228 */ /* 0x001fe40000000000 */
[----:B------:R-:W-:Y:S01]  /*3430*/  DMUL R78, R24, R34 ;  /* 0x00000022184e7228 */ /* 0x000fe20000000000 */
[----:B------:R-:W-:-:S03]  /*3440*/  @P3 LOP3.LUT R15, R43, 0x80000, RZ, 0xfc, !PT ;  /* 0x000800002b0f3812 */ /* 0x000fc600078efcff */
[----:B------:R-:W-:Y:S01]  /*3450*/  DSETP.MAX.AND P1, P2, R68, R76, PT ;  /* 0x0000004c4400722a */ /* 0x000fe20003a2f000 */
[----:B------:R-:W-:Y:S01]  /*3460*/  IMAD.MOV.U32 R43, RZ, RZ, R51 ;  /* 0x000000ffff2b7224 */ /* 0x000fe200078e0033 */
[----:B------:R-:W-:Y:S01]  /*3470*/  MOV R36, R42 ;  /* 0x0000002a00247202 */ /* 0x000fe20000000f00 */
[----:B-1----:R-:W-:Y:S02]  /*3480*/  DMUL R80, R32, R28 ;  /* 0x0000001c20507228 */ /* 0x002fe40000000000 */
[----:B------:R-:W-:Y:S01]  /*3490*/  DMUL R84, R28, R34 ;  /* 0x000000221c547228 */ /* 0x000fe20000000000 */
[----:B------:R-:W0:Y:S01]  /*34a0*/  LDS.128 R32, [R4+0x410] ;  /* 0x0004100004207984 */ /* 0x000e220000000c00 */
[----:B------:R-:W-:Y:S01]  /*34b0*/  DSETP.MAX.AND P3, P4, R42, R82, PT ;  /* 0x000000522a00722a */ /* 0x000fe20003c6f000 */
[----:B------:R-:W-:Y:S02]  /*34c0*/  IMAD.MOV.U32 R42, RZ, RZ, R77 ;  /* 0x000000ffff2a7224 */ /* 0x000fe400078e004d */
[----:B------:R-:W-:Y:S01]  /*34d0*/  IMAD.MOV.U32 R51, RZ, RZ, R43 ;  /* 0x000000ffff337224 */ /* 0x000fe200078e002b */
[----:B------:R-:W-:Y:S01]  /*34e0*/  FSEL R43, R40, R59, P6 ;  /* 0x0000003b282b7208 */ /* 0x000fe20003000000 */
[----:B------:R-:W-:Y:S01]  /*34f0*/  DSETP.MAX.AND P5, P6, R64, R78, PT ;  /* 0x0000004e4000722a */ /* 0x000fe20003eaf000 */
[----:B------:R-:W-:-:S02]  /*3500*/  FSEL R69, R69, R42, P1 ;  /* 0x0000002a45457208 */ /* 0x000fc40000800000 */
[----:B------:R-:W-:Y:S01]  /*3510*/  @P2 LOP3.LUT R69, R42, 0x80000, RZ, 0xfc, !PT ;  /* 0x000800002a452812 */ /* 0x000fe200078efcff */
[----:B------:R-:W-:Y:S02]  /*3520*/  IMAD.MOV.U32 R42, RZ, RZ, R83 ;  /* 0x000000ffff2a7224 */ /* 0x000fe400078e0053 */
[----:B------:R-:W-:Y:S02]  /*3530*/  IMAD.MOV.U32 R44, RZ, RZ, R68 ;  /* 0x000000ffff2c7224 */ /* 0x000fe400078e0044 */
[----:B------:R-:W-:Y:S02]  /*3540*/  IMAD.MOV.U32 R56, RZ, RZ, R76 ;  /* 0x000000ffff387224 */ /* 0x000fe400078e004c */
[----:B------:R-:W-:Y:S01]  /*3550*/  IMAD.MOV.U32 R61, RZ, RZ, R45 ;  /* 0x000000ffff3d7224 */ /* 0x000fe200078e002d */
[----:B------:R-:W-:Y:S02]  /*3560*/  FSEL R45, R51, R42, P3 ;  /* 0x0000002a332d7208 */ /* 0x000fe40001800000 */
[----:B------:R-:W-:Y:S01]  /*3570*/  MOV R51, R79 ;  /* 0x0000004f00337202 */ /* 0x000fe20000000f00 */
[----:B------:R-:W-:Y:S01]  /*3580*/  IMAD.MOV.U32 R40, RZ, RZ, R64 ;  /* 0x000000ffff287224 */ /* 0x000fe200078e0040 */
[----:B------:R-:W-:Y:S01]  /*3590*/  SEL R68, R44, R56, P1 ;  /* 0x000000382c447207 */ /* 0x000fe20000800000 */
[----:B------:R-:W-:Y:S01]  /*35a0*/  IMAD.MOV.U32 R76, RZ, RZ, R82 ;  /* 0x000000ffff4c7224 */ /* 0x000fe200078e0052 */
[----:B------:R-:W-:Y:S01]  /*35b0*/  @P0 LOP3.LUT R43, R59, 0x80000, RZ, 0xfc, !PT ;  /* 0x000800003b2b0812 */ /* 0x000fe200078efcff */
[----:B------:R-:W-:Y:S01]  /*35c0*/  IMAD.MOV.U32 R56, RZ, RZ, R78 ;  /* 0x000000ffff387224 */ /* 0x000fe200078e004e */
[----:B------:R-:W-:Y:S01]  /*35d0*/  FSEL R65, R65, R51, P5 ;  /* 0x0000003341417208 */ /* 0x000fe20002800000 */
[----:B------:R-:W-:Y:S01]  /*35e0*/  DSETP.MAX.AND P0, P1, R60, R80, PT ;  /* 0x000000503c00722a */ /* 0x000fe2000390f000 */
[----:B------:R-:W-:Y:S01]  /*35f0*/  @P6 LOP3.LUT R65, R51, 0x80000, RZ, 0xfc, !PT ;  /* 0x0008000033416812 */ /* 0x000fe200078efcff */
[----:B------:R-:W-:-:S02]  /*3600*/  IMAD.MOV.U32 R44, RZ, RZ, R60 ;  /* 0x000000ffff2c7224 */ /* 0x000fc400078e003c */
[----:B------:R-:W-:Y:S01]  /*3610*/  IMAD.MOV.U32 R51, RZ, RZ, R80 ;  /* 0x000000ffff337224 */ /* 0x000fe200078e0050 */
[----:B------:R-:W-:Y:S01]  /*3620*/  SEL R76, R36, R76, P3 ;  /* 0x0000004c244c7207 */ /* 0x000fe20001800000 */
[----:B------:R-:W-:Y:S01]  /*3630*/  DSETP.MAX.AND P2, P3, R62, R84, PT ;  /* 0x000000543e00722a */ /* 0x000fe20003b4f000 */
[----:B------:R-:W-:Y:S01]  /*3640*/  SEL R64, R40, R56, P5 ;  /* 0x0000003828407207 */ /* 0x000fe20002800000 */
[----:B------:R-:W-:Y:S01]  /*3650*/  IMAD.MOV.U32 R56, RZ, RZ, R81 ;  /* 0x000000ffff387224 */ /* 0x000fe200078e0051 */
[----:B------:R-:W-:Y:S01]  /*3660*/  @P4 LOP3.LUT R45, R42, 0x80000, RZ, 0xfc, !PT ;  /* 0x000800002a2d4812 */ /* 0x000fe200078efcff */
[----:B------:R-:W-:Y:S02]  /*3670*/  IMAD.MOV.U32 R40, RZ, RZ, R84 ;  /* 0x000000ffff287224 */ /* 0x000fe400078e0054 */
[----:B------:R-:W-:Y:S01]  /*3680*/  IMAD.MOV.U32 R42, RZ, RZ, R85 ;  /* 0x000000ffff2a7224 */ /* 0x000fe200078e0055 */
[C---:B0-----:R-:W-:Y:S01]  /*3690*/  DMUL R88, R32.reuse, R16 ;  /* 0x0000001020587228 */ /* 0x041fe20000000000 */
[----:B------:R-:W-:Y:S01]  /*36a0*/  SEL R60, R44, R51, P0 ;  /* 0x000000332c3c7207 */ /* 0x000fe20000000000 */
[----:B------:R-:W-:-:S02]  /*36b0*/  DMUL R90, R32, R20 ;  /* 0x00000014205a7228 */ /* 0x000fc40000000000 */
[C---:B------:R-:W-:Y:S02]  /*36c0*/  DMUL R86, R32.reuse, R24 ;  /* 0x0000001820567228 */ /* 0x040fe40000000000 */
[----:B------:R-:W-:Y:S02]  /*36d0*/  DMUL R78, R32, R28 ;  /* 0x0000001c204e7228 */ /* 0x000fe40000000000 */
[-C--:B------:R-:W-:Y:S02]  /*36e0*/  DMUL R16, R16, R34.reuse ;  /* 0x0000002210107228 */ /* 0x080fe40000000000 */
[-C--:B------:R-:W-:Y:S02]  /*36f0*/  DMUL R80, R20, R34.reuse ;  /* 0x0000002214507228 */ /* 0x080fe40000000000 */
[-C--:B------:R-:W-:Y:S02]  /*3700*/  DMUL R82, R24, R34.reuse ;  /* 0x0000002218527228 */ /* 0x080fe40000000000 */
[----:B------:R-:W-:Y:S01]  /*3710*/  DMUL R84, R28, R34 ;  /* 0x000000221c547228 */ /* 0x000fe20000000000 */
[----:B------:R-:W-:Y:S01]  /*3720*/  IMAD.MOV.U32 R51, RZ, RZ, R37 ;  /* 0x000000ffff337224 */ /* 0x000fe200078e0025 */
[----:B------:R-:W0:Y:S01]  /*3730*/  LDS.128 R32, [R4+0x500] ;  /* 0x0005000004207984 */ /* 0x000e220000000c00 */
[----:B------:R-:W-:Y:S01]  /*3740*/  IMAD.MOV.U32 R36, RZ, RZ, R62 ;  /* 0x000000ffff247224 */ /* 0x000fe200078e003e */
[----:B------:R-:W-:Y:S01]  /*3750*/  MOV R71, R47 ;  /* 0x0000002f00477202 */ /* 0x000fe20000000f00 */
[----:B------:R-:W-:-:S02]  /*3760*/  IMAD.MOV.U32 R37, RZ, RZ, R50 ;  /* 0x000000ffff257224 */ /* 0x000fc400078e0032 */
[----:B------:R-:W-:Y:S01]  /*3770*/  DSETP.MAX.AND P4, P5, R50, R88, PT ;  /* 0x000000583200722a */ /* 0x000fe20003d8f000 */
[----:B------:R-:W-:Y:S01]  /*3780*/  IMAD.MOV.U32 R28, RZ, RZ, R88 ;  /* 0x000000ffff1c7224 */ /* 0x000fe200078e0058 */
[----:B------:R-:W-:Y:S01]  /*3790*/  FSEL R63, R63, R42, P2 ;  /* 0x0000002a3f3f7208 */ /* 0x000fe20001000000 */
[----:B------:R-:W-:Y:S01]  /*37a0*/  IMAD.MOV.U32 R59, RZ, RZ, R39 ;  /* 0x000000ffff3b7224 */ /* 0x000fe200078e0027 */
[----:B------:R-:W-:Y:S01]  /*37b0*/  SEL R40, R36, R40, P2 ;  /* 0x0000002824287207 */ /* 0x000fe20001000000 */
[----:B------:R-:W-:Y:S01]  /*37c0*/  IMAD.MOV.U32 R24, RZ, RZ, R89 ;  /* 0x000000ffff187224 */ /* 0x000fe200078e0059 */
[----:B------:R-:W-:Y:S01]  /*37d0*/  @P3 LOP3.LUT R63, R42, 0x80000, RZ, 0xfc, !PT ;  /* 0x000800002a3f3812 */ /* 0x000fe200078efcff */
[----:B------:R-:W-:Y:S01]  /*37e0*/  IMAD.MOV.U32 R47, RZ, RZ, R41 ;  /* 0x000000ffff2f7224 */ /* 0x000fe200078e0029 */
[----:B------:R-:W-:Y:S01]  /*37f0*/  SEL R50, R37, R28, P4 ;  /* 0x0000001c25327207 */ /* 0x000fe20002000000 */
[----:B------:R-:W-:Y:S01]  /*3800*/  DSETP.MAX.AND P3, P2, R70, R86, PT ;  /* 0x000000564600722a */ /* 0x000fe20003a6f000 */
[----:B------:R-:W-:Y:S01]  /*3810*/  IMAD.MOV.U32 R28, RZ, RZ, R70 ;  /* 0x000000ffff1c7224 */ /* 0x000fe200078e0046 */
[----:B------:R-:W-:Y:S01]  /*3820*/  FSEL R61, R61, R56, P0 ;  /* 0x000000383d3d7208 */ /* 0x000fe20000000000 */
[----:B------:R-:W-:Y:S01]  /*3830*/  IMAD.MOV.U32 R70, RZ, RZ, R86 ;  /* 0x000000ffff467224 */ /* 0x000fe200078e0056 */
[----:B------:R-:W-:Y:S01]  /*3840*/  @P1 LOP3.LUT R61, R56, 0x80000, RZ, 0xfc, !PT ;  /* 0x00080000383d1812 */ /* 0x000fe200078efcff */
[----:B------:R-:W-:Y:S01]  /*3850*/  DSETP.MAX.AND P0, P1, R58, R90, PT ;  /* 0x0000005a3a00722a */ /* 0x000fe2000390f000 */
[----:B------:R-:W-:Y:S01]  /*3860*/  FSEL R51, R51, R24, P4 ;  /* 0x0000001833337208 */ /* 0x000fe20002000000 */
[----:B------:R-:W-:Y:S01]  /*3870*/  DSETP.MAX.AND P6, P4, R46, R78, PT ;  /* 0x0000004e2e00722a */ /* 0x000fe20003ccf000 */
[----:B------:R-:W-:Y:S01]  /*3880*/  IMAD.MOV.U32 R36, RZ, RZ, R58 ;  /* 0x000000ffff247224 */ /* 0x000fe200078e003a */
[----:B------:R-:W-:Y:S01]  /*3890*/  SEL R70, R28, R70, P3 ;  /* 0x000000461c467207 */ /* 0x000fe20001800000 */
[----:B------:R-:W-:-:S02]  /*38a0*/  IMAD.MOV.U32 R21, RZ, RZ, R90 ;  /* 0x000000ffff157224 */ /* 0x000fc400078e005a */
[----:B------:R-:W-:Y:S02]  /*38b0*/  IMAD.MOV.U32 R20, RZ, RZ, R91 ;  /* 0x000000ffff147224 */ /* 0x000fe400078e005b */
[----:B------:R-:W-:Y:S02]  /*38c0*/  IMAD.MOV.U32 R25, RZ, RZ, R46 ;  /* 0x000000ffff197224 */ /* 0x000fe400078e002e */
[----:B------:R-:W-:Y:S01]  /*38d0*/  IMAD.MOV.U32 R28, RZ, RZ, R78 ;  /* 0x000000ffff1c7224 */ /* 0x000fe200078e004e */
[----:B------:R-:W-:Y:S02]  /*38e0*/  SEL R58, R36, R21, P0 ;  /* 0x00000015243a7207 */ /* 0x000fe40000000000 */
[----:B------:R-:W-:Y:S02]  /*38f0*/  @P5 LOP3.LUT R51, R24, 0x80000, RZ, 0xfc, !PT ;  /* 0x0008000018335812 */ /* 0x000fe400078efcff */
[----:B------:R-:W-:Y:S01]  /*3900*/  FSEL R59, R59, R20, P0 ;  /* 0x000000143b3b7208 */ /* 0x000fe20000000000 */
[----:B------:R-:W-:Y:S01]  /*3910*/  DSETP.MAX.AND P0, P5, R52, R16, PT ;  /* 0x000000103400722a */ /* 0x000fe20003d0f000 */
[----:B------:R-:W-:Y:S01]  /*3920*/  SEL R46, R25, R28, P6 ;  /* 0x0000001c192e7207 */ /* 0x000fe20003000000 */
[----:B------:R-:W-:-:S02]  /*3930*/  IMAD.MOV.U32 R21, RZ, RZ, R52 ;  /* 0x000000ffff157224 */ /* 0x000fc400078e0034 */
[----:B------:R-:W-:Y:S02]  /*3940*/  IMAD.MOV.U32 R24, RZ, RZ, R87 ;  /* 0x000000ffff187224 */ /* 0x000fe400078e0057 */
[----:B------:R-:W-:Y:S01]  /*3950*/  IMAD.MOV.U32 R28, RZ, RZ, R16 ;  /* 0x000000ffff1c7224 */ /* 0x000fe200078e0010 */
[----:B------:R-:W-:Y:S02]  /*3960*/  FSEL R47, R47, R79, P6 ;  /* 0x0000004f2f2f7208 */ /* 0x000fe40003000000 */
[----:B------:R-:W-:Y:S02]  /*3970*/  @P1 LOP3.LUT R59, R20, 0x80000, RZ, 0xfc, !PT ;  /* 0x00080000143b1812 */ /* 0x000fe400078efcff */
[----:B------:R-:W-:Y:S01]  /*3980*/  FSEL R71, R71, R24, P3 ;  /* 0x0000001847477208 */ /* 0x000fe20001800000 */
[----:B------:R-:W-:Y:S01]  /*3990*/  DSETP.MAX.AND P1, P3, R48, R80, PT ;  /* 0x000000503000722a */ /* 0x000fe20003b2f000 */
[----:B------:R-:W-:Y:S02]  /*39a0*/  SEL R52, R21, R28, P0 ;  /* 0x0000001c15347207 */ /* 0x000fe40000000000 */
[----:B------:R-:W-:-:S02]  /*39b0*/  @P4 LOP3.LUT R47, R79, 0x80000, RZ, 0xfc, !PT ;  /* 0x000800004f2f4812 */ /* 0x000fc400078efcff */
[----:B------:R-:W-:Y:S01]  /*39c0*/  FSEL R53, R53, R17, P0 ;  /* 0x0000001135357208 */ /* 0x000fe20000000000 */
[----:B------:R-:W-:Y:S01]  /*39d0*/  DSETP.MAX.AND P4, P0, R54, R84, PT ;  /* 0x000000543600722a */ /* 0x000fe2000388f000 */
[----:B------:R-:W-:Y:S01]  /*39e0*/  IMAD.MOV.U32 R37, RZ, RZ, R84 ;  /* 0x000000ffff257224 */ /* 0x000fe200078e0054 */
[----:B------:R-:W-:Y:S01]  /*39f0*/  MOV R16, R54 ;  /* 0x0000003600107202 */ /* 0x000fe20000000f00 */
[----:B------:R-:W-:Y:S01]  /*3a00*/  IMAD.MOV.U32 R39, RZ, RZ, R57 ;  /* 0x000000ffff277224 */ /* 0x000fe200078e0039 */
[----:B------:R-:W-:Y:S02]  /*3a10*/  @P5 LOP3.LUT R53, R17, 0x80000, RZ, 0xfc, !PT ;  /* 0x0008000011355812 */ /* 0x000fe400078efcff */
[----:B------:R-:W-:Y:S01]  /*3a20*/  SEL R28, R16, R37, P4 ;  /* 0x00000025101c7207 */ /* 0x000fe20002000000 */
[----:B0-----:R-:W-:Y:S01]  /*3a30*/  DMUL R16, R32, R18 ;  /* 0x0000001220107228 */ /* 0x001fe20000000000 */
[----:B------:R-:W-:Y:S01]  /*3a40*/  IMAD.MOV.U32 R73, RZ, RZ, R15 ;  /* 0x000000ffff497224 */ /* 0x000fe200078e000f */
[----:B------:R-:W-:Y:S01]  /*3a50*/  @P2 LOP3.LUT R71, R24, 0x80000, RZ, 0xfc, !PT ;  /* 0x0008000018472812 */ /* 0x000fe200078efcff */
[----:B------:R-:W-:Y:S01]  /*3a60*/  IMAD.MOV.U32 R20, RZ, RZ, R48 ;  /* 0x000000ffff147224 */ /* 0x000fe200078e0030 */
[----:B------:R-:W-:Y:S01]  /*3a70*/  DSETP.MAX.AND P6, P2, R38, R82, PT ;  /* 0x000000522600722a */ /* 0x000fe20003acf000 */
[----:B------:R-:W-:Y:S01]  /*3a80*/  IMAD.MOV.U32 R25, RZ, RZ, R80 ;  /* 0x000000ffff197224 */ /* 0x000fe200078e0050 */
[----:B------:R-:W-:Y:S01]  /*3a90*/  FSEL R49, R49, R81, P1 ;  /* 0x0000005131317208 */ /* 0x000fe20000800000 */
[----:B------:R-:W-:Y:S01]  /*3aa0*/  IMAD.MOV.U32 R29, RZ, RZ, R55 ;  /* 0x000000ffff1d7224 */ /* 0x000fe200078e0037 */
[----:B------:R-:W-:Y:S01]  /*3ab0*/  DMUL R54, R32, R22 ;  /* 0x0000001620367228 */ /* 0x000fe20000000000 */
[----:B------:R-:W-:Y:S01]  /*3ac0*/  @P3 LOP3.LUT R49, R81, 0x80000, RZ, 0xfc, !PT ;  /* 0x0008000051313812 */ /* 0x000fe200078efcff */
[----:B------:R-:W-:Y:S01]  /*3ad0*/  DSETP.MAX.AND P3, P5, R72, R16, PT ;  /* 0x000000104800722a */ /* 0x000fe20003d6f000 */
[----:B------:R-:W-:Y:S01]  /*3ae0*/  IMAD.MOV.U32 R24, RZ, RZ, R38 ;  /* 0x000000ffff187224 */ /* 0x000fe200078e0026 */
[----:B------:R-:W-:Y:S01]  /*3af0*/  SEL R48, R20, R25, P1 ;  /* 0x0000001914307207 */ /* 0x000fe20000800000 */
[----:B------:R-:W-:-:S02]  /*3b00*/  IMAD.MOV.U32 R21, RZ, RZ, R82 ;  /* 0x000000ffff157224 */ /* 0x000fc400078e0052 */
[----:B------:R-:W-:Y:S01]  /*3b10*/  IMAD.MOV.U32 R75, RZ, RZ, R43 ;  /* 0x000000ffff4b7224 */ /* 0x000fe200078e002b */
[----:B------:R-:W-:Y:S01]  /*3b20*/  FSEL R25, R39, R83, P6 ;  /* 0x0000005327197208 */ /* 0x000fe20003000000 */
[----:B------:R-:W-:Y:S01]  /*3b30*/  DMUL R38, R32, R26 ;  /* 0x0000001a20267228 */ /* 0x000fe20000000000 */
[----:B------:R-:W-:Y:S01]  /*3b40*/  FSEL R29, R29, R85, P4 ;  /* 0x000000551d1d7208 */ /* 0x000fe20002000000 */
[----:B------:R-:W-:Y:S01]  /*3b50*/  IMAD.MOV.U32 R15, RZ, RZ, R73 ;  /* 0x000000ffff0f7224 */ /* 0x000fe200078e0049 */
[----:B------:R-:W-:Y:S01]  /*3b60*/  SEL R24, R24, R21, P6 ;  /* 0x0000001518187207 */ /* 0x000fe20003000000 */
[----:B------:R-:W-:Y:S01]  /*3b70*/  IMAD.MOV.U32 R36, RZ, RZ, R17 ;  /* 0x000000ffff247224 */ /* 0x000fe200078e0011 */
[----:B------:R-:W-:Y:S01]  /*3b80*/  @P0 LOP3.LUT R29, R85, 0x80000, RZ, 0xfc, !PT ;  /* 0x00080000551d0812 */ /* 0x000fe200078efcff */
[----:B------:R-:W-:Y:S01]  /*3b90*/  DSETP.MAX.AND P6, P0, R74, R54, PT ;  /* 0x000000364a00722a */ /* 0x000fe200038cf000 */
[----:B------:R-:W-:Y:S02]  /*3ba0*/  IMAD.MOV.U32 R77, RZ, RZ, R45 ;  /* 0x000000ffff4d7224 */ /* 0x000fe400078e002d */
[----:B------:R-:W-:-:S02]  /*3bb0*/  IMAD.MOV.U32 R56, RZ, RZ, R72 ;  /* 0x000000ffff387224 */ /* 0x000fc400078e0048 */
[----:B------:R-:W-:Y:S02]  /*3bc0*/  IMAD.MOV.U32 R20, RZ, RZ, R75 ;  /* 0x000000ffff147224 */ /* 0x000fe400078e004b */
[----:B------:R-:W-:Y:S02]  /*3bd0*/  IMAD.MOV.U32 R57, RZ, RZ, R16 ;  /* 0x000000ffff397224 */ /* 0x000fe400078e0010 */
[----:B------:R-:W-:Y:S01]  /*3be0*/  IMAD.MOV.U32 R45, RZ, RZ, R55 ;  /* 0x000000ffff2d7224 */ /* 0x000fe200078e0037 */
[----:B------:R-:W-:Y:S01]  /*3bf0*/  FSEL R43, R15, R36, P3 ;  /* 0x000000240f2b7208 */ /* 0x000fe20001800000 */
[----:B------:R-:W-:Y:S01]  /*3c00*/  IMAD.MOV.U32 R62, RZ, RZ, R54 ;  /* 0x000000ffff3e7224 */ /* 0x000fe200078e0036 */
[----:B------:R-:W-:Y:S01]  /*3c10*/  SEL R56, R56, R57, P3 ;  /* 0x0000003938387207 */ /* 0x000fe20001800000 */
[----:B------:R-:W-:Y:S01]  /*3c20*/  DSETP.MAX.AND P3, P4, R76, R38, PT ;  /* 0x000000264c00722a */ /* 0x000fe20003c6f000 */
[----:B------:R-:W-:Y:S01]  /*3c30*/  FSEL R15, R20, R45, P6 ;  /* 0x0000002d140f7208 */ /* 0x000fe20003000000 */
[----:B------:R-:W-:Y:S01]  /*3c40*/  IMAD.MOV.U32 R54, RZ, RZ, R38 ;  /* 0x000000ffff367224 */ /* 0x000fe200078e0026 */
[----:B------:R-:W-:Y:S01]  /*3c50*/  @P5 LOP3.LUT R43, R36, 0x80000, RZ, 0xfc, !PT ;  /* 0x00080000242b5812 */ /* 0x000fe200078efcff */
[----:B------:R-:W-:-:S02]  /*3c60*/  IMAD.MOV.U32 R20, RZ, RZ, R39 ;  /* 0x000000ffff147224 */ /* 0x000fc400078e0027 */
[----:B------:R-:W0:Y:S01]  /*3c70*/  LDS.128 R36, [R4+0x510] ;  /* 0x0005100004247984 */ /* 0x000e220000000c00 */
[----:B------:R-:W-:Y:S02]  /*3c80*/  DMUL R72, R34, R18 ;  /* 0x0000001222487228 */ /* 0x000fe40000000000 */
[----:B------:R-:W-:Y:S01]  /*3c90*/  DMUL R32, R32, R30 ;  /* 0x0000001e20207228 */ /* 0x000fe20000000000 */
[----:B------:R-:W-:Y:S01]  /*3ca0*/  IMAD.MOV.U32 R41, RZ, RZ, R76 ;  /* 0x000000ffff297224 */ /* 0x000fe200078e004c */
[----:B------:R-:W-:Y:S01]  /*3cb0*/  @P2 LOP3.LUT R25, R83, 0x80000, RZ, 0xfc, !PT ;  /* 0x0008000053192812 */ /* 0x000fe200078efcff */
[----:B------:R-:W-:Y:S01]  /*3cc0*/  IMAD.MOV.U32 R16, RZ, RZ, R66 ;  /* 0x000000ffff107224 */ /* 0x000fe200078e0042 */
[----:B------:R-:W-:Y:S02]  /*3cd0*/  MOV R17, R67 ;  /* 0x0000004300117202 */ /* 0x000fe40000000f00 */
[----:B------:R-:W-:Y:S02]  /*3ce0*/  DSETP.MAX.AND P1, P2, R66, R72, PT ;  /* 0x000000484200722a */ /* 0x000fe40003a2f000 */
[----:B------:R-:W-:Y:S01]  /*3cf0*/  DMUL R66, R34, R22 ;  /* 0x0000001622427228 */ /* 0x000fe20000000000 */
[----:B------:R-:W-:Y:S01]  /*3d00*/  IMAD.MOV.U32 R21, RZ, RZ, R74 ;  /* 0x000000ffff157224 */ /* 0x000fe200078e004a */
[----:B------:R-:W-:-:S02]  /*3d10*/  SEL R54, R41, R54, P3 ;  /* 0x0000003629367207 */ /* 0x000fc40001800000 */
[----:B------:R-:W-:Y:S02]  /*3d20*/  @P0 LOP3.LUT R15, R45, 0x80000, RZ, 0xfc, !PT ;  /* 0x000800002d0f0812 */ /* 0x000fe400078efcff */
[----:B------:R-:W-:Y:S01]  /*3d30*/  FSEL R55, R77, R20, P3 ;  /* 0x000000144d377208 */ /* 0x000fe20001800000 */
[----:B------:R-:W-:Y:S01]  /*3d40*/  DSETP.MAX.AND P3, P0, R60, R32, PT ;  /* 0x000000203c00722a */ /* 0x000fe2000386f000 */
[----:B------:R-:W-:Y:S01]  /*3d50*/  SEL R62, R21, R62, P6 ;  /* 0x0000003e153e7207 */ /* 0x000fe20003000000 */
[----:B------:R-:W-:Y:S01]  /*3d60*/  IMAD.MOV.U32 R21, RZ, RZ, R68 ;  /* 0x000000ffff157224 */ /* 0x000fe200078e0044 */
[----:B------:R-:W-:Y:S01]  /*3d70*/  DSETP.MAX.AND P5, P6, R68, R66, PT ;  /* 0x000000424400722a */ /* 0x000fe20003eaf000 */
[----:B------:R-:W-:Y:S01]  /*3d80*/  IMAD.MOV.U32 R42, RZ, RZ, R69 ;  /* 0x000000ffff2a7224 */ /* 0x000fe200078e0045 */
[C---:B------:R-:W-:Y:S01]  /*3d90*/  DMUL R68, R34.reuse, R26 ;  /* 0x0000001a22447228 */ /* 0x040fe20000000000 */
[----:B------:R-:W-:Y:S02]  /*3da0*/  IMAD.MOV.U32 R44, RZ, RZ, R60 ;  /* 0x000000ffff2c7224 */ /* 0x000fe400078e003c */
[----:B------:R-:W-:Y:S01]  /*3db0*/  IMAD.MOV.U32 R45, RZ, RZ, R32 ;  /* 0x000000ffff2d7224 */ /* 0x000fe200078e0020 */
[----:B------:R-:W-:Y:S01]  /*3dc0*/  MOV R32, R73 ;  /* 0x0000004900207202 */ /* 0x000fe20000000f00 */
[----:B------:R-:W-:Y:S01]  /*3dd0*/  IMAD.MOV.U32 R60, RZ, RZ, R72 ;  /* 0x000000ffff3c7224 */ /* 0x000fe200078e0048 */
[----:B------:R-:W-:Y:S01]  /*3de0*/  DMUL R72, R34, R30 ;  /* 0x0000001e22487228 */ /* 0x000fe20000000000 */
[----:B------:R-:W-:Y:S01]  /*3df0*/  IMAD.MOV.U32 R41, RZ, RZ, R63 ;  /* 0x000000ffff297224 */ /* 0x000fe200078e003f */
[----:B------:R-:W-:-:S02]  /*3e00*/  SEL R44, R44, R45, P3 ;  /* 0x0000002d2c2c7207 */ /* 0x000fc40001800000 */
[----:B------:R-:W-:Y:S01]  /*3e10*/  FSEL R45, R61, R33, P3 ;  /* 0x000000213d2d7208 */ /* 0x000fe20001800000 */
[----:B------:R-:W-:Y:S01]  /*3e20*/  IMAD.MOV.U32 R34, RZ, RZ, R66 ;  /* 0x000000ffff227224 */ /* 0x000fe200078e0042 */
[----:B------:R-:W-:Y:S01]  /*3e30*/  @P4 LOP3.LUT R55, R20, 0x80000, RZ, 0xfc, !PT ;  /* 0x0008000014374812 */ /* 0x000fe200078efcff */
[----:B------:R-:W-:Y:S01]  /*3e40*/  DSETP.MAX.AND P4, P3, R64, R68, PT ;  /* 0x000000444000722a */ /* 0x000fe20003b8f000 */
[----:B------:R-:W-:Y:S02]  /*3e50*/  SEL R60, R16, R60, P1 ;  /* 0x0000003c103c7207 */ /* 0x000fe40000800000 */
[----:B------:R-:W-:Y:S02]  /*3e60*/  @P0 LOP3.LUT R45, R33, 0x80000, RZ, 0xfc, !PT ;  /* 0x00080000212d0812 */ /* 0x000fe400078efcff */
[----:B------:R-:W-:Y:S01]  /*3e70*/  FSEL R61, R17, R32, P1 ;  /* 0x00000020113d7208 */ /* 0x000fe20000800000 */
[----:B------:R-:W-:Y:S01]  /*3e80*/  DSETP.MAX.AND P0, P1, R40, R72, PT ;  /* 0x000000482800722a */ /* 0x000fe2000390f000 */
[----:B------:R-:W-:-:S02]  /*3e90*/  IMAD.MOV.U32 R20, RZ, RZ, R64 ;  /* 0x000000ffff147224 */ /* 0x000fc400078e0040 */
[----:B------:R-:W-:Y:S02]  /*3ea0*/  IMAD.MOV.U32 R66, RZ, RZ, R68 ;  /* 0x000000ffff427224 */ /* 0x000fe400078e0044 */
[----:B------:R-:W-:Y:S01]  /*3eb0*/  IMAD.MOV.U32 R33, RZ, RZ, R40 ;  /* 0x000000ffff217224 */ /* 0x000fe200078e0028 */
[----:B------:R-:W-:Y:S01]  /*3ec0*/  SEL R40, R21, R34, P5 ;  /* 0x0000002215287207 */ /* 0x000fe20002800000 */
[----:B------:R-:W-:Y:S01]  /*3ed0*/  IMAD.MOV.U32 R64, RZ, RZ, R72 ;  /* 0x000000ffff407224 */ /* 0x000fe200078e0048 */
[----:B------:R-:W-:Y:S01]  /*3ee0*/  SEL R66, R20, R66, P4 ;  /* 0x0000004214427207 */ /* 0x000fe20002000000 */
[----:B------:R-:W-:Y:S01]  /*3ef0*/  IMAD.MOV.U32 R17, RZ, RZ, R69 ;  /* 0x000000ffff117224 */ /* 0x000fe200078e0045 */
[C---:B0-----:R-:W-:Y:S01]  /*3f00*/  DMUL R20, R36.reuse, R18 ;  /* 0x0000001224147228 */ /* 0x041fe20000000000 */
[----:B------:R-:W-:Y:S02]  /*3f10*/  IMAD.MOV.U32 R16, RZ, RZ, R41 ;  /* 0x000000ffff107224 */ /* 0x000fe400078e0029 */
[----:B------:R-:W-:Y:S01]  /*3f20*/  IMAD.MOV.U32 R57, RZ, RZ, R73 ;  /* 0x000000ffff397224 */ /* 0x000fe200078e0049 */
[----:B------:R-:W-:Y:S01]  /*3f30*/  SEL R64, R33, R64, P0 ;  /* 0x0000004021407207 */ /* 0x000fe20000000000 */
[----:B------:R-:W-:Y:S01]  /*3f40*/  IMAD.MOV.U32 R35, RZ, RZ, R67 ;  /* 0x000000ffff237224 */ /* 0x000fe200078e0043 */
[----:B------:R-:W-:Y:S01]  /*3f50*/  @P2 LOP3.LUT R61, R32, 0x80000, RZ, 0xfc, !PT ;  /* 0x00080000203d2812 */ /* 0x000fe200078efcff */
[----:B------:R-:W-:Y:S01]  /*3f60*/  DMUL R32, R36, R22 ;  /* 0x0000001624207228 */ /* 0x000fe20000000000 */
[----:B------:R-:W-:-:S02]  /*3f70*/  FSEL R67, R65, R17, P4 ;  /* 0x0000001141437208 */ /* 0x000fc40002000000 */
[----:B------:R-:W-:Y:S02]  /*3f80*/  FSEL R65, R16, R57, P0 ;  /* 0x0000003910417208 */ /* 0x000fe40000000000 */
[----:B------:R-:W-:Y:S01]  /*3f90*/  @P1 LOP3.LUT R65, R57, 0x80000, RZ, 0xfc, !PT ;  /* 0x0008000039411812 */ /* 0x000fe200078efcff */
[----:B------:R-:W-:Y:S01]  /*3fa0*/  DSETP.MAX.AND P1, P2, R50, R20, PT ;  /* 0x000000143200722a */ /* 0x000fe20003a2f000 */
[----:B------:R-:W-:Y:S01]  /*3fb0*/  FSEL R41, R42, R35, P5 ;  /* 0x000000232a297208 */ /* 0x000fe20002800000 */
[----:B------:R-:W-:Y:S01]  /*3fc0*/  DMUL R78, R36, R26 ;  /* 0x0000001a244e7228 */ /* 0x000fe20000000000 */
[----:B------:R-:W-:Y:S02]  /*3fd0*/  @P6 LOP3.LUT R41, R35, 0x80000, RZ, 0xfc, !PT ;  /* 0x0008000023296812 */ /* 0x000fe400078efcff */
[----:B------:R-:W-:Y:S01]  /*3fe0*/  @P3 LOP3.LUT R67, R17, 0x80000, RZ, 0xfc, !PT ;  /* 0x0008000011433812 */ /* 0x000fe200078efcff */
[----:B------:R-:W-:Y:S02]  /*3ff0*/  DSETP.MAX.AND P6, P3, R58, R32, PT ;  /* 0x000000203a00722a */ /* 0x000fe40003bcf000 */
[----:B------:R-:W-:Y:S01]  /*4000*/  DMUL R80, R36, R30 ;  /* 0x0000001e24507228 */ /* 0x000fe20000000000 */
[----:B------:R-:W-:Y:S01]  /*4010*/  IMAD.MOV.U32 R17, RZ, RZ, R21 ;  /* 0x000000ffff117224 */ /* 0x000fe200078e0015 */
[C---:B------:R-:W-:Y:S01]  /*4020*/  DMUL R68, R38.reuse, R18 ;  /* 0x0000001226447228 */ /* 0x040fe20000000000 */
[----:B------:R-:W-:Y:S01]  /*4030*/  IMAD.MOV.U32 R16, RZ, RZ, R32 ;  /* 0x000000ffff107224 */ /* 0x000fe200078e0020 */
[----:B------:R-:W-:Y:S01]  /*4040*/  DMUL R74, R38, R30 ;  /* 0x0000001e264a7228 */ /* 0x000fe20000000000 */
[----:B------:R-:W-:Y:S01]  /*4050*/  MOV R18, R51 ;  /* 0x0000003300127202 */ /* 0x000fe20000000f00 */
[----:B------:R-:W-:-:S02]  /*4060*/  IMAD.MOV.U32 R30, RZ, RZ, R20 ;  /* 0x000000ffff1e7224 */ /* 0x000fc400078e0014 */
[----:B------:R-:W-:Y:S02]  /*4070*/  IMAD.MOV.U32 R31, RZ, RZ, R50 ;  /* 0x000000ffff1f7224 */ /* 0x000fe400078e0032 */
[----:B------:R-:W-:Y:S02]  /*4080*/  IMAD.MOV.U32 R19, RZ, RZ, R58 ;  /* 0x000000ffff137224 */ /* 0x000fe400078e003a */
[----:B------:R-:W-:Y:S02]  /*4090*/  IMAD.MOV.U32 R21, RZ, RZ, R33 ;  /* 0x000000ffff157224 */ /* 0x000fe400078e0021 */
[----:B------:R-:W-:Y:S01]  /*40a0*/  IMAD.MOV.U32 R20, RZ, RZ, R59 ;  /* 0x000000ffff147224 */ /* 0x000fe200078e003b */
[----:B------:R-:W-:Y:S01]  /*40b0*/  DMUL R72, R38, R22 ;  /* 0x0000001626487228 */ /* 0x000fe20000000000 */
[----:B------:R-:W-:Y:S01]  /*40c0*/  FSEL R37, R18, R17, P1 ;  /* 0x0000001112257208 */ /* 0x000fe20000800000 */
[----:B------:R-:W-:Y:S01]  /*40d0*/  IMAD.MOV.U32 R23, RZ, RZ, R70 ;  /* 0x000000ffff177224 */ /* 0x000fe200078e0046 */
[----:B------:R-:W-:Y:S01]  /*40e0*/  DSETP.MAX.AND P5, P0, R70, R78, PT ;  /* 0x0000004e4600722a */ /* 0x000fe200038af000 */
[----:B------:R-:W-:Y:S01]  /*40f0*/  IMAD.MOV.U32 R22, RZ, RZ, R71 ;  /* 0x000000ffff167224 */ /* 0x000fe200078e0047 */
[----:B------:R-:W-:Y:S01]  /*4100*/  DMUL R26, R38, R26 ;  /* 0x0000001a261a7228 */ /* 0x000fe20000000000 */
[----:B------:R-:W-:Y:S01]  /*4110*/  SEL R50, R31, R30, P1 ;  /* 0x0000001e1f327207 */ /* 0x000fe20000800000 */
[----:B------:R-:W-:Y:S01]  /*4120*/  IMAD.MOV.U32 R76, RZ, RZ, R78 ;  /* 0x000000ffff4c7224 */ /* 0x000fe200078e004e */
[----:B------:R-:W-:Y:S01]  /*4130*/  SEL R70, R19, R16, P6 ;  /* 0x0000001013467207 */ /* 0x000fe20003000000 */
[----:B------:R-:W-:Y:S01]  /*4140*/  IMAD.MOV.U32 R57, RZ, RZ, R79 ;  /* 0x000000ffff397224 */ /* 0x000fe200078e004f */
[----:B------:R-:W-:Y:S01]  /*4150*/  @P2 LOP3.LUT R37, R17, 0x80000, RZ, 0xfc, !PT ;  /* 0x0008000011252812 */ /* 0x000fe200078efcff */
[----:B------:R-:W-:Y:S01]  /*4160*/  DSETP.MAX.AND P4, P1, R46, R80, PT ;  /* 0x000000502e00722a */ /* 0x000fe2000398f000 */
[----:B------:R-:W-:Y:S01]  /*4170*/  LDS.128 R32, [R4+0x600] ;  /* 0x0006000004207984 */ /* 0x000fe20000000c00 */
[----:B------:R-:W-:Y:S01]  /*4180*/  FSEL R39, R20, R21, P6 ;  /* 0x0000001514277208 */ /* 0x000fe20003000000 */
[----:B------:R-:W-:-:S02]  /*4190*/  IMAD.MOV.U32 R36, RZ, RZ, R46 ;  /* 0x000000ffff247224 */ /* 0x000fc400078e002e */
[----:B------:R-:W0:Y:S01]  /*41a0*/  LDS.128 R16, [R10+0x30] ;  /* 0x000030000a107984 */ /* 0x000e220000000c00 */
[----:B------:R-:W-:Y:S01]  /*41b0*/  IMAD.MOV.U32 R20, RZ, RZ, R80 ;  /* 0x000000ffff147224 */ /* 0x000fe200078e0050 */
[----:B------:R-:W-:Y:S01]  /*41c0*/  SEL R76, R23, R76, P5 ;  /* 0x0000004c174c7207 */ /* 0x000fe20002800000 */
[----:B------:R-:W-:Y:S01]  /*41d0*/  IMAD.MOV.U32 R30, RZ, RZ, R47 ;  /* 0x000000ffff1e7224 */ /* 0x000fe200078e002f */
[----:B------:R-:W-:Y:S01]  /*41e0*/  @P3 LOP3.LUT R39, R21, 0x80000, RZ, 0xfc, !PT ;  /* 0x0008000015273812 */ /* 0x000fe200078efcff */
[----:B------:R-:W-:Y:S01]  /*41f0*/  IMAD.MOV.U32 R38, RZ, RZ, R48 ;  /* 0x000000ffff267224 */ /* 0x000fe200078e0030 */
[----:B------:R-:W-:Y:S01]  /*4200*/  FSEL R47, R22, R57, P5 ;  /* 0x00000039162f7208 */ /* 0x000fe20002800000 */
[----:B------:R-:W-:Y:S01]  /*4210*/  DSETP.MAX.AND P3, P5, R48, R72, PT ;  /* 0x000000483000722a */ /* 0x000fe20003d6f000 */
[----:B------:R-:W-:Y:S02]  /*4220*/  SEL R48, R36, R20, P4 ;  /* 0x0000001424307207 */ /* 0x000fe40002000000 */
[----:B------:R-:W1:Y:S01]  /*4230*/  LDS.128 R20, [R10+0xb0] ;  /* 0x0000b0000a147984 */ /* 0x000e620000000c00 */
[----:B------:R-:W-:Y:S01]  /*4240*/  MOV R51, R81 ;  /* 0x0000005100337202 */ /* 0x000fe20000000f00 */
[----:B------:R-:W-:Y:S01]  /*4250*/  DSETP.MAX.AND P6, P2, R52, R68, PT ;  /* 0x000000443400722a */ /* 0x000fe20003acf000 */
[----:B------:R-:W-:Y:S01]  /*4260*/  IMAD.MOV.U32 R42, RZ, RZ, R49 ;  /* 0x000000ffff2a7224 */ /* 0x000fe200078e0031 */
[----:B------:R-:W-:-:S02]  /*4270*/  @P0 LOP3.LUT R47, R57, 0x80000, RZ, 0xfc, !PT ;  /* 0x00080000392f0812 */ /* 0x000fc400078efcff */
[----:B------:R-:W-:Y:S01]  /*4280*/  FSEL R49, R30, R51, P4 ;  /* 0x000000331e317208 */ /* 0x000fe20002000000 */
[----:B------:R-:W-:Y:S01]  /*4290*/  DSETP.MAX.AND P4, P0, R24, R26, PT ;  /* 0x0000001a1800722a */ /* 0x000fe2000388f000 */
[----:B------:R-:W-:Y:S02]  /*42a0*/  IMAD.MOV.U32 R36, RZ, RZ, R24 ;  /* 0x000000ffff247224 */ /* 0x000fe400078e0018 */
[----:B------:R-:W-:Y:S01]  /*42b0*/  IMAD.MOV.U32 R57, RZ, RZ, R26 ;  /* 0x000000ffff397224 */ /* 0x000fe200078e001a */
[----:B------:R-:W-:Y:S01]  /*42c0*/  FSEL R59, R53, R69, P6 ;  /* 0x00000045353b7208 */ /* 0x000fe20003000000 */
[----:B------:R-:W-:Y:S01]  /*42d0*/  IMAD.MOV.U32 R31, RZ, RZ, R52 ;  /* 0x000000ffff1f7224 */ /* 0x000fe200078e0034 */
[----:B------:R-:W-:Y:S01]  /*42e0*/  FSEL R53, R42, R73, P3 ;  /* 0x000000492a357208 */ /* 0x000fe20001800000 */
[----:B------:R-:W-:Y:S01]  /*42f0*/  IMAD.MOV.U32 R30, RZ, RZ, R25 ;  /* 0x000000ffff1e7224 */ /* 0x000fe200078e0019 */
[----:B------:R-:W-:Y:S01]  /*4300*/  SEL R42, R36, R57, P4 ;  /* 0x00000039242a7207 */ /* 0x000fe20002000000 */
[----:B------:R-:W-:-:S02]  /*4310*/  IMAD.MOV.U32 R24, RZ, RZ, R68 ;  /* 0x000000ffff187224 */ /* 0x000fc400078e0044 */
[----:B------:R-:W-:Y:S02]  /*4320*/  IMAD.MOV.U32 R25, RZ, RZ, R72 ;  /* 0x000000ffff197224 */ /* 0x000fe400078e0048 */
[----:B------:R-:W-:Y:S02]  /*4330*/  IMAD.MOV.U32 R63, RZ, RZ, R27 ;  /* 0x000000ffff3f7224 */ /* 0x000fe400078e001b */
[----:B------:R-:W-:Y:S01]  /*4340*/  IMAD.MOV.U32 R57, RZ, RZ, R43 ;  /* 0x000000ffff397224 */ /* 0x000fe200078e002b */
[----:B------:R-:W-:Y:S01]  /*4350*/  SEL R58, R31, R24, P6 ;  /* 0x000000181f3a7207 */ /* 0x000fe20003000000 */
[----:B0-----:R-:W-:Y:S02]  /*4360*/  DMUL R80, R32, R16 ;  /* 0x0000001020507228 */ /* 0x001fe40000000000 */
[----:B------:R-:W-:Y:S01]  /*4370*/  DMUL R78, R16, R34 ;  /* 0x00000022104e7228 */ /* 0x000fe20000000000 */
[----:B------:R-:W-:Y:S01]  /*4380*/  @P1 LOP3.LUT R49, R51, 0x80000, RZ, 0xfc, !PT ;  /* 0x0008000033311812 */ /* 0x000fe200078efcff */
[----:B------:R-:W-:Y:S01]  /*4390*/  IMAD.MOV.U32 R31, RZ, RZ, R29 ;  /* 0x000000ffff1f7224 */ /* 0x000fe200078e001d */
[----:B------:R-:W-:Y:S01]  /*43a0*/  DSETP.MAX.AND P6, P1, R28, R74, PT ;  /* 0x0000004a1c00722a */ /* 0x000fe200039cf000 */
[----:B------:R-:W-:-:S02]  /*43b0*/  SEL R52, R38, R25, P3 ;  /* 0x0000001926347207 */ /* 0x000fc40001800000 */
[----:B------:R-:W-:Y:S01]  /*43c0*/  @P2 LOP3.LUT R59, R69, 0x80000, RZ, 0xfc, !PT ;  /* 0x00080000453b2812 */ /* 0x000fe200078efcff */
[----:B------:R-:W-:Y:S01]  /*43d0*/  DSETP.MAX.AND P2, P3, R56, R80, PT ;  /* 0x000000503800722a */ /* 0x000fe20003b4f000 */
[----:B------:R-:W-:Y:S01]  /*43e0*/  @P5 LOP3.LUT R53, R73, 0x80000, RZ, 0xfc, !PT ;  /* 0x0008000049355812 */ /* 0x000fe200078efcff */
[----:B-1----:R-:W-:Y:S01]  /*43f0*/  DMUL R82, R32, R20 ;  /* 0x0000001420527228 */ /* 0x002fe20000000000 */
[----:B------:R-:W-:Y:S01]  /*4400*/  FSEL R43, R30, R63, P4 ;  /* 0x0000003f1e2b7208 */ /* 0x000fe20002000000 */
[----:B------:R-:W-:Y:S01]  /*4410*/  DSETP.MAX.AND P4, P5, R60, R78, PT ;  /* 0x0000004e3c00722a */ /* 0x000fe20003d8f000 */
[----:B------:R-:W-:Y:S01]  /*4420*/  MOV R29, R57 ;  /* 0x00000039001d7202 */ /* 0x000fe20000000f00 */
[----:B------:R-:W-:Y:S01]  /*4430*/  IMAD.MOV.U32 R46, RZ, RZ, R28 ;  /* 0x000000ffff2e7224 */ /* 0x000fe200078e001c */
[----:B------:R-:W-:Y:S01]  /*4440*/  @P0 LOP3.LUT R43, R63, 0x80000, RZ, 0xfc, !PT ;  /* 0x000800003f2b0812 */ /* 0x000fe200078efcff */
[----:B------:R-:W-:Y:S01]  /*4450*/  IMAD.MOV.U32 R57, RZ, RZ, R74 ;  /* 0x000000ffff397224 */ /* 0x000fe200078e004a */
[----:B------:R-:W0:Y:S01]  /*4460*/  LDS.128 R24, [R10+0x130] ;  /* 0x000130000a187984 */ /* 0x000e220000000c00 */
[----:B------:R-:W-:-:S02]  /*4470*/  IMAD.MOV.U32 R28, RZ, RZ, R56 ;  /* 0x000000ffff1c7224 */ /* 0x000fc400078e0038 */
[----:B------:R-:W-:Y:S02]  /*4480*/  IMAD.MOV.U32 R63, RZ, RZ, R15 ;  /* 0x000000ffff3f7224 */ /* 0x000fe400078e000f */
[----:B------:R-:W-:Y:S01]  /*4490*/  IMAD.MOV.U32 R68, RZ, RZ, R80 ;  /* 0x000000ffff447224 */ /* 0x000fe200078e0050 */
[----:B------:R-:W-:Y:S01]  /*44a0*/  SEL R56, R46, R57, P6 ;  /* 0x000000392e387207 */ /* 0x000fe20003000000 */
[----:B------:R-:W-:Y:S01]  /*44b0*/  IMAD.MOV.U32 R30, RZ, RZ, R60 ;  /* 0x000000ffff1e7224 */ /* 0x000fe200078e003c */
[----:B------:R-:W-:Y:S01]  /*44c0*/  FSEL R57, R31, R75, P6 ;  /* 0x0000004b1f397208 */ /* 0x000fe20003000000 */
[----:B------:R-:W-:Y:S01]  /*44d0*/  DSETP.MAX.AND P6, P0, R62, R82, PT ;  /* 0x000000523e00722a */ /* 0x000fe200038cf000 */
[----:B------:R-:W-:Y:S01]  /*44e0*/  SEL R68, R28, R68, P2 ;  /* 0x000000441c447207 */ /* 0x000fe20001000000 */
[----:B------:R-:W-:Y:S02]  /*44f0*/  IMAD.MOV.U32 R31, RZ, RZ, R62 ;  /* 0x000000ffff1f7224 */ /* 0x000fe400078e003e */
[----:B------:R-:W-:-:S02]  /*4500*/  IMAD.MOV.U32 R28, RZ, RZ, R79 ;  /* 0x000000ffff1c7224 */ /* 0x000fc400078e004f */
[----:B------:R-:W-:Y:S02]  /*4510*/  IMAD.MOV.U32 R38, RZ, RZ, R81 ;  /* 0x000000ffff267224 */ /* 0x000fe400078e0051 */
[----:B------:R-:W-:Y:S02]  /*4520*/  IMAD.MOV.U32 R60, RZ, RZ, R78 ;  /* 0x000000ffff3c7224 */ /* 0x000fe400078e004e */
[----:B------:R-:W-:Y:S01]  /*4530*/  IMAD.MOV.U32 R62, RZ, RZ, R82 ;  /* 0x000000ffff3e7224 */ /* 0x000fe200078e0052 */
[----:B------:R-:W-:Y:S02]  /*4540*/  FSEL R61, R61, R28, P4 ;  /* 0x0000001c3d3d7208 */ /* 0x000fe40002000000 */
[----:B------:R-:W-:Y:S02]  /*4550*/  FSEL R15, R29, R38, P2 ;  /* 0x000000261d0f7208 */ /* 0x000fe40001000000 */
[----:B------:R-:W-:Y:S02]  /*4560*/  SEL R60, R30, R60, P4 ;  /* 0x0000003c1e3c7207 */ /* 0x000fe40002000000 */
[----:B------:R-:W-:-:S02]  /*4570*/  @P5 LOP3.LUT R61, R28, 0x80000, RZ, 0xfc, !PT ;  /* 0x000800001c3d5812 */ /* 0x000fc400078efcff */
[----:B------:R-:W-:Y:S02]  /*4580*/  SEL R62, R31, R62, P6 ;  /* 0x0000003e1f3e7207 */ /* 0x000fe40003000000 */
[----:B------:R-:W1:Y:S01]  /*4590*/  LDS.128 R28, [R10+0x1b0] ;  /* 0x0001b0000a1c7984 */ /* 0x000e620000000c00 */
[----:B------:R-:W-:Y:S01]  /*45a0*/  @P1 LOP3.LUT R57, R75, 0x80000, RZ, 0xfc, !PT ;  /* 0x000800004b391812 */ /* 0x000fe200078efcff */
[----:B------:R-:W-:Y:S01]  /*45b0*/  IMAD.MOV.U32 R46, RZ, RZ, R83 ;  /* 0x000000ffff2e7224 */ /* 0x000fe200078e0053 */
[----:B------:R-:W-:Y:S02]  /*45c0*/  DMUL R72, R20, R34 ;  /* 0x0000002214487228 */ /* 0x000fe40000000000 */
[----:B0-----:R-:W-:Y:S02]  /*45d0*/  DMUL R80, R32, R24 ;  /* 0x0000001820507228 */ /* 0x001fe40000000000 */
[----:B------:R-:W-:-:S04]  /*45e0*/  DMUL R74, R24, R34 ;  /* 0x00000022184a7228 */ /* 0x000fc80000000000 */
[----:B------:R-:W-:Y:S01]  /*45f0*/  DSETP.MAX.AND P1, P2, R40, R72, PT ;  /* 0x000000482800722a */ /* 0x000fe20003a2f000 */
[----:B------:R-:W-:Y:S01]  /*4600*/  @P3 LOP3.LUT R15, R38, 0x80000, RZ, 0xfc, !PT ;  /* 0x00080000260f3812 */ /* 0x000fe200078efcff */
[----:B------:R-:W-:Y:S01]  /*4610*/  IMAD.MOV.U32 R38, RZ, RZ, R54 ;  /* 0x000000ffff267224 */ /* 0x000fe200078e0036 */
[----:B------:R-:W-:Y:S01]  /*4620*/  DSETP.MAX.AND P3, P4, R54, R80, PT ;  /* 0x000000503600722a */ /* 0x000fe20003c6f000 */
[----:B------:R-:W-:Y:S01]  /*4630*/  IMAD.MOV.U32 R36, RZ, RZ, R40 ;  /* 0x000000ffff247224 */ /* 0x000fe200078e0028 */
[----:B-1----:R-:W-:Y:S02]  /*4640*/  DMUL R78, R32, R28 ;  /* 0x0000001c204e7228 */ /* 0x002fe40000000000 */
[----:B------:R-:W-:Y:S01]  /*4650*/  DMUL R82, R28, R34 ;  /* 0x000000221c527228 */ /* 0x000fe20000000000 */
[----:B------:R-:W0:Y:S01]  /*4660*/  LDS.128 R32, [R4+0x610] ;  /* 0x0006100004207984 */ /* 0x000e220000000c00 */
[----:B------:R-:W-:Y:S02]  /*4670*/  IMAD.MOV.U32 R54, RZ, RZ, R72 ;  /* 0x000000ffff367224 */ /* 0x000fe400078e0048 */
[----:B------:R-:W-:Y:S01]  /*4680*/  IMAD.MOV.U32 R51, RZ, RZ, R73 ;  /* 0x000000ffff337224 */ /* 0x000fe200078e0049 */
[----:B------:R-:W-:Y:S01]  /*4690*/  FSEL R63, R63, R46, P6 ;  /* 0x0000002e3f3f7208 */ /* 0x000fe20003000000 */
[----:B------:R-:W-:Y:S01]  /*46a0*/  DSETP.MAX.AND P5, P6, R66, R74, PT ;  /* 0x0000004a4200722a */ /* 0x000fe20003eaf000 */
[----:B------:R-:W-:Y:S01]  /*46b0*/  SEL R54, R36, R54, P1 ;  /* 0x0000003624367207 */ /* 0x000fe20000800000 */
[----:B------:R-:W-:Y:S01]  /*46c0*/  IMAD.MOV.U32 R36, RZ, RZ, R44 ;  /* 0x000000ffff247224 */ /* 0x000fe200078e002c */
[----:B------:R-:W-:-:S02]  /*46d0*/  @P0 LOP3.LUT R63, R46, 0x80000, RZ, 0xfc, !PT ;  /* 0x000800002e3f0812 */ /* 0x000fc400078efcff */
[----:B------:R-:W-:Y:S01]  /*46e0*/  FSEL R41, R41, R51, P1 ;  /* 0x0000003329297208 */ /* 0x000fe20000800000 */
[----:B------:R-:W-:Y:S01]  /*46f0*/  DSETP.MAX.AND P0, P1, R44, R78, PT ;  /* 0x0000004e2c00722a */ /* 0x000fe2000390f000 */
[----:B------:R-:W-:Y:S01]  /*4700*/  @P2 LOP3.LUT R41, R51, 0x80000, RZ, 0xfc, !PT ;  /* 0x0008000033292812 */ /* 0x000fe200078efcff */
[----:B------:R-:W-:Y:S02]  /*4710*/  IMAD.MOV.U32 R72, RZ, RZ, R80 ;  /* 0x000000ffff487224 */ /* 0x000fe400078e0050 */
[----:B------:R-:W-:Y:S01]  /*4720*/  IMAD.MOV.U32 R44, RZ, RZ, R81 ;  /* 0x000000ffff2c7224 */ /* 0x000fe200078e0051 */
[----:B------:R-:W-:Y:S01]  /*4730*/  MOV R40, R66 ;  /* 0x0000004200287202 */ /* 0x000fe20000000f00 */
[----:B------:R-:W-:Y:S01]  /*4740*/  IMAD.MOV.U32 R51, RZ, RZ, R74 ;  /* 0x000000ffff337224 */ /* 0x000fe200078e004a */
[----:B------:R-:W-:Y:S01]  /*4750*/  SEL R72, R38, R72, P3 ;  /* 0x0000004826487207 */ /* 0x000fe20001800000 */
[----:B------:R-:W-:Y:S01]  /*4760*/  IMAD.MOV.U32 R46, RZ, RZ, R75 ;  /* 0x000000ffff2e7224 */ /* 0x000fe200078e004b */
[----:B------:R-:W-:Y:S01]  /*4770*/  FSEL R55, R55, R44, P3 ;  /* 0x0000002c37377208 */ /* 0x000fe20001800000 */
[----:B------:R-:W-:Y:S01]  /*4780*/  DSETP.MAX.AND P2, P3, R64, R82, PT ;  /* 0x000000524000722a */ /* 0x000fe20003b4f000 */
[----:B------:R-:W-:Y:S01]  /*4790*/  SEL R66, R40, R51, P5 ;  /* 0x0000003328427207 */ /* 0x000fe20002800000 */
[----:B------:R-:W-:-:S02]  /*47a0*/  IMAD.MOV.U32 R38, RZ, RZ, R64 ;  /* 0x000000ffff267224 */ /* 0x000fc400078e0040 */
[----:B------:R-:W-:Y:S01]  /*47b0*/  IMAD.MOV.U32 R40, RZ, RZ, R82 ;  /* 0x000000ffff287224 */ /* 0x000fe200078e0052 */
[----:B------:R-:W-:Y:S01]  /*47c0*/  FSEL R67, R67, R46, P5 ;  /* 0x0000002e43437208 */ /* 0x000fe20002800000 */
[----:B------:R-:W-:Y:S01]  /*47d0*/  IMAD.MOV.U32 R71, RZ, RZ, R39 ;  /* 0x000000ffff477224 */ /* 0x000fe200078e0027 */
[----:B------:R-:W-:Y:S01]  /*47e0*/  @P4 LOP3.LUT R55, R44, 0x80000, RZ, 0xfc, !PT ;  /* 0x000800002c374812 */ /* 0x000fe200078efcff */
[----:B------:R-:W-:Y:S01]  /*47f0*/  IMAD.MOV.U32 R51, RZ, RZ, R78 ;  /* 0x000000ffff337224 */ /* 0x000fe200078e004e */
[----:B------:R-:W-:Y:S01]  /*4800*/  @P6 LOP3.LUT R67, R46, 0x80000, RZ, 0xfc, !PT ;  /* 0x000800002e436812 */ /* 0x000fe200078efcff */
[----:B------:R-:W-:Y:S01]  /*4810*/  IMAD.MOV.U32 R46, RZ, RZ, R79 ;  /* 0x000000ffff2e7224 */ /* 0x000fe200078e004f */
[----:B------:R-:W-:Y:S01]  /*4820*/  SEL R40, R38, R40, P2 ;  /* 0x0000002826287207 */ /* 0x000fe20001000000 */
[----:B------:R-:W-:Y:S01]  /*4830*/  IMAD.MOV.U32 R44, RZ, RZ, R83 ;  /* 0x000000ffff2c7224 */ /* 0x000fe200078e0053 */
[C---:B0-----:R-:W-:Y:S02]  /*4840*/  DMUL R38, R32.reuse, R28 ;  /* 0x0000001c20267228 */ /* 0x041fe40000000000 */
[----:B------:R-:W-:-:S02]  /*4850*/  DMUL R84, R32, R16 ;  /* 0x0000001020547228 */ /* 0x000fc40000000000 */
[C---:B------:R-:W-:Y:S02]  /*4860*/  DMUL R86, R32.reuse, R20 ;  /* 0x0000001420567228 */ /* 0x040fe40000000000 */
[----:B------:R-:W-:Y:S02]  /*4870*/  DMUL R82, R32, R24 ;  /* 0x0000001820527228 */ /* 0x000fe40000000000 */
[-C--:B------:R-:W-:Y:S02]  /*4880*/  DMUL R74, R16, R34.reuse ;  /* 0x00000022104a7228 */ /* 0x080fe40000000000 */
[-C--:B------:R-:W-:Y:S02]  /*4890*/  DMUL R78, R20, R34.reuse ;  /* 0x00000022144e7228 */ /* 0x080fe40000000000 */
[-C--:B------:R-:W-:Y:S02]  /*48a0*/  DMUL R80, R24, R34.reuse ;  /* 0x0000002218507228 */ /* 0x080fe40000000000 */
[----:B------:R-:W-:Y:S01]  /*48b0*/  DMUL R28, R28, R34 ;  /* 0x000000221c1c7228 */ /* 0x000fe20000000000 */
[----:B------:R-:W0:Y:S01]  /*48c0*/  LDS.128 R32, [R4+0x700] ;  /* 0x0007000004207984 */ /* 0x000e220000000c00 */
[----:B------:R-:W-:-:S02]  /*48d0*/  SEL R64, R36, R51, P0 ;  /* 0x0000003324407207 */ /* 0x000fc40000000000 */
[----:B------:R-:W-:Y:S02]  /*48e0*/  MOV R51, R37 ;  /* 0x0000002500337202 */ /* 0x000fe40000000f00 */
[----:B------:R-:W-:Y:S02]  /*48f0*/  FSEL R45, R45, R46, P0 ;  /* 0x0000002e2d2d7208 */ /* 0x000fe40000000000 */
[----:B------:R-:W-:Y:S01]  /*4900*/  @P1 LOP3.LUT R45, R46, 0x80000, RZ, 0xfc, !PT ;  /* 0x000800002e2d1812 */ /* 0x000fe200078efcff */
[----:B------:R-:W-:Y:S01]  /*4910*/  DSETP.MAX.AND P0, P1, R70, R86, PT ;  /* 0x000000564600722a */ /* 0x000fe2000390f000 */
[----:B------:R-:W-:Y:S01]  /*4920*/  IMAD.MOV.U32 R36, RZ, RZ, R50 ;  /* 0x000000ffff247224 */ /* 0x000fe200078e0032 */
[----:B------:R-:W-:Y:S01]  /*4930*/  DSETP.MAX.AND P4, P5, R50, R84, PT ;  /* 0x000000543200722a */ /* 0x000fe20003d8f000 */
[----:B------:R-:W-:Y:S02]  /*4940*/  IMAD.MOV.U32 R21, RZ, RZ, R84 ;  /* 0x000000ffff157224 */ /* 0x000fe400078e0054 */
[----:B------:R-:W-:-:S02]  /*4950*/  IMAD.MOV.U32 R20, RZ, RZ, R85 ;  /* 0x000000ffff147224 */ /* 0x000fc400078e0055 */
[----:B------:R-:W-:Y:S02]  /*4960*/  IMAD.MOV.U32 R77, RZ, RZ, R47 ;  /* 0x000000ffff4d7224 */ /* 0x000fe400078e002f */
[----:B------:R-:W-:Y:S02]  /*4970*/  IMAD.MOV.U32 R37, RZ, RZ, R70 ;  /* 0x000000ffff257224 */ /* 0x000fe400078e0046 */
[----:B------:R-:W-:Y:S01]  /*4980*/  IMAD.MOV.U32 R24, RZ, RZ, R86 ;  /* 0x000000ffff187224 */ /* 0x000fe200078e0056 */
[----:B------:R-:W-:Y:S02]  /*4990*/  FSEL R17, R65, R44, P2 ;  /* 0x0000002c41117208 */ /* 0x000fe40001000000 */
[----:B------:R-:W-:Y:S02]  /*49a0*/  SEL R50, R36, R21, P4 ;  /* 0x0000001524327207 */ /* 0x000fe40002000000 */
[----:B------:R-:W-:Y:S01]  /*49b0*/  FSEL R51, R51, R20, P4 ;  /* 0x0000001433337208 */ /* 0x000fe20002000000 */
[----:B------:R-:W-:Y:S01]  /*49c0*/  DSETP.MAX.AND P6, P4, R48, R38, PT ;  /* 0x000000263000722a */ /* 0x000fe20003ccf000 */
[----:B------:R-:W-:Y:S01]  /*49d0*/  @P3 LOP3.LUT R17, R44, 0x80000, RZ, 0xfc, !PT ;  /* 0x000800002c113812 */ /* 0x000fe200078efcff */
[----:B------:R-:W-:Y:S01]  /*49e0*/  IMAD.MOV.U32 R16, RZ, RZ, R87 ;  /* 0x000000ffff107224 */ /* 0x000fe200078e0057 */
[----:B------:R-:W-:Y:S01]  /*49f0*/  DSETP.MAX.AND P3, P2, R76, R82, PT ;  /* 0x000000524c00722a */ /* 0x000fe20003a6f000 */
[----:B------:R-:W-:Y:S01]  /*4a00*/  IMAD.MOV.U32 R25, RZ, RZ, R76 ;  /* 0x000000ffff197224 */ /* 0x000fe200078e004c */
[----:B------:R-:W-:Y:S01]  /*4a10*/  SEL R70, R37, R24, P0 ;  /* 0x0000001825467207 */ /* 0x000fe20000000000 */
[----:B------:R-:W-:Y:S01]  /*4a20*/  IMAD.MOV.U32 R76, RZ, RZ, R82 ;  /* 0x000000ffff4c7224 */ /* 0x000fe200078e0052 */
[----:B------:R-:W-:-:S02]  /*4a30*/  MOV R24, R83 ;  /* 0x0000005300187202 */ /* 0x000fc40000000f00 */
[----:B------:R-:W-:Y:S02]  /*4a40*/  FSEL R71, R71, R16, P0 ;  /* 0x0000001047477208 */ /* 0x000fe40000000000 */
        /* <DEDUP_REMOVED lines=8> */
[----:B------:R-:W-:Y:S02]  /*4ad0*/  IMAD.MOV.U32 R16, RZ, RZ, R52 ;  /* 0x000000ffff107224 */ /* 0x000fe400078e0034 */
[----:B------:R-:W-:Y:S02]  /*4ae0*/  IMAD.MOV.U32 R36, RZ, RZ, R38 ;  /* 0x000000ffff247224 */ /* 0x000fe400078e0026 */
[----:B------:R-:W-:Y:S02]  /*4af0*/  IMAD.MOV.U32 R25, RZ, RZ, R74 ;  /* 0x000000ffff197224 */ /* 0x000fe400078e004a */
[----:B------:R-:W-:Y:S01]  /*4b00*/  IMAD.MOV.U32 R37, RZ, RZ, R78 ;  /* 0x000000ffff257224 */ /* 0x000fe200078e004e */
[----:B------:R-:W-:Y:S02]  /*4b10*/  FSEL R49, R49, R39, P6 ;  /* 0x0000002731317208 */ /* 0x000fe40003000000 */
[----:B------:R-:W-:-:S02]  /*4b20*/  SEL R48, R21, R36, P6 ;  /* 0x0000002415307207 */ /* 0x000fc40003000000 */
[----:B------:R-:W-:Y:S02]  /*4b30*/  SEL R58, R20, R25, P0 ;  /* 0x00000019143a7207 */ /* 0x000fe40000000000 */
[----:B------:R-:W-:Y:S02]  /*4b40*/  @P4 LOP3.LUT R49, R39, 0x80000, RZ, 0xfc, !PT ;  /* 0x0008000027314812 */ /* 0x000fe400078efcff */
[----:B------:R-:W-:Y:S01]  /*4b50*/  FSEL R59, R59, R75, P0 ;  /* 0x0000004b3b3b7208 */ /* 0x000fe20000000000 */
[----:B------:R-:W-:Y:S01]  /*4b60*/  DSETP.MAX.AND P4, P0, R56, R28, PT ;  /* 0x0000001c3800722a */ /* 0x000fe2000388f000 */
[----:B------:R-:W-:Y:S01]  /*4b70*/  SEL R52, R16, R37, P1 ;  /* 0x0000002510347207 */ /* 0x000fe20000800000 */
[----:B0-----:R-:W-:Y:S01]  /*4b80*/  DMUL R36, R32, R18 ;  /* 0x0000001220247228 */ /* 0x001fe20000000000 */
[----:B------:R-:W-:Y:S01]  /*4b90*/  @P2 LOP3.LUT R77, R24, 0x80000, RZ, 0xfc, !PT ;  /* 0x00080000184d2812 */ /* 0x000fe200078efcff */
[----:B------:R-:W-:Y:S01]  /*4ba0*/  DSETP.MAX.AND P6, P2, R42, R80, PT ;  /* 0x000000502a00722a */ /* 0x000fe20003acf000 */
[----:B------:R-:W-:Y:S01]  /*4bb0*/  IMAD.MOV.U32 R69, RZ, RZ, R15 ;  /* 0x000000ffff457224 */ /* 0x000fe200078e000f */
[----:B------:R-:W-:Y:S01]  /*4bc0*/  FSEL R53, R53, R79, P1 ;  /* 0x0000004f35357208 */ /* 0x000fe20000800000 */
[----:B------:R-:W-:Y:S01]  /*4bd0*/  IMAD.MOV.U32 R20, RZ, RZ, R56 ;  /* 0x000000ffff147224 */ /* 0x000fe200078e0038 */
[----:B------:R-:W-:Y:S01]  /*4be0*/  @P5 LOP3.LUT R59, R75, 0x80000, RZ, 0xfc, !PT ;  /* 0x000800004b3b5812 */ /* 0x000fe200078efcff */
[----:B------:R-:W-:Y:S01]  /*4bf0*/  DMUL R46, R32, R22 ;  /* 0x00000016202e7228 */ /* 0x000fe20000000000 */
[----:B------:R-:W-:Y:S01]  /*4c00*/  @P3 LOP3.LUT R53, R79, 0x80000, RZ, 0xfc, !PT ;  /* 0x000800004f353812 */ /* 0x000fe200078efcff */
[----:B------:R-:W-:Y:S01]  /*4c10*/  IMAD.MOV.U32 R21, RZ, RZ, R42 ;  /* 0x000000ffff157224 */ /* 0x000fe200078e002a */
[----:B------:R-:W-:Y:S01]  /*4c20*/  DSETP.MAX.AND P3, P5, R68, R36, PT ;  /* 0x000000244400722a */ /* 0x000fe20003d6f000 */
[----:B------:R-:W-:-:S02]  /*4c30*/  IMAD.MOV.U32 R25, RZ, RZ, R57 ;  /* 0x000000ffff197224 */ /* 0x000fc400078e0039 */
[----:B------:R-:W-:Y:S02]  /*4c40*/  IMAD.MOV.U32 R24, RZ, RZ, R80 ;  /* 0x000000ffff187224 */ /* 0x000fe400078e0050 */
[----:B------:R-:W-:Y:S02]  /*4c50*/  IMAD.MOV.U32 R56, RZ, RZ, R68 ;  /* 0x000000ffff387224 */ /* 0x000fe400078e0044 */
[----:B------:R-:W-:Y:S01]  /*4c60*/  IMAD.MOV.U32 R15, RZ, RZ, R69 ;  /* 0x000000ffff0f7224 */ /* 0x000fe200078e0045 */
[----:B------:R-:W-:Y:S01]  /*4c70*/  DMUL R68, R34, R18 ;  /* 0x0000001222447228 */ /* 0x000fe20000000000 */
[----:B------:R-:W-:Y:S01]  /*4c80*/  IMAD.MOV.U32 R39, RZ, RZ, R28 ;  /* 0x000000ffff277224 */ /* 0x000fe200078e001c */
[----:B------:R-:W-:Y:S02]  /*4c90*/  SEL R42, R21, R24, P6 ;  /* 0x00000018152a7207 */ /* 0x000fe40003000000 */
[----:B------:R-:W-:Y:S01]  /*4ca0*/  FSEL R25, R25, R29, P4 ;  /* 0x0000001d19197208 */ /* 0x000fe20002000000 */
[----:B------:R-:W-:Y:S01]  /*4cb0*/  IMAD.MOV.U32 R28, RZ, RZ, R63 ;  /* 0x000000ffff1c7224 */ /* 0x000fe200078e003f */
[----:B------:R-:W-:Y:S01]  /*4cc0*/  SEL R24, R20, R39, P4 ;  /* 0x0000002714187207 */ /* 0x000fe20002000000 */
[----:B------:R-:W-:Y:S01]  /*4cd0*/  DMUL R38, R32, R26 ;  /* 0x0000001a20267228 */ /* 0x000fe20000000000 */
[----:B------:R-:W-:-:S02]  /*4ce0*/  FSEL R43, R43, R81, P6 ;  /* 0x000000512b2b7208 */ /* 0x000fc40003000000 */
[----:B------:R-:W-:Y:S01]  /*4cf0*/  @P0 LOP3.LUT R25, R29, 0x80000, RZ, 0xfc, !PT ;  /* 0x000800001d190812 */ /* 0x000fe200078efcff */
[----:B------:R-:W-:Y:S01]  /*4d00*/  DSETP.MAX.AND P6, P0, R62, R46, PT ;  /* 0x0000002e3e00722a */ /* 0x000fe200038cf000 */
[----:B------:R-:W-:Y:S01]  /*4d10*/  MOV R21, R62 ;  /* 0x0000003e00157202 */ /* 0x000fe20000000f00 */
[----:B------:R-:W-:Y:S01]  /*4d20*/  IMAD.MOV.U32 R57, RZ, RZ, R36 ;  /* 0x000000ffff397224 */ /* 0x000fe200078e0024 */
[----:B------:R-:W-:Y:S01]  /*4d30*/  @P2 LOP3.LUT R43, R81, 0x80000, RZ, 0xfc, !PT ;  /* 0x00080000512b2812 */ /* 0x000fe200078efcff */
[----:B------:R-:W-:Y:S01]  /*4d40*/  DMUL R62, R34, R22 ;  /* 0x00000016223e7228 */ /* 0x000fe20000000000 */
[----:B------:R-:W-:Y:S01]  /*4d50*/  IMAD.MOV.U32 R36, RZ, RZ, R37 ;  /* 0x000000ffff247224 */ /* 0x000fe200078e0025 */
[----:B------:R-:W-:Y:S01]  /*4d60*/  DSETP.MAX.AND P1, P2, R60, R68, PT ;  /* 0x000000443c00722a */ /* 0x000fe20003a2f000 */
[----:B------:R-:W-:Y:S02]  /*4d70*/  IMAD.MOV.U32 R16, RZ, RZ, R60 ;  /* 0x000000ffff107224 */ /* 0x000fe400078e003c */
[----:B------:R-:W-:-:S02]  /*4d80*/  IMAD.MOV.U32 R73, RZ, RZ, R55 ;  /* 0x000000ffff497224 */ /* 0x000fc400078e0037 */
[----:B------:R-:W-:Y:S02]  /*4d90*/  IMAD.MOV.U32 R60, RZ, RZ, R46 ;  /* 0x000000ffff3c7224 */ /* 0x000fe400078e002e */
[----:B------:R-:W-:Y:S01]  /*4da0*/  IMAD.MOV.U32 R55, RZ, RZ, R41 ;  /* 0x000000ffff377224 */ /* 0x000fe200078e0029 */
[----:B------:R-:W-:Y:S02]  /*4db0*/  FSEL R29, R15, R36, P3 ;  /* 0x000000240f1d7208 */ /* 0x000fe40001800000 */
[----:B------:R-:W-:Y:S01]  /*4dc0*/  SEL R60, R21, R60, P6 ;  /* 0x0000003c153c7207 */ /* 0x000fe20003000000 */
[----:B------:R-:W-:Y:S01]  /*4dd0*/  IMAD.MOV.U32 R21, RZ, RZ, R54 ;  /* 0x000000ffff157224 */ /* 0x000fe200078e0036 */
[----:B------:R-:W-:Y:S02]  /*4de0*/  @P5 LOP3.LUT R29, R36, 0x80000, RZ, 0xfc, !PT ;  /* 0x00080000241d5812 */ /* 0x000fe400078efcff */
[----:B------:R-:W-:Y:S01]  /*4df0*/  FSEL R15, R28, R47, P6 ;  /* 0x0000002f1c0f7208 */ /* 0x000fe20003000000 */
[----:B------:R-:W-:Y:S01]  /*4e00*/  DSETP.MAX.AND P5, P6, R54, R62, PT ;  /* 0x0000003e3600722a */ /* 0x000fe20003eaf000 */
[----:B------:R-:W-:Y:S01]  /*4e10*/  SEL R56, R56, R57, P3 ;  /* 0x0000003938387207 */ /* 0x000fe20001800000 */
[----:B------:R-:W-:Y:S01]  /*4e20*/  DSETP.MAX.AND P3, P4, R72, R38, PT ;  /* 0x000000264800722a */ /* 0x000fe20003c6f000 */
[----:B------:R-:W-:Y:S01]  /*4e30*/  IMAD.MOV.U32 R54, RZ, RZ, R38 ;  /* 0x000000ffff367224 */ /* 0x000fe200078e0026 */
[----:B------:R-:W-:-:S02]  /*4e40*/  MOV R28, R39 ;  /* 0x00000027001c7202 */ /* 0x000fc40000000f00 */
[----:B------:R-:W0:Y:S01]  /*4e50*/  LDS.128 R36, [R4+0x710] ;  /* 0x0007100004247984 */ /* 0x000e220000000c00 */
[----:B------:R-:W-:Y:S01]  /*4e60*/  DMUL R32, R32, R30 ;  /* 0x0000001e20207228 */ /* 0x000fe20000000000 */
[----:B------:R-:W-:Y:S02]  /*4e70*/  IMAD.MOV.U32 R44, RZ, RZ, R72 ;  /* 0x000000ffff2c7224 */ /* 0x000fe400078e0048 */
[----:B------:R-:W-:Y:S01]  /*4e80*/  IMAD.MOV.U32 R65, RZ, RZ, R45 ;  /* 0x000000ffff417224 */ /* 0x000fe200078e002d */
[----:B------:R-:W-:Y:S02]  /*4e90*/  @P0 LOP3.LUT R15, R47, 0x80000, RZ, 0xfc, !PT ;  /* 0x000800002f0f0812 */ /* 0x000fe400078efcff */
[----:B------:R-:W-:Y:S02]  /*4ea0*/  SEL R54, R44, R54, P3 ;  /* 0x000000362c367207 */ /* 0x000fe40001800000 */
[----:B------:R-:W-:Y:S01]  /*4eb0*/  FSEL R47, R73, R28, P3 ;  /* 0x0000001c492f7208 */ /* 0x000fe20001800000 */
[----:B------:R-:W-:Y:S01]  /*4ec0*/  DSETP.MAX.AND P3, P0, R64, R32, PT ;  /* 0x000000204000722a */ /* 0x000fe2000386f000 */
[----:B------:R-:W-:Y:S01]  /*4ed0*/  IMAD.MOV.U32 R44, RZ, RZ, R64 ;  /* 0x000000ffff2c7224 */ /* 0x000fe200078e0040 */
[----:B------:R-:W-:Y:S01]  /*4ee0*/  DMUL R72, R34, R26 ;  /* 0x0000001a22487228 */ /* 0x000fe20000000000 */
[----:B------:R-:W-:Y:S01]  /*4ef0*/  IMAD.MOV.U32 R45, RZ, RZ, R32 ;  /* 0x000000ffff2d7224 */ /* 0x000fe200078e0020 */
[----:B------:R-:W-:Y:S01]  /*4f00*/  @P4 LOP3.LUT R47, R28, 0x80000, RZ, 0xfc, !PT ;  /* 0x000800001c2f4812 */ /* 0x000fe200078efcff */
[----:B------:R-:W-:-:S03]  /*4f10*/  IMAD.MOV.U32 R28, RZ, RZ, R66 ;  /* 0x000000ffff1c7224 */ /* 0x000fc600078e0042 */
[----:B------:R-:W-:Y:S02]  /*4f20*/  SEL R44, R44, R45, P3 ;  /* 0x0000002d2c2c7207 */ /* 0x000fe40001800000 */
[----:B------:R-:W-:Y:S01]  /*4f30*/  FSEL R45, R65, R33, P3 ;  /* 0x00000021412d7208 */ /* 0x000fe20001800000 */
[----:B------:R-:W-:Y:S01]  /*4f40*/  DSETP.MAX.AND P4, P3, R66, R72, PT ;  /* 0x000000484200722a */ /* 0x000fe20003b8f000 */
[----:B------:R-:W-:Y:S02]  /*4f50*/  IMAD.MOV.U32 R57, RZ, RZ, R69 ;  /* 0x000000ffff397224 */ /* 0x000fe400078e0045 */
[----:B------:R-:W-:Y:S01]  /*4f60*/  IMAD.MOV.U32 R66, RZ, RZ, R68 ;  /* 0x000000ffff427224 */ /* 0x000fe200078e0044 */
[----:B------:R-:W-:Y:S01]  /*4f70*/  DMUL R68, R34, R30 ;  /* 0x0000001e22447228 */ /* 0x000fe20000000000 */
[----:B------:R-:W-:Y:S02]  /*4f80*/  IMAD.MOV.U32 R20, RZ, RZ, R61 ;  /* 0x000000ffff147224 */ /* 0x000fe400078e003d */
[----:B------:R-:W-:Y:S01]  /*4f90*/  IMAD.MOV.U32 R41, RZ, RZ, R17 ;  /* 0x000000ffff297224 */ /* 0x000fe200078e0011 */
[----:B------:R-:W-:Y:S01]  /*4fa0*/  SEL R66, R16, R66, P1 ;  /* 0x0000004210427207 */ /* 0x000fe20000800000 */
[----:B------:R-:W-:Y:S01]  /*4fb0*/  IMAD.MOV.U32 R46, RZ, RZ, R55 ;  /* 0x000000ffff2e7224 */ /* 0x000fe200078e0037 */
[----:B------:R-:W-:-:S02]  /*4fc0*/  @P0 LOP3.LUT R45, R33, 0x80000, RZ, 0xfc, !PT ;  /* 0x00080000212d0812 */ /* 0x000fc400078efcff */
[----:B------:R-:W-:Y:S01]  /*4fd0*/  FSEL R55, R20, R57, P1 ;  /* 0x0000003914377208 */ /* 0x000fe20000800000 */
[----:B------:R-:W-:Y:S01]  /*4fe0*/  DSETP.MAX.AND P0, P1, R40, R68, PT ;  /* 0x000000442800722a */ /* 0x000fe2000390f000 */
[----:B------:R-:W-:Y:S02]  /*4ff0*/  IMAD.MOV.U32 R35, RZ, RZ, R63 ;  /* 0x000000ffff237224 */ /* 0x000fe400078e003f */
[----:B------:R-:W-:Y:S02]  /*5000*/  IMAD.MOV.U32 R32, RZ, RZ, R62 ;  /* 0x000000ffff207224 */ /* 0x000fe400078e003e */
[----:B------:R-:W-:Y:S01]  /*5010*/  IMAD.MOV.U32 R63, RZ, RZ, R41 ;  /* 0x000000ffff3f7224 */ /* 0x000fe200078e0029 */
[C---:B0-----:R-:W-:Y:S01]  /*5020*/  DMUL R82, R36.reuse, R18 ;  /* 0x0000001224527228 */ /* 0x041fe20000000000 */
[----:B------:R-:W-:Y:S02]  /*5030*/  IMAD.MOV.U32 R20, RZ, RZ, R69 ;  /* 0x000000ffff147224 */ /* 0x000fe400078e0045 */
[----:B------:R-:W-:Y:S01]  /*5040*/  IMAD.MOV.U32 R16, RZ, RZ, R40 ;  /* 0x000000ffff107224 */ /* 0x000fe200078e0028 */
[----:B------:R-:W-:Y:S01]  /*5050*/  SEL R40, R21, R32, P5 ;  /* 0x0000002015287207 */ /* 0x000fe20002800000 */
[----:B------:R-:W-:Y:S01]  /*5060*/  DMUL R32, R36, R22 ;  /* 0x0000001624207228 */ /* 0x000fe20000000000 */
[----:B------:R-:W-:-:S02]  /*5070*/  FSEL R63, R63, R20, P0 ;  /* 0x000000143f3f7208 */ /* 0x000fc40000000000 */
[----:B------:R-:W-:Y:S02]  /*5080*/  @P2 LOP3.LUT R55, R57, 0x80000, RZ, 0xfc, !PT ;  /* 0x0008000039372812 */ /* 0x000fe400078efcff */
[----:B------:R-:W-:Y:S01]  /*5090*/  @P1 LOP3.LUT R63, R20, 0x80000, RZ, 0xfc, !PT ;  /* 0x00080000143f1812 */ /* 0x000fe200078efcff */
[----:B------:R-:W-:Y:S01]  /*50a0*/  DSETP.MAX.AND P1, P2, R50, R82, PT ;  /* 0x000000523200722a */ /* 0x000fe20003a2f000 */
[----:B------:R-:W-:Y:S01]  /*50b0*/  MOV R17, R73 ;  /* 0x0000004900117202 */ /* 0x000fe20000000f00 */
[----:B------:R-:W-:Y:S01]  /*50c0*/  IMAD.MOV.U32 R62, RZ, RZ, R68 ;  /* 0x000000ffff3e7224 */ /* 0x000fe200078e0044 */
[----:B------:R-:W-:Y:S01]  /*50d0*/  FSEL R41, R46, R35, P5 ;  /* 0x000000232e297208 */ /* 0x000fe20002800000 */
[C---:B------:R-:W-:Y:S01]  /*50e0*/  DMUL R78, R36.reuse, R26 ;  /* 0x0000001a244e7228 */ /* 0x040fe20000000000 */
[----:B------:R-:W-:Y:S01]  /*50f0*/  FSEL R65, R67, R17, P4 ;  /* 0x0000001143417208 */ /* 0x000fe20002000000 */
[----:B------:R-:W-:Y:S01]  /*5100*/  DMUL R80, R36, R30 ;  /* 0x0000001e24507228 */ /* 0x000fe20000000000 */
[----:B------:R-:W-:Y:S01]  /*5110*/  @P6 LOP3.LUT R41, R35, 0x80000, RZ, 0xfc, !PT ;  /* 0x0008000023296812 */ /* 0x000fe200078efcff */
[----:B------:R-:W-:Y:S01]  /*5120*/  DMUL R68, R38, R18 ;  /* 0x0000001226447228 */ /* 0x000fe20000000000 */
[----:B------:R-:W-:Y:S01]  /*5130*/  @P3 LOP3.LUT R65, R17, 0x80000, RZ, 0xfc, !PT ;  /* 0x0008000011413812 */ /* 0x000fe200078efcff */
[----:B------:R-:W-:Y:S01]  /*5140*/  DSETP.MAX.AND P6, P3, R70, R32, PT ;  /* 0x000000204600722a */ /* 0x000fe20003bcf000 */
[----:B------:R-:W-:Y:S01]  /*5150*/  SEL R62, R16, R62, P0 ;  /* 0x0000003e103e7207 */ /* 0x000fe20000000000 */
        /* <DEDUP_REMOVED lines=10> */
[----:B------:R-:W-:Y:S01]  /*5200*/  FSEL R37, R18, R17, P1 ;  /* 0x0000001112257208 */ /* 0x000fe20000800000 */
[C---:B------:R-:W-:Y:S01]  /*5210*/  DMUL R72, R38.reuse, R22 ;  /* 0x0000001626487228 */ /* 0x040fe20000000000 */
[----:B------:R-:W-:Y:S01]  /*5220*/  SEL R64, R28, R64, P4 ;  /* 0x000000401c407207 */ /* 0x000fe20002000000 */
[----:B------:R-:W-:Y:S01]  /*5230*/  DMUL R26, R38, R26 ;  /* 0x0000001a261a7228 */ /* 0x000fe20000000000 */
[----:B------:R-:W-:Y:S01]  /*5240*/  SEL R46, R31, R46, P1 ;  /* 0x0000002e1f2e7207 */ /* 0x000fe20000800000 */
[----:B------:R-:W-:Y:S01]  /*5250*/  DSETP.MAX.AND P5, P0, R76, R78, PT ;  /* 0x0000004e4c00722a */ /* 0x000fe200038af000 */
[----:B------:R-:W-:Y:S01]  /*5260*/  SEL R70, R19, R16, P6 ;  /* 0x0000001013467207 */ /* 0x000fe20003000000 */
[----:B------:R-:W-:Y:S01]  /*5270*/  DSETP.MAX.AND P4, P1, R48, R80, PT ;  /* 0x000000503000722a */ /* 0x000fe2000398f000 */
[----:B------:R-:W-:Y:S01]  /*5280*/  @P2 LOP3.LUT R37, R17, 0x80000, RZ, 0xfc, !PT ;  /* 0x0008000011252812 */ /* 0x000fe200078efcff */
[----:B------:R-:W-:Y:S01]  /*5290*/  LDS.128 R32, [R4+0x800] ;  /* 0x0008000004207984 */ /* 0x000fe20000000c00 */
[----:B------:R-:W-:Y:S01]  /*52a0*/  MOV R30, R48 ;  /* 0x00000030001e7202 */ /* 0x000fe20000000f00 */
[----:B------:R-:W-:Y:S01]  /*52b0*/  IMAD.MOV.U32 R23, RZ, RZ, R76 ;  /* 0x000000ffff177224 */ /* 0x000fe200078e004c */
[----:B------:R-:W-:Y:S01]  /*52c0*/  FSEL R39, R20, R21, P6 ;  /* 0x0000001514277208 */ /* 0x000fe20003000000 */
[----:B------:R-:W0:Y:S01]  /*52d0*/  LDS.128 R16, [R10+0x40] ;  /* 0x000040000a107984 */ /* 0x000e220000000c00 */
[----:B------:R-:W-:-:S02]  /*52e0*/  IMAD.MOV.U32 R22, RZ, RZ, R77 ;  /* 0x000000ffff167224 */ /* 0x000fc400078e004d */
[----:B------:R-:W-:Y:S02]  /*52f0*/  IMAD.MOV.U32 R48, RZ, RZ, R78 ;  /* 0x000000ffff307224 */ /* 0x000fe400078e004e */
[----:B------:R-:W-:Y:S02]  /*5300*/  IMAD.MOV.U32 R57, RZ, RZ, R79 ;  /* 0x000000ffff397224 */ /* 0x000fe400078e004f */
[----:B------:R-:W-:Y:S01]  /*5310*/  IMAD.MOV.U32 R20, RZ, RZ, R80 ;  /* 0x000000ffff147224 */ /* 0x000fe200078e0050 */
[----:B------:R-:W-:Y:S01]  /*5320*/  SEL R48, R23, R48, P5 ;  /* 0x0000003017307207 */ /* 0x000fe20002800000 */
[----:B------:R-:W-:Y:S01]  /*5330*/  IMAD.MOV.U32 R51, RZ, RZ, R49 ;  /* 0x000000ffff337224 */ /* 0x000fe200078e0031 */
[----:B------:R-:W-:Y:S02]  /*5340*/  @P3 LOP3.LUT R39, R21, 0x80000, RZ, 0xfc, !PT ;  /* 0x0008000015273812 */ /* 0x000fe400078efcff */
[----:B------:R-:W-:Y:S02]  /*5350*/  FSEL R49, R22, R57, P5 ;  /* 0x0000003916317208 */ /* 0x000fe40002800000 */
[----:B------:R-:W-:-:S02]  /*5360*/  SEL R50, R30, R20, P4 ;  /* 0x000000141e327207 */ /* 0x000fc40002000000 */
[----:B------:R-:W1:Y:S01]  /*5370*/  LDS.128 R20, [R10+0xc0] ;  /* 0x0000c0000a147984 */ /* 0x000e620000000c00 */
[----:B------:R-:W-:Y:S01]  /*5380*/  DSETP.MAX.AND P3, P5, R52, R72, PT ;  /* 0x000000483400722a */ /* 0x000fe20003d6f000 */
[----:B------:R-:W-:Y:S01]  /*5390*/  IMAD.MOV.U32 R38, RZ, RZ, R53 ;  /* 0x000000ffff267224 */ /* 0x000fe200078e0035 */
[----:B------:R-:W-:Y:S01]  /*53a0*/  DSETP.MAX.AND P6, P2, R58, R68, PT ;  /* 0x000000443a00722a */ /* 0x000fe20003acf000 */
[----:B------:R-:W-:Y:S02]  /*53b0*/  IMAD.MOV.U32 R28, RZ, RZ, R58 ;  /* 0x000000ffff1c7224 */ /* 0x000fe400078e003a */
[----:B------:R-:W-:Y:S01]  /*53c0*/  IMAD.MOV.U32 R53, RZ, RZ, R68 ;  /* 0x000000ffff357224 */ /* 0x000fe200078e0044 */
[----:B------:R-:W-:Y:S01]  /*53d0*/  @P0 LOP3.LUT R49, R57, 0x80000, RZ, 0xfc, !PT ;  /* 0x0008000039310812 */ /* 0x000fe200078efcff */
[----:B------:R-:W-:Y:S02]  /*53e0*/  IMAD.MOV.U32 R31, RZ, RZ, R81 ;  /* 0x000000ffff1f7224 */ /* 0x000fe400078e0051 */
[----:B------:R-:W-:Y:S01]  /*53f0*/  IMAD.MOV.U32 R36, RZ, RZ, R52 ;  /* 0x000000ffff247224 */ /* 0x000fe200078e0034 */
[----:B------:R-:W-:Y:S01]  /*5400*/  SEL R58, R28, R53, P6 ;  /* 0x000000351c3a7207 */ /* 0x000fe20003000000 */
[----:B------:R-:W-:Y:S01]  /*5410*/  IMAD.MOV.U32 R57, RZ, RZ, R72 ;  /* 0x000000ffff397224 */ /* 0x000fe200078e0048 */
[----:B------:R-:W-:-:S02]  /*5420*/  FSEL R53, R38, R73, P3 ;  /* 0x0000004926357208 */ /* 0x000fc40001800000 */
[----:B------:R-:W-:Y:S02]  /*5430*/  @P5 LOP3.LUT R53, R73, 0x80000, RZ, 0xfc, !PT ;  /* 0x0008000049355812 */ /* 0x000fe400078efcff */
[----:B------:R-:W-:Y:S01]  /*5440*/  FSEL R51, R51, R31, P4 ;  /* 0x0000001f33337208 */ /* 0x000fe20002000000 */
[----:B------:R-:W-:Y:S01]  /*5450*/  DSETP.MAX.AND P4, P0, R42, R26, PT ;  /* 0x0000001a2a00722a */ /* 0x000fe2000388f000 */
[----:B------:R-:W-:Y:S01]  /*5460*/  SEL R52, R36, R57, P3 ;  /* 0x0000003924347207 */ /* 0x000fe20001800000 */
[----:B------:R-:W-:Y:S01]  /*5470*/  IMAD.MOV.U32 R30, RZ, RZ, R42 ;  /* 0x000000ffff1e7224 */ /* 0x000fe200078e002a */
[----:B------:R-:W-:Y:S01]  /*5480*/  MOV R42, R27 ;  /* 0x0000001b002a7202 */ /* 0x000fe20000000f00 */
[----:B------:R-:W-:Y:S01]  /*5490*/  IMAD.MOV.U32 R61, RZ, RZ, R26 ;  /* 0x000000ffff3d7224 */ /* 0x000fe200078e001a */
[----:B0-----:R-:W-:Y:S02]  /*54a0*/  DMUL R78, R32, R16 ;  /* 0x00000010204e7228 */ /* 0x001fe40000000000 */
[----:B------:R-:W-:Y:S01]  /*54b0*/  DMUL R72, R16, R34 ;  /* 0x0000002210487228 */ /* 0x000fe20000000000 */
[----:B------:R-:W-:-:S02]  /*54c0*/  IMAD.MOV.U32 R57, RZ, RZ, R29 ;  /* 0x000000ffff397224 */ /* 0x000fc400078e001d */
[----:B------:R-:W-:Y:S01]  /*54d0*/  IMAD.MOV.U32 R67, RZ, RZ, R55 ;  /* 0x000000ffff437224 */ /* 0x000fe200078e0037 */
[----:B------:R-:W-:Y:S02]  /*54e0*/  FSEL R59, R59, R69, P6 ;  /* 0x000000453b3b7208 */ /* 0x000fe40003000000 */
[----:B------:R-:W-:Y:S02]  /*54f0*/  SEL R38, R30, R61, P4 ;  /* 0x0000003d1e267207 */ /* 0x000fe40002000000 */
[----:B------:R-:W-:Y:S01]  /*5500*/  @P2 LOP3.LUT R59, R69, 0x80000, RZ, 0xfc, !PT ;  /* 0x00080000453b2812 */ /* 0x000fe200078efcff */
[----:B------:R-:W-:Y:S01]  /*5510*/  DSETP.MAX.AND P2, P3, R56, R78, PT ;  /* 0x0000004e3800722a */ /* 0x000fe20003b4f000 */
[----:B------:R-:W-:Y:S01]  /*5520*/  FSEL R43, R43, R42, P4 ;  /* 0x0000002a2b2b7208 */ /* 0x000fe20002000000 */
[----:B------:R-:W-:Y:S01]  /*5530*/  DSETP.MAX.AND P4, P5, R66, R72, PT ;  /* 0x000000484200722a */ /* 0x000fe20003d8f000 */
[----:B------:R-:W-:Y:S01]  /*5540*/  @P1 LOP3.LUT R51, R31, 0x80000, RZ, 0xfc, !PT ;  /* 0x000800001f331812 */ /* 0x000fe200078efcff */
[----:B-1----:R-:W-:Y:S01]  /*5550*/  DMUL R76, R32, R20 ;  /* 0x00000014204c7228 */ /* 0x002fe20000000000 */
[----:B------:R-:W-:Y:S01]  /*5560*/  IMAD.MOV.U32 R29, RZ, RZ, R56 ;  /* 0x000000ffff1d7224 */ /* 0x000fe200078e0038 */
[----:B------:R-:W-:Y:S01]  /*5570*/  DSETP.MAX.AND P6, P1, R24, R74, PT ;  /* 0x0000004a1800722a */ /* 0x000fe200039cf000 */
[----:B------:R-:W-:-:S02]  /*5580*/  IMAD.MOV.U32 R31, RZ, RZ, R24 ;  /* 0x000000ffff1f7224 */ /* 0x000fc400078e0018 */
        /* <DEDUP_REMOVED lines=10> */
[----:B------:R-:W-:Y:S01]  /*5630*/  SEL R68, R29, R68, P2 ;  /* 0x000000441d447207 */ /* 0x000fe20001000000 */
[----:B------:R-:W-:Y:S01]  /*5640*/  IMAD.MOV.U32 R31, RZ, RZ, R79 ;  /* 0x000000ffff1f7224 */ /* 0x000fe200078e004f */
[----:B------:R-:W0:Y:S01]  /*5650*/  LDS.128 R24, [R10+0x140] ;  /* 0x000140000a187984 */ /* 0x000e220000000c00 */
[----:B------:R-:W-:-:S02]  /*5660*/  IMAD.MOV.U32 R66, RZ, RZ, R72 ;  /* 0x000000ffff427224 */ /* 0x000fc400078e0048 */
[----:B------:R-:W-:Y:S02]  /*5670*/  IMAD.MOV.U32 R29, RZ, RZ, R73 ;  /* 0x000000ffff1d7224 */ /* 0x000fe400078e0049 */
[----:B------:R-:W-:Y:S02]  /*5680*/  IMAD.MOV.U32 R28, RZ, RZ, R60 ;  /* 0x000000ffff1c7224 */ /* 0x000fe400078e003c */
[----:B------:R-:W-:Y:S01]  /*5690*/  IMAD.MOV.U32 R72, RZ, RZ, R76 ;  /* 0x000000ffff487224 */ /* 0x000fe200078e004c */
[----:B------:R-:W-:Y:S02]  /*56a0*/  FSEL R15, R30, R31, P2 ;  /* 0x0000001f1e0f7208 */ /* 0x000fe40001000000 */
[----:B------:R-:W-:Y:S02]  /*56b0*/  FSEL R67, R67, R29, P4 ;  /* 0x0000001d43437208 */ /* 0x000fe40002000000 */
[----:B------:R-:W-:Y:S02]  /*56c0*/  @P3 LOP3.LUT R15, R31, 0x80000, RZ, 0xfc, !PT ;  /* 0x000800001f0f3812 */ /* 0x000fe400078efcff */
[----:B------:R-:W-:-:S02]  /*56d0*/  @P5 LOP3.LUT R67, R29, 0x80000, RZ, 0xfc, !PT ;  /* 0x000800001d435812 */ /* 0x000fc400078efcff */
[----:B------:R-:W-:Y:S02]  /*56e0*/  SEL R72, R28, R72, P6 ;  /* 0x000000481c487207 */ /* 0x000fe40003000000 */
[----:B------:R-:W1:Y:S01]  /*56f0*/  LDS.128 R28, [R10+0x1c0] ;  /* 0x0001c0000a1c7984 */ /* 0x000e620000000c00 */
[----:B------:R-:W-:Y:S01]  /*5700*/  IMAD.MOV.U32 R55, RZ, RZ, R47 ;  /* 0x000000ffff377224 */ /* 0x000fe200078e002f */
[----:B------:R-:W-:Y:S01]  /*5710*/  @P1 LOP3.LUT R57, R75, 0x80000, RZ, 0xfc, !PT ;  /* 0x000800004b391812 */ /* 0x000fe200078efcff */
[----:B------:R-:W-:Y:S01]  /*5720*/  IMAD.MOV.U32 R47, RZ, RZ, R77 ;  /* 0x000000ffff2f7224 */ /* 0x000fe200078e004d */
[----:B------:R-:W-:Y:S02]  /*5730*/  DMUL R74, R20, R34 ;  /* 0x00000022144a7228 */ /* 0x000fe40000000000 */
[----:B0-----:R-:W-:Y:S02]  /*5740*/  DMUL R80, R32, R24 ;  /* 0x0000001820507228 */ /* 0x001fe40000000000 */
[----:B------:R-:W-:-:S02]  /*5750*/  DMUL R76, R24, R34 ;  /* 0x00000022184c7228 */ /* 0x000fc40000000000 */
[----:B-1----:R-:W-:Y:S02]  /*5760*/  DMUL R78, R32, R28 ;  /* 0x0000001c204e7228 */ /* 0x002fe40000000000 */
[----:B------:R-:W-:Y:S01]  /*5770*/  DMUL R82, R28, R34 ;  /* 0x000000221c527228 */ /* 0x000fe20000000000 */
[----:B------:R-:W0:Y:S01]  /*5780*/  LDS.128 R32, [R4+0x810] ;  /* 0x0008100004207984 */ /* 0x000e220000000c00 */
[----:B------:R-:W-:Y:S01]  /*5790*/  DSETP.MAX.AND P1, P2, R40, R74, PT ;  /* 0x0000004a2800722a */ /* 0x000fe20003a2f000 */
[----:B------:R-:W-:Y:S01]  /*57a0*/  FSEL R61, R61, R47, P6 ;  /* 0x0000002f3d3d7208 */ /* 0x000fe20003000000 */
[----:B------:R-:W-:Y:S01]  /*57b0*/  DSETP.MAX.AND P5, P6, R64, R76, PT ;  /* 0x0000004c4000722a */ /* 0x000fe20003eaf000 */
[----:B------:R-:W-:Y:S01]  /*57c0*/  SEL R66, R36, R66, P4 ;  /* 0x0000004224427207 */ /* 0x000fe20002000000 */
[----:B------:R-:W-:Y:S01]  /*57d0*/  DSETP.MAX.AND P3, P4, R54, R80, PT ;  /* 0x000000503600722a */ /* 0x000fe20003c6f000 */
[----:B------:R-:W-:Y:S01]  /*57e0*/  IMAD.MOV.U32 R36, RZ, RZ, R54 ;  /* 0x000000ffff247224 */ /* 0x000fe200078e0036 */
[----:B------:R-:W-:Y:S01]  /*57f0*/  MOV R42, R40 ;  /* 0x00000028002a7202 */ /* 0x000fe20000000f00 */
[----:B------:R-:W-:-:S02]  /*5800*/  IMAD.MOV.U32 R60, RZ, RZ, R74 ;  /* 0x000000ffff3c7224 */ /* 0x000fc400078e004a */
[----:B------:R-:W-:Y:S01]  /*5810*/  IMAD.MOV.U32 R54, RZ, RZ, R75 ;  /* 0x000000ffff367224 */ /* 0x000fe200078e004b */
[----:B------:R-:W-:Y:S01]  /*5820*/  @P0 LOP3.LUT R61, R47, 0x80000, RZ, 0xfc, !PT ;  /* 0x000800002f3d0812 */ /* 0x000fe200078efcff */
[----:B------:R-:W-:Y:S01]  /*5830*/  IMAD.MOV.U32 R47, RZ, RZ, R77 ;  /* 0x000000ffff2f7224 */ /* 0x000fe200078e004d */
[----:B------:R-:W-:Y:S01]  /*5840*/  SEL R60, R42, R60, P1 ;  /* 0x0000003c2a3c7207 */ /* 0x000fe20000800000 */
[----:B------:R-:W-:Y:S01]  /*5850*/  IMAD.MOV.U32 R42, RZ, RZ, R44 ;  /* 0x000000ffff2a7224 */ /* 0x000fe200078e002c */
[----:B------:R-:W-:Y:S01]  /*5860*/  FSEL R41, R41, R54, P1 ;  /* 0x0000003629297208 */ /* 0x000fe20000800000 */
[----:B------:R-:W-:Y:S01]  /*5870*/  DSETP.MAX.AND P0, P1, R44, R78, PT ;  /* 0x0000004e2c00722a */ /* 0x000fe2000390f000 */
[----:B------:R-:W-:Y:S01]  /*5880*/  @P2 LOP3.LUT R41, R54, 0x80000, RZ, 0xfc, !PT ;  /* 0x0008000036292812 */ /* 0x000fe200078efcff */
[----:B------:R-:W-:Y:S01]  /*5890*/  IMAD.MOV.U32 R44, RZ, RZ, R81 ;  /* 0x000000ffff2c7224 */ /* 0x000fe200078e0051 */
[----:B------:R-:W-:Y:S01]  /*58a0*/  FSEL R65, R65, R47, P5 ;  /* 0x0000002f41417208 */ /* 0x000fe20002800000 */
[----:B------:R-:W-:-:S02]  /*58b0*/  IMAD.MOV.U32 R40, RZ, RZ, R64 ;  /* 0x000000ffff287224 */ /* 0x000fc400078e0040 */
[----:B------:R-:W-:Y:S02]  /*58c0*/  IMAD.MOV.U32 R74, RZ, RZ, R80 ;  /* 0x000000ffff4a7224 */ /* 0x000fe400078e0050 */
[----:B------:R-:W-:Y:S01]  /*58d0*/  IMAD.MOV.U32 R54, RZ, RZ, R76 ;  /* 0x000000ffff367224 */ /* 0x000fe200078e004c */
[----:B------:R-:W-:Y:S01]  /*58e0*/  @P6 LOP3.LUT R65, R47, 0x80000, RZ, 0xfc, !PT ;  /* 0x000800002f416812 */ /* 0x000fe200078efcff */
[----:B------:R-:W-:Y:S01]  /*58f0*/  IMAD.MOV.U32 R47, RZ, RZ, R78 ;  /* 0x000000ffff2f7224 */ /* 0x000fe200078e004e */
[----:B------:R-:W-:Y:S02]  /*5900*/  FSEL R55, R55, R44, P3 ;  /* 0x0000002c37377208 */ /* 0x000fe40001800000 */
[----:B------:R-:W-:Y:S01]  /*5910*/  SEL R74, R36, R74, P3 ;  /* 0x0000004a244a7207 */ /* 0x000fe20001800000 */
[----:B------:R-:W-:Y:S01]  /*5920*/  DSETP.MAX.AND P2, P3, R62, R82, PT ;  /* 0x000000523e00722a */ /* 0x000fe20003b4f000 */
[----:B------:R-:W-:Y:S01]  /*5930*/  SEL R64, R40, R54, P5 ;  /* 0x0000003628407207 */ /* 0x000fe20002800000 */
[----:B------:R-:W-:Y:S01]  /*5940*/  IMAD.MOV.U32 R54, RZ, RZ, R79 ;  /* 0x000000ffff367224 */ /* 0x000fe200078e004f */
[----:B------:R-:W-:Y:S01]  /*5950*/  @P4 LOP3.LUT R55, R44, 0x80000, RZ, 0xfc, !PT ;  /* 0x000800002c374812 */ /* 0x000fe200078efcff */
[----:B------:R-:W-:-:S02]  /*5960*/  IMAD.MOV.U32 R40, RZ, RZ, R82 ;  /* 0x000000ffff287224 */ /* 0x000fc400078e0052 */
[----:B------:R-:W-:Y:S01]  /*5970*/  IMAD.MOV.U32 R44, RZ, RZ, R83 ;  /* 0x000000ffff2c7224 */ /* 0x000fe200078e0053 */
[----:B------:R-:W-:Y:S01]  /*5980*/  SEL R42, R42, R47, P0 ;  /* 0x0000002f2a2a7207 */ /* 0x000fe20000000000 */
[C---:B0-----:R-:W-:Y:S02]  /*5990*/  DMUL R86, R32.reuse, R16 ;  /* 0x0000001020567228 */ /* 0x041fe40000000000 */
[C---:B------:R-:W-:Y:S02]  /*59a0*/  DMUL R88, R32.reuse, R20 ;  /* 0x0000001420587228 */ /* 0x040fe40000000000 */
[C---:B------:R-:W-:Y:S02]  /*59b0*/  DMUL R84, R32.reuse, R24 ;  /* 0x0000001820547228 */ /* 0x040fe40000000000 */
[----:B------:R-:W-:Y:S02]  /*59c0*/  DMUL R76, R32, R28 ;  /* 0x0000001c204c7228 */ /* 0x000fe40000000000 */
[----:B------:R-:W-:-:S02]  /*59d0*/  DMUL R16, R16, R34 ;  /* 0x0000002210107228 */ /* 0x000fc40000000000 */
[-C--:B------:R-:W-:Y:S02]  /*59e0*/  DMUL R78, R20, R34.reuse ;  /* 0x00000022144e7228 */ /* 0x080fe40000000000 */
[-C--:B------:R-:W-:Y:S02]  /*59f0*/  DMUL R80, R24, R34.reuse ;  /* 0x0000002218507228 */ /* 0x080fe40000000000 */
[----:B------:R-:W-:Y:S01]  /*5a00*/  DMUL R82, R28, R34 ;  /* 0x000000221c527228 */ /* 0x000fe20000000000 */
[----:B------:R-:W-:Y:S01]  /*5a10*/  IMAD.MOV.U32 R47, RZ, RZ, R37 ;  /* 0x000000ffff2f7224 */ /* 0x000fe200078e0025 */
[----:B------:R-:W0:Y:S01]  /*5a20*/  LDS.128 R32, [R4+0x900] ;  /* 0x0009000004207984 */ /* 0x000e220000000c00 */
[----:B------:R-:W-:Y:S01]  /*5a30*/  IMAD.MOV.U32 R37, RZ, RZ, R46 ;  /* 0x000000ffff257224 */ /* 0x000fe200078e002e */
[----:B------:R-:W-:Y:S01]  /*5a40*/  MOV R36, R62 ;  /* 0x0000003e00247202 */ /* 0x000fe20000000f00 */
[----:B------:R-:W-:Y:S02]  /*5a50*/  IMAD.MOV.U32 R28, RZ, RZ, R86 ;  /* 0x000000ffff1c7224 */ /* 0x000fe400078e0056 */
[----:B------:R-:W-:Y:S01]  /*5a60*/  DSETP.MAX.AND P4, P5, R46, R86, PT ;  /* 0x000000562e00722a */ /* 0x000fe20003d8f000 */
[----:B------:R-:W-:Y:S01]  /*5a70*/  IMAD.MOV.U32 R71, RZ, RZ, R39 ;  /* 0x000000ffff477224 */ /* 0x000fe200078e0027 */
[----:B------:R-:W-:Y:S01]  /*5a80*/  FSEL R63, R63, R44, P2 ;  /* 0x0000002c3f3f7208 */ /* 0x000fe20001000000 */
[----:B------:R-:W-:Y:S01]  /*5a90*/  IMAD.MOV.U32 R24, RZ, RZ, R87 ;  /* 0x000000ffff187224 */ /* 0x000fe200078e0057 */
[----:B------:R-:W-:-:S02]  /*5aa0*/  SEL R40, R36, R40, P2 ;  /* 0x0000002824287207 */ /* 0x000fc40001000000 */
[----:B------:R-:W-:Y:S01]  /*5ab0*/  @P3 LOP3.LUT R63, R44, 0x80000, RZ, 0xfc, !PT ;  /* 0x000800002c3f3812 */ /* 0x000fe200078efcff */
[----:B------:R-:W-:Y:S01]  /*5ac0*/  DSETP.MAX.AND P3, P2, R48, R84, PT ;  /* 0x000000543000722a */ /* 0x000fe20003a6f000 */
[----:B------:R-:W-:Y:S01]  /*5ad0*/  SEL R46, R37, R28, P4 ;  /* 0x0000001c252e7207 */ /* 0x000fe20002000000 */
        /* <DEDUP_REMOVED lines=8> */
[----:B------:R-:W-:Y:S01]  /*5b60*/  MOV R21, R88 ;  /* 0x0000005800157202 */ /* 0x000fe20000000f00 */
[----:B------:R-:W-:Y:S01]  /*5b70*/  IMAD.MOV.U32 R20, RZ, RZ, R89 ;  /* 0x000000ffff147224 */ /* 0x000fe200078e0059 */
[----:B------:R-:W-:Y:S01]  /*5b80*/  SEL R48, R28, R48, P3 ;  /* 0x000000301c307207 */ /* 0x000fe20001800000 */
[----:B------:R-:W-:-:S02]  /*5b90*/  IMAD.MOV.U32 R25, RZ, RZ, R50 ;  /* 0x000000ffff197224 */ /* 0x000fc400078e0032 */
[----:B------:R-:W-:Y:S01]  /*5ba0*/  IMAD.MOV.U32 R28, RZ, RZ, R76 ;  /* 0x000000ffff1c7224 */ /* 0x000fe200078e004c */
[----:B------:R-:W-:Y:S02]  /*5bb0*/  SEL R70, R36, R21, P0 ;  /* 0x0000001524467207 */ /* 0x000fe40000000000 */
[----:B------:R-:W-:Y:S02]  /*5bc0*/  @P5 LOP3.LUT R47, R24, 0x80000, RZ, 0xfc, !PT ;  /* 0x00080000182f5812 */ /* 0x000fe400078efcff */
[----:B------:R-:W-:Y:S01]  /*5bd0*/  FSEL R71, R71, R20, P0 ;  /* 0x0000001447477208 */ /* 0x000fe20000000000 */
[----:B------:R-:W-:Y:S01]  /*5be0*/  DSETP.MAX.AND P0, P5, R58, R16, PT ;  /* 0x000000103a00722a */ /* 0x000fe20003d0f000 */
[----:B------:R-:W-:Y:S01]  /*5bf0*/  IMAD.MOV.U32 R24, RZ, RZ, R85 ;  /* 0x000000ffff187224 */ /* 0x000fe200078e0055 */
[----:B------:R-:W-:Y:S01]  /*5c00*/  SEL R50, R25, R28, P6 ;  /* 0x0000001c19327207 */ /* 0x000fe20003000000 */
[----:B------:R-:W-:Y:S02]  /*5c10*/  IMAD.MOV.U32 R21, RZ, RZ, R58 ;  /* 0x000000ffff157224 */ /* 0x000fe400078e003a */
[----:B------:R-:W-:Y:S01]  /*5c20*/  IMAD.MOV.U32 R28, RZ, RZ, R16 ;  /* 0x000000ffff1c7224 */ /* 0x000fe200078e0010 */
[----:B------:R-:W-:-:S02]  /*5c30*/  @P1 LOP3.LUT R71, R20, 0x80000, RZ, 0xfc, !PT ;  /* 0x0008000014471812 */ /* 0x000fc400078efcff */
[----:B------:R-:W-:Y:S01]  /*5c40*/  FSEL R49, R49, R24, P3 ;  /* 0x0000001831317208 */ /* 0x000fe20001800000 */
[----:B------:R-:W-:Y:S01]  /*5c50*/  DSETP.MAX.AND P1, P3, R52, R78, PT ;  /* 0x0000004e3400722a */ /* 0x000fe20003b2f000 */
[----:B------:R-:W-:Y:S01]  /*5c60*/  FSEL R51, R51, R77, P6 ;  /* 0x0000004d33337208 */ /* 0x000fe20003000000 */
[----:B------:R-:W-:Y:S01]  /*5c70*/  IMAD.MOV.U32 R39, RZ, RZ, R43 ;  /* 0x000000ffff277224 */ /* 0x000fe200078e002b */
[----:B------:R-:W-:Y:S02]  /*5c80*/  SEL R58, R21, R28, P0 ;  /* 0x0000001c153a7207 */ /* 0x000fe40000000000 */
[----:B------:R-:W-:Y:S02]  /*5c90*/  @P4 LOP3.LUT R51, R77, 0x80000, RZ, 0xfc, !PT ;  /* 0x000800004d334812 */ /* 0x000fe400078efcff */
[----:B------:R-:W-:Y:S01]  /*5ca0*/  FSEL R59, R59, R17, P0 ;  /* 0x000000113b3b7208 */ /* 0x000fe20000000000 */
[----:B------:R-:W-:Y:S01]  /*5cb0*/  DSETP.MAX.AND P4, P0, R56, R82, PT ;  /* 0x000000523800722a */ /* 0x000fe2000388f000 */
[----:B------:R-:W-:Y:S01]  /*5cc0*/  IMAD.MOV.U32 R37, RZ, RZ, R82 ;  /* 0x000000ffff257224 */ /* 0x000fe200078e0052 */
[----:B------:R-:W-:-:S02]  /*5cd0*/  MOV R16, R56 ;  /* 0x0000003800107202 */ /* 0x000fc40000000f00 */
[----:B------:R-:W-:Y:S01]  /*5ce0*/  @P2 LOP3.LUT R49, R24, 0x80000, RZ, 0xfc, !PT ;  /* 0x0008000018312812 */ /* 0x000fe200078efcff */
[----:B------:R-:W-:Y:S01]  /*5cf0*/  DSETP.MAX.AND P6, P2, R38, R80, PT ;  /* 0x000000502600722a */ /* 0x000fe20003acf000 */
[----:B------:R-:W-:Y:S02]  /*5d00*/  SEL R28, R16, R37, P4 ;  /* 0x00000025101c7207 */ /* 0x000fe40002000000 */
[----:B------:R-:W-:Y:S01]  /*5d10*/  @P5 LOP3.LUT R59, R17, 0x80000, RZ, 0xfc, !PT ;  /* 0x00080000113b5812 */ /* 0x000fe200078efcff */
[-C--:B0-----:R-:W-:Y:S01]  /*5d20*/  DMUL R16, R32, R18.reuse ;  /* 0x0000001220107228 */ /* 0x081fe20000000000 */
[----:B------:R-:W-:Y:S01]  /*5d30*/  IMAD.MOV.U32 R69, RZ, RZ, R15 ;  /* 0x000000ffff457224 */ /* 0x000fe200078e000f */
[----:B------:R-:W-:Y:S01]  /*5d40*/  FSEL R53, R53, R79, P1 ;  /* 0x0000004f35357208 */ /* 0x000fe20000800000 */
[----:B------:R-:W-:Y:S01]  /*5d50*/  IMAD.MOV.U32 R20, RZ, RZ, R52 ;  /* 0x000000ffff147224 */ /* 0x000fe200078e0034 */
[----:B------:R-:W-:Y:S01]  /*5d60*/  @P3 LOP3.LUT R53, R79, 0x80000, RZ, 0xfc, !PT ;  /* 0x000800004f353812 */ /* 0x000fe200078efcff */
[----:B------:R-:W-:Y:S01]  /*5d70*/  IMAD.MOV.U32 R25, RZ, RZ, R78 ;  /* 0x000000ffff197224 */ /* 0x000fe200078e004e */
[----:B------:R-:W-:-:S02]  /*5d80*/  DMUL R76, R34, R18 ;  /* 0x00000012224c7228 */ /* 0x000fc40000000000 */
[----:B------:R-:W-:Y:S01]  /*5d90*/  DMUL R78, R32, R22 ;  /* 0x00000016204e7228 */ /* 0x000fe20000000000 */
[----:B------:R-:W-:Y:S01]  /*5da0*/  IMAD.MOV.U32 R29, RZ, RZ, R57 ;  /* 0x000000ffff1d7224 */ /* 0x000fe200078e0039 */
[----:B------:R-:W-:Y:S01]  /*5db0*/  DSETP.MAX.AND P3, P5, R68, R16, PT ;  /* 0x000000104400722a */ /* 0x000fe20003d6f000 */
[----:B------:R-:W-:Y:S01]  /*5dc0*/  IMAD.MOV.U32 R24, RZ, RZ, R38 ;  /* 0x000000ffff187224 */ /* 0x000fe200078e0026 */
[----:B------:R-:W-:Y:S01]  /*5dd0*/  SEL R52, R20, R25, P1 ;  /* 0x0000001914347207 */ /* 0x000fe20000800000 */
[----:B------:R-:W-:Y:S02]  /*5de0*/  IMAD.MOV.U32 R21, RZ, RZ, R80 ;  /* 0x000000ffff157224 */ /* 0x000fe400078e0050 */
[----:B------:R-:W-:Y:S01]  /*5df0*/  IMAD.MOV.U32 R73, RZ, RZ, R61 ;  /* 0x000000ffff497224 */ /* 0x000fe200078e003d */
[----:B------:R-:W-:Y:S01]  /*5e00*/  FSEL R25, R39, R81, P6 ;  /* 0x0000005127197208 */ /* 0x000fe20003000000 */
[----:B------:R-:W-:Y:S01]  /*5e10*/  IMAD.MOV.U32 R57, RZ, RZ, R16 ;  /* 0x000000ffff397224 */ /* 0x000fe200078e0010 */
[----:B------:R-:W-:Y:S01]  /*5e20*/  @P2 LOP3.LUT R25, R81, 0x80000, RZ, 0xfc, !PT ;  /* 0x0008000051192812 */ /* 0x000fe200078efcff */
[----:B------:R-:W-:Y:S01]  /*5e30*/  IMAD.MOV.U32 R36, RZ, RZ, R17 ;  /* 0x000000ffff247224 */ /* 0x000fe200078e0011 */
[----:B------:R-:W-:Y:S01]  /*5e40*/  FSEL R29, R29, R83, P4 ;  /* 0x000000531d1d7208 */ /* 0x000fe20002000000 */
[----:B------:R-:W-:Y:S01]  /*5e50*/  DMUL R38, R32, R26 ;  /* 0x0000001a20267228 */ /* 0x000fe20000000000 */
[----:B------:R-:W-:Y:S01]  /*5e60*/  IMAD.MOV.U32 R16, RZ, RZ, R66 ;  /* 0x000000ffff107224 */ /* 0x000fe200078e0042 */
[----:B------:R-:W-:Y:S01]  /*5e70*/  MOV R17, R67 ;  /* 0x0000004300117202 */ /* 0x000fe20000000f00 */
[----:B------:R-:W-:Y:S01]  /*5e80*/  DSETP.MAX.AND P1, P2, R66, R76, PT ;  /* 0x0000004c4200722a */ /* 0x000fe20003a2f000 */
[----:B------:R-:W-:Y:S01]  /*5e90*/  SEL R24, R24, R21, P6 ;  /* 0x0000001518187207 */ /* 0x000fe20003000000 */
[----:B------:R-:W-:Y:S01]  /*5ea0*/  DMUL R66, R34, R22 ;  /* 0x0000001622427228 */ /* 0x000fe20000000000 */
[----:B------:R-:W-:Y:S01]  /*5eb0*/  @P0 LOP3.LUT R29, R83, 0x80000, RZ, 0xfc, !PT ;  /* 0x00080000531d0812 */ /* 0x000fe200078efcff */
[----:B------:R-:W-:Y:S01]  /*5ec0*/  IMAD.MOV.U32 R15, RZ, RZ, R69 ;  /* 0x000000ffff0f7224 */ /* 0x000fe200078e0045 */
[----:B------:R-:W-:Y:S01]  /*5ed0*/  DSETP.MAX.AND P6, P0, R72, R78, PT ;  /* 0x0000004e4800722a */ /* 0x000fe200038cf000 */
[----:B------:R-:W-:-:S02]  /*5ee0*/  IMAD.MOV.U32 R20, RZ, RZ, R72 ;  /* 0x000000ffff147224 */ /* 0x000fc400078e0048 */
[----:B------:R-:W-:Y:S02]  /*5ef0*/  IMAD.MOV.U32 R21, RZ, RZ, R73 ;  /* 0x000000ffff157224 */ /* 0x000fe400078e0049 */
[----:B------:R-:W-:Y:S02]  /*5f00*/  IMAD.MOV.U32 R62, RZ, RZ, R78 ;  /* 0x000000ffff3e7224 */ /* 0x000fe400078e004e */
[----:B------:R-:W-:Y:S02]  /*5f10*/  IMAD.MOV.U32 R44, RZ, RZ, R79 ;  /* 0x000000ffff2c7224 */ /* 0x000fe400078e004f */
[----:B------:R-:W-:Y:S02]  /*5f20*/  IMAD.MOV.U32 R61, RZ, RZ, R41 ;  /* 0x000000ffff3d7224 */ /* 0x000fe400078e0029 */
[----:B------:R-:W-:Y:S02]  /*5f30*/  IMAD.MOV.U32 R56, RZ, RZ, R68 ;  /* 0x000000ffff387224 */ /* 0x000fe400078e0044 */
[----:B------:R-:W-:Y:S01]  /*5f40*/  IMAD.MOV.U32 R75, RZ, RZ, R55 ;  /* 0x000000ffff4b7224 */ /* 0x000fe200078e0037 */
[----:B------:R-:W-:-:S02]  /*5f50*/  FSEL R55, R15, R36, P3 ;  /* 0x000000240f377208 */ /* 0x000fc40001800000 */
[----:B------:R-:W-:Y:S01]  /*5f60*/  SEL R62, R20, R62, P6 ;  /* 0x0000003e143e7207 */ /* 0x000fe20003000000 */
[----:B------:R-:W-:Y:S01]  /*5f70*/  IMAD.MOV.U32 R20, RZ, RZ, R60 ;  /* 0x000000ffff147224 */ /* 0x000fe200078e003c */
[----:B------:R-:W-:Y:S02]  /*5f80*/  @P5 LOP3.LUT R55, R36, 0x80000, RZ, 0xfc, !PT ;  /* 0x0008000024375812 */ /* 0x000fe400078efcff */
[----:B------:R-:W-:Y:S01]  /*5f90*/  FSEL R15, R21, R44, P6 ;  /* 0x0000002c150f7208 */ /* 0x000fe20003000000 */
[----:B------:R-:W-:Y:S01]  /*5fa0*/  DSETP.MAX.AND P5, P6, R60, R66, PT ;  /* 0x000000423c00722a */ /* 0x000fe20003eaf000 */
[----:B------:R-:W-:Y:S01]  /*5fb0*/  SEL R56, R56, R57, P3 ;  /* 0x0000003938387207 */ /* 0x000fe20001800000 */
[----:B------:R-:W-:Y:S01]  /*5fc0*/  DSETP.MAX.AND P3, P4, R74, R38, PT ;  /* 0x000000264a00722a */ /* 0x000fe20003c6f000 */
[----:B------:R-:W-:Y:S02]  /*5fd0*/  IMAD.MOV.U32 R60, RZ, RZ, R38 ;  /* 0x000000ffff3c7224 */ /* 0x000fe400078e0026 */
[----:B------:R-:W-:-:S02]  /*5fe0*/  IMAD.MOV.U32 R21, RZ, RZ, R39 ;  /* 0x000000ffff157224 */ /* 0x000fc400078e0027 */
[----:B------:R-:W0:Y:S01]  /*5ff0*/  LDS.128 R36, [R4+0x910] ;  /* 0x0009100004247984 */ /* 0x000e220000000c00 */
[----:B------:R-:W-:Y:S01]  /*6000*/  IMAD.MOV.U32 R43, RZ, RZ, R74 ;  /* 0x000000ffff2b7224 */ /* 0x000fe200078e004a */
[----:B------:R-:W-:-:S04]  /*6010*/  DMUL R68, R32, R30 ;  /* 0x0000001e20447228 */ /* 0x000fc80000000000 */
[----:B------:R-:W-:Y:S01]  /*6020*/  SEL R60, R43, R60, P3 ;  /* 0x0000003c2b3c7207 */ /* 0x000fe20001800000 */
[----:B------:R-:W-:Y:S01]  /*6030*/  IMAD.MOV.U32 R43, RZ, RZ, R45 ;  /* 0x000000ffff2b7224 */ /* 0x000fe200078e002d */
[----:B------:R-:W-:Y:S02]  /*6040*/  @P0 LOP3.LUT R15, R44, 0x80000, RZ, 0xfc, !PT ;  /* 0x000800002c0f0812 */ /* 0x000fe400078efcff */
[----:B------:R-:W-:Y:S01]  /*6050*/  FSEL R45, R75, R21, P3 ;  /* 0x000000154b2d7208 */ /* 0x000fe20001800000 */
[----:B------:R-:W-:Y:S02]  /*6060*/  IMAD.MOV.U32 R32, RZ, RZ, R42 ;  /* 0x000000ffff207224 */ /* 0x000fe400078e002a */
[----:B------:R-:W-:Y:S01]  /*6070*/  DSETP.MAX.AND P3, P0, R42, R68, PT ;  /* 0x000000442a00722a */ /* 0x000fe2000386f000 */
[----:B------:R-:W-:Y:S01]  /*6080*/  IMAD.MOV.U32 R42, RZ, RZ, R68 ;  /* 0x000000ffff2a7224 */ /* 0x000fe200078e0044 */
[C---:B------:R-:W-:Y:S02]  /*6090*/  DMUL R72, R34.reuse, R26 ;  /* 0x0000001a22487228 */ /* 0x040fe40000000000 */
[----:B------:R-:W-:Y:S01]  /*60a0*/  DMUL R74, R34, R30 ;  /* 0x0000001e224a7228 */ /* 0x000fe20000000000 */
[----:B------:R-:W-:Y:S01]  /*60b0*/  MOV R33, R69 ;  /* 0x0000004500217202 */ /* 0x000fe20000000f00 */
[----:B------:R-:W-:Y:S01]  /*60c0*/  IMAD.MOV.U32 R68, RZ, RZ, R76 ;  /* 0x000000ffff447224 */ /* 0x000fe200078e004c */
[----:B------:R-:W-:Y:S01]  /*60d0*/  SEL R42, R32, R42, P3 ;  /* 0x0000002a202a7207 */ /* 0x000fe20001800000 */
[----:B------:R-:W-:-:S02]  /*60e0*/  IMAD.MOV.U32 R32, RZ, RZ, R77 ;  /* 0x000000ffff207224 */ /* 0x000fc400078e004d */
[----:B------:R-:W-:Y:S01]  /*60f0*/  IMAD.MOV.U32 R41, RZ, RZ, R63 ;  /* 0x000000ffff297224 */ /* 0x000fe200078e003f */
[----:B------:R-:W-:Y:S01]  /*6100*/  FSEL R43, R43, R33, P3 ;  /* 0x000000212b2b7208 */ /* 0x000fe20001800000 */
[----:B------:R-:W-:Y:S01]  /*6110*/  IMAD.MOV.U32 R54, RZ, RZ, R61 ;  /* 0x000000ffff367224 */ /* 0x000fe200078e003d */
[----:B------:R-:W-:Y:S01]  /*6120*/  @P4 LOP3.LUT R45, R21, 0x80000, RZ, 0xfc, !PT ;  /* 0x00080000152d4812 */ /* 0x000fe200078efcff */
[----:B------:R-:W-:Y:S01]  /*6130*/  DSETP.MAX.AND P4, P3, R64, R72, PT ;  /* 0x000000484000722a */ /* 0x000fe20003b8f000 */
[----:B------:R-:W-:Y:S01]  /*6140*/  SEL R68, R16, R68, P1 ;  /* 0x0000004410447207 */ /* 0x000fe20000800000 */
[----:B------:R-:W-:Y:S01]  /*6150*/  IMAD.MOV.U32 R34, RZ, RZ, R66 ;  /* 0x000000ffff227224 */ /* 0x000fe200078e0042 */
        /* <DEDUP_REMOVED lines=9> */
[----:B0-----:R-:W-:Y:S01]  /*61f0*/  DMUL R20, R36, R18 ;  /* 0x0000001224147228 */ /* 0x001fe20000000000 */
[----:B------:R-:W-:Y:S02]  /*6200*/  IMAD.MOV.U32 R16, RZ, RZ, R41 ;  /* 0x000000ffff107224 */ /* 0x000fe400078e0029 */
[----:B------:R-:W-:Y:S02]  /*6210*/  IMAD.MOV.U32 R64, RZ, RZ, R74 ;  /* 0x000000ffff407224 */ /* 0x000fe400078e004a */
[----:B------:R-:W-:-:S02]  /*6220*/  IMAD.MOV.U32 R57, RZ, RZ, R75 ;  /* 0x000000ffff397224 */ /* 0x000fc400078e004b */
[----:B------:R-:W-:Y:S01]  /*6230*/  IMAD.MOV.U32 R35, RZ, RZ, R67 ;  /* 0x000000ffff237224 */ /* 0x000fe200078e0043 */
[----:B------:R-:W-:Y:S02]  /*6240*/  FSEL R67, R65, R17, P4 ;  /* 0x0000001141437208 */ /* 0x000fe40002000000 */
[----:B------:R-:W-:Y:S02]  /*6250*/  SEL R64, R33, R64, P0 ;  /* 0x0000004021407207 */ /* 0x000fe40000000000 */
[----:B------:R-:W-:Y:S01]  /*6260*/  @P2 LOP3.LUT R61, R32, 0x80000, RZ, 0xfc, !PT ;  /* 0x00080000203d2812 */ /* 0x000fe200078efcff */
[----:B------:R-:W-:Y:S01]  /*6270*/  DMUL R32, R36, R22 ;  /* 0x0000001624207228 */ /* 0x000fe20000000000 */
[----:B------:R-:W-:Y:S02]  /*6280*/  FSEL R65, R16, R57, P0 ;  /* 0x0000003910417208 */ /* 0x000fe40000000000 */
[----:B------:R-:W-:Y:S01]  /*6290*/  @P1 LOP3.LUT R65, R57, 0x80000, RZ, 0xfc, !PT ;  /* 0x0008000039411812 */ /* 0x000fe200078efcff */
[----:B------:R-:W-:-:S02]  /*62a0*/  DSETP.MAX.AND P1, P2, R46, R20, PT ;  /* 0x000000142e00722a */ /* 0x000fc40003a2f000 */
[----:B------:R-:W-:Y:S01]  /*62b0*/  DMUL R80, R36, R26 ;  /* 0x0000001a24507228 */ /* 0x000fe20000000000 */
[----:B------:R-:W-:Y:S01]  /*62c0*/  FSEL R41, R54, R35, P5 ;  /* 0x0000002336297208 */ /* 0x000fe20002800000 */
[----:B------:R-:W-:Y:S01]  /*62d0*/  DMUL R72, R38, R18 ;  /* 0x0000001226487228 */ /* 0x000fe20000000000 */
[----:B------:R-:W-:Y:S01]  /*62e0*/  @P6 LOP3.LUT R41, R35, 0x80000, RZ, 0xfc, !PT ;  /* 0x0008000023296812 */ /* 0x000fe200078efcff */
[----:B------:R-:W-:Y:S01]  /*62f0*/  DMUL R82, R36, R30 ;  /* 0x0000001e24527228 */ /* 0x000fe20000000000 */
[----:B------:R-:W-:Y:S01]  /*6300*/  @P3 LOP3.LUT R67, R17, 0x80000, RZ, 0xfc, !PT ;  /* 0x0008000011433812 */ /* 0x000fe200078efcff */
[----:B------:R-:W-:Y:S01]  /*6310*/  IMAD.MOV.U32 R17, RZ, RZ, R21 ;  /* 0x000000ffff117224 */ /* 0x000fe200078e0015 */
[----:B------:R-:W-:Y:S01]  /*6320*/  DSETP.MAX.AND P6, P3, R70, R32, PT ;  /* 0x000000204600722a */ /* 0x000fe20003bcf000 */
[----:B------:R-:W-:Y:S01]  /*6330*/  IMAD.MOV.U32 R18, RZ, RZ, R47 ;  /* 0x000000ffff127224 */ /* 0x000fe200078e002f */
[----:B------:R-:W-:Y:S01]  /*6340*/  DSETP.MAX.AND P5, P0, R48, R80, PT ;  /* 0x000000503000722a */ /* 0x000fe200038af000 */
[----:B------:R-:W-:Y:S01]  /*6350*/  IMAD.MOV.U32 R16, RZ, RZ, R32 ;  /* 0x000000ffff107224 */ /* 0x000fe200078e0020 */
[----:B------:R-:W-:Y:S01]  /*6360*/  DMUL R74, R38, R22 ;  /* 0x00000016264a7228 */ /* 0x000fe20000000000 */
[----:B------:R-:W-:Y:S01]  /*6370*/  IMAD.MOV.U32 R19, RZ, RZ, R70 ;  /* 0x000000ffff137224 */ /* 0x000fe200078e0046 */
[----:B------:R-:W-:Y:S01]  /*6380*/  MOV R54, R20 ;  /* 0x0000001400367202 */ /* 0x000fe20000000f00 */
[----:B------:R-:W-:-:S02]  /*6390*/  IMAD.MOV.U32 R23, RZ, RZ, R46 ;  /* 0x000000ffff177224 */ /* 0x000fc400078e002e */
[----:B------:R-:W-:Y:S02]  /*63a0*/  IMAD.MOV.U32 R21, RZ, RZ, R33 ;  /* 0x000000ffff157224 */ /* 0x000fe400078e0021 */
[----:B------:R-:W-:Y:S01]  /*63b0*/  IMAD.MOV.U32 R20, RZ, RZ, R71 ;  /* 0x000000ffff147224 */ /* 0x000fe200078e0047 */
[----:B------:R-:W-:Y:S01]  /*63c0*/  FSEL R37, R18, R17, P1 ;  /* 0x0000001112257208 */ /* 0x000fe20000800000 */
[C---:B------:R-:W-:Y:S01]  /*63d0*/  DMUL R26, R38.reuse, R26 ;  /* 0x0000001a261a7228 */ /* 0x040fe20000000000 */
[----:B------:R-:W-:Y:S01]  /*63e0*/  SEL R70, R19, R16, P6 ;  /* 0x0000001013467207 */ /* 0x000fe20003000000 */
[----:B------:R-:W-:Y:S01]  /*63f0*/  DMUL R76, R38, R30 ;  /* 0x0000001e264c7228 */ /* 0x000fe20000000000 */
[----:B------:R-:W-:Y:S01]  /*6400*/  @P2 LOP3.LUT R37, R17, 0x80000, RZ, 0xfc, !PT ;  /* 0x0008000011252812 */ /* 0x000fe200078efcff */
[----:B------:R-:W-:Y:S01]  /*6410*/  LDS.128 R32, [R4+0xa00] ;  /* 0x000a000004207984 */ /* 0x000fe20000000c00 */
[----:B------:R-:W-:Y:S01]  /*6420*/  SEL R54, R23, R54, P1 ;  /* 0x0000003617367207 */ /* 0x000fe20000800000 */
[----:B------:R-:W-:Y:S01]  /*6430*/  IMAD.MOV.U32 R47, RZ, RZ, R49 ;  /* 0x000000ffff2f7224 */ /* 0x000fe200078e0031 */
[----:B------:R-:W-:Y:S01]  /*6440*/  FSEL R39, R20, R21, P6 ;  /* 0x0000001514277208 */ /* 0x000fe20003000000 */
[----:B------:R-:W0:Y:S01]  /*6450*/  LDS.128 R16, [R10+0x50] ;  /* 0x000050000a107984 */ /* 0x000e220000000c00 */
[----:B------:R-:W-:Y:S01]  /*6460*/  DSETP.MAX.AND P4, P1, R50, R82, PT ;  /* 0x000000523200722a */ /* 0x000fe2000398f000 */
[----:B------:R-:W-:Y:S01]  /*6470*/  IMAD.MOV.U32 R20, RZ, RZ, R81 ;  /* 0x000000ffff147224 */ /* 0x000fe200078e0051 */
[----:B------:R-:W-:Y:S01]  /*6480*/  MOV R78, R80 ;  /* 0x00000050004e7202 */ /* 0x000fe20000000f00 */
[----:B------:R-:W-:-:S02]  /*6490*/  IMAD.MOV.U32 R22, RZ, RZ, R48 ;  /* 0x000000ffff167224 */ /* 0x000fc400078e0030 */
[----:B------:R-:W-:Y:S02]  /*64a0*/  IMAD.MOV.U32 R23, RZ, RZ, R50 ;  /* 0x000000ffff177224 */ /* 0x000fe400078e0032 */
[----:B------:R-:W-:Y:S01]  /*64b0*/  IMAD.MOV.U32 R44, RZ, RZ, R82 ;  /* 0x000000ffff2c7224 */ /* 0x000fe200078e0052 */
[----:B------:R-:W-:Y:S02]  /*64c0*/  FSEL R47, R47, R20, P5 ;  /* 0x000000142f2f7208 */ /* 0x000fe40002800000 */
[----:B------:R-:W-:Y:S02]  /*64d0*/  SEL R78, R22, R78, P5 ;  /* 0x0000004e164e7207 */ /* 0x000fe40002800000 */
[----:B------:R-:W-:Y:S02]  /*64e0*/  @P3 LOP3.LUT R39, R21, 0x80000, RZ, 0xfc, !PT ;  /* 0x0008000015273812 */ /* 0x000fe400078efcff */
[----:B------:R-:W-:Y:S02]  /*64f0*/  SEL R48, R23, R44, P4 ;  /* 0x0000002c17307207 */ /* 0x000fe40002000000 */
[----:B------:R-:W-:-:S02]  /*6500*/  @P0 LOP3.LUT R47, R20, 0x80000, RZ, 0xfc, !PT ;  /* 0x00080000142f0812 */ /* 0x000fc400078efcff */
[----:B------:R-:W1:Y:S01]  /*6510*/  LDS.128 R20, [R10+0xd0] ;  /* 0x0000d0000a147984 */ /* 0x000e620000000c00 */
[----:B------:R-:W-:Y:S01]  /*6520*/  DSETP.MAX.AND P3, P5, R52, R74, PT ;  /* 0x0000004a3400722a */ /* 0x000fe20003d6f000 */
[----:B------:R-:W-:Y:S02]  /*6530*/  IMAD.MOV.U32 R49, RZ, RZ, R51 ;  /* 0x000000ffff317224 */ /* 0x000fe400078e0033 */
[----:B------:R-:W-:Y:S01]  /*6540*/  IMAD.MOV.U32 R31, RZ, RZ, R83 ;  /* 0x000000ffff1f7224 */ /* 0x000fe200078e0053 */
[----:B------:R-:W-:Y:S01]  /*6550*/  DSETP.MAX.AND P6, P2, R58, R72, PT ;  /* 0x000000483a00722a */ /* 0x000fe20003acf000 */
[----:B------:R-:W-:Y:S02]  /*6560*/  IMAD.MOV.U32 R36, RZ, RZ, R52 ;  /* 0x000000ffff247224 */ /* 0x000fe400078e0034 */
[----:B------:R-:W-:Y:S01]  /*6570*/  IMAD.MOV.U32 R51, RZ, RZ, R74 ;  /* 0x000000ffff337224 */ /* 0x000fe200078e004a */
[----:B------:R-:W-:Y:S01]  /*6580*/  FSEL R49, R49, R31, P4 ;  /* 0x0000001f31317208 */ /* 0x000fe20002000000 */
[----:B------:R-:W-:Y:S01]  /*6590*/  IMAD.MOV.U32 R38, RZ, RZ, R53 ;  /* 0x000000ffff267224 */ /* 0x000fe200078e0035 */
[----:B------:R-:W-:Y:S01]  /*65a0*/  DSETP.MAX.AND P4, P0, R24, R26, PT ;  /* 0x0000001a1800722a */ /* 0x000fe2000388f000 */
[----:B------:R-:W-:-:S02]  /*65b0*/  IMAD.MOV.U32 R46, RZ, RZ, R24 ;  /* 0x000000ffff2e7224 */ /* 0x000fc400078e0018 */
[----:B------:R-:W-:Y:S01]  /*65c0*/  IMAD.MOV.U32 R57, RZ, RZ, R26 ;  /* 0x000000ffff397224 */ /* 0x000fe200078e001a */
[----:B------:R-:W-:Y:S01]  /*65d0*/  SEL R50, R36, R51, P3 ;  /* 0x0000003324327207 */ /* 0x000fe20001800000 */
[----:B------:R-:W-:Y:S01]  /*65e0*/  IMAD.MOV.U32 R44, RZ, RZ, R25 ;  /* 0x000000ffff2c7224 */ /* 0x000fe200078e0019 */
[----:B------:R-:W-:Y:S01]  /*65f0*/  FSEL R51, R38, R75, P3 ;  /* 0x0000004b26337208 */ /* 0x000fe20001800000 */
[----:B------:R-:W-:Y:S01]  /*6600*/  IMAD.MOV.U32 R30, RZ, RZ, R58 ;  /* 0x000000ffff1e7224 */ /* 0x000fe200078e003a */
[----:B------:R-:W-:Y:S01]  /*6610*/  SEL R46, R46, R57, P4 ;  /* 0x000000392e2e7207 */ /* 0x000fe20002000000 */
[----:B------:R-:W-:Y:S01]  /*6620*/  IMAD.MOV.U32 R25, RZ, RZ, R72 ;  /* 0x000000ffff197224 */ /* 0x000fe200078e0048 */
[----:B0-----:R-:W-:Y:S01]  /*6630*/  DMUL R80, R32, R16 ;  /* 0x0000001020507228 */ /* 0x001fe20000000000 */
[----:B------:R-:W-:Y:S01]  /*6640*/  @P5 LOP3.LUT R51, R75, 0x80000, RZ, 0xfc, !PT ;  /* 0x000800004b335812 */ /* 0x000fe200078efcff */
[----:B------:R-:W-:Y:S01]  /*6650*/  DMUL R74, R16, R34 ;  /* 0x00000022104a7228 */ /* 0x000fe20000000000 */
[----:B------:R-:W-:-:S02]  /*6660*/  IMAD.MOV.U32 R57, RZ, RZ, R55 ;  /* 0x000000ffff397224 */ /* 0x000fc400078e0037 */
[----:B------:R-:W-:Y:S02]  /*6670*/  IMAD.MOV.U32 R53, RZ, RZ, R27 ;  /* 0x000000ffff357224 */ /* 0x000fe400078e001b */
[----:B------:R-:W-:Y:S01]  /*6680*/  IMAD.MOV.U32 R69, RZ, RZ, R61 ;  /* 0x000000ffff457224 */ /* 0x000fe200078e003d */
[----:B------:R-:W-:Y:S02]  /*6690*/  SEL R58, R30, R25, P6 ;  /* 0x000000191e3a7207 */ /* 0x000fe40003000000 */
[----:B------:R-:W-:Y:S02]  /*66a0*/  @P1 LOP3.LUT R49, R31, 0x80000, RZ, 0xfc, !PT ;  /* 0x000800001f311812 */ /* 0x000fe400078efcff */
[----:B------:R-:W-:Y:S01]  /*66b0*/  FSEL R59, R59, R73, P6 ;  /* 0x000000493b3b7208 */ /* 0x000fe20003000000 */
[----:B------:R-:W-:Y:S01]  /*66c0*/  DSETP.MAX.AND P6, P1, R28, R76, PT ;  /* 0x0000004c1c00722a */ /* 0x000fe200039cf000 */
[----:B------:R-:W-:Y:S01]  /*66d0*/  MOV R30, R29 ;  /* 0x0000001d001e7202 */ /* 0x000fe20000000f00 */
[----:B------:R-:W-:Y:S01]  /*66e0*/  IMAD.MOV.U32 R29, RZ, RZ, R57 ;  /* 0x000000ffff1d7224 */ /* 0x000fe200078e0039 */
[----:B------:R-:W-:Y:S01]  /*66f0*/  @P2 LOP3.LUT R59, R73, 0x80000, RZ, 0xfc, !PT ;  /* 0x00080000493b2812 */ /* 0x000fe200078efcff */
[----:B------:R-:W-:-:S02]  /*6700*/  DSETP.MAX.AND P2, P3, R56, R80, PT ;  /* 0x000000503800722a */ /* 0x000fc40003b4f000 */
[----:B-1----:R-:W-:Y:S01]  /*6710*/  DMUL R82, R32, R20 ;  /* 0x0000001420527228 */ /* 0x002fe20000000000 */
[----:B------:R-:W-:Y:S01]  /*6720*/  FSEL R57, R44, R53, P4 ;  /* 0x000000352c397208 */ /* 0x000fe20002000000 */
[----:B------:R-:W-:Y:S01]  /*6730*/  DSETP.MAX.AND P4, P5, R68, R74, PT ;  /* 0x0000004a4400722a */ /* 0x000fe20003d8f000 */
[----:B------:R-:W-:Y:S01]  /*6740*/  IMAD.MOV.U32 R31, RZ, RZ, R28 ;  /* 0x000000ffff1f7224 */ /* 0x000fe200078e001c */
[----:B------:R-:W0:Y:S01]  /*6750*/  LDS.128 R24, [R10+0x150] ;  /* 0x000150000a187984 */ /* 0x000e220000000c00 */
[----:B------:R-:W-:Y:S02]  /*6760*/  IMAD.MOV.U32 R28, RZ, RZ, R56 ;  /* 0x000000ffff1c7224 */ /* 0x000fe400078e0038 */
[----:B------:R-:W-:Y:S02]  /*6770*/  IMAD.MOV.U32 R52, RZ, RZ, R76 ;  /* 0x000000ffff347224 */ /* 0x000fe400078e004c */
[----:B------:R-:W-:Y:S02]  /*6780*/  IMAD.MOV.U32 R63, RZ, RZ, R15 ;  /* 0x000000ffff3f7224 */ /* 0x000fe400078e000f */
[----:B------:R-:W-:Y:S01]  /*6790*/  IMAD.MOV.U32 R56, RZ, RZ, R80 ;  /* 0x000000ffff387224 */ /* 0x000fe200078e0050 */
[----:B------:R-:W-:-:S02]  /*67a0*/  @P0 LOP3.LUT R57, R53, 0x80000, RZ, 0xfc, !PT ;  /* 0x0008000035390812 */ /* 0x000fc400078efcff */
[----:B------:R-:W-:Y:S01]  /*67b0*/  SEL R52, R31, R52, P6 ;  /* 0x000000341f347207 */ /* 0x000fe20003000000 */
[----:B------:R-:W-:Y:S01]  /*67c0*/  IMAD.MOV.U32 R31, RZ, RZ, R81 ;  /* 0x000000ffff1f7224 */ /* 0x000fe200078e0051 */
[----:B------:R-:W-:Y:S01]  /*67d0*/  FSEL R53, R30, R77, P6 ;  /* 0x0000004d1e357208 */ /* 0x000fe20003000000 */
[----:B------:R-:W-:Y:S01]  /*67e0*/  DSETP.MAX.AND P6, P0, R62, R82, PT ;  /* 0x000000523e00722a */ /* 0x000fe200038cf000 */
[----:B------:R-:W-:Y:S01]  /*67f0*/  IMAD.MOV.U32 R30, RZ, RZ, R62 ;  /* 0x000000ffff1e7224 */ /* 0x000fe200078e003e */
[----:B------:R-:W-:Y:S01]  /*6800*/  SEL R56, R28, R56, P2 ;  /* 0x000000381c387207 */ /* 0x000fe20001000000 */
[----:B------:R-:W-:Y:S01]  /*6810*/  IMAD.MOV.U32 R62, RZ, RZ, R82 ;  /* 0x000000ffff3e7224 */ /* 0x000fe200078e0052 */
[----:B------:R-:W-:Y:S02]  /*6820*/  MOV R28, R75 ;  /* 0x0000004b001c7202 */ /* 0x000fe40000000f00 */
[----:B------:R-:W-:Y:S02]  /*6830*/  FSEL R15, R29, R31, P2 ;  /* 0x0000001f1d0f7208 */ /* 0x000fe40001000000 */
[----:B------:R-:W-:-:S02]  /*6840*/  FSEL R69, R69, R28, P4 ;  /* 0x0000001c45457208 */ /* 0x000fc40002000000 */
[----:B------:R-:W-:Y:S02]  /*6850*/  @P3 LOP3.LUT R15, R31, 0x80000, RZ, 0xfc, !PT ;  /* 0x000800001f0f3812 */ /* 0x000fe400078efcff */
[----:B------:R-:W-:Y:S02]  /*6860*/  @P5 LOP3.LUT R69, R28, 0x80000, RZ, 0xfc, !PT ;  /* 0x000800001c455812 */ /* 0x000fe400078efcff */
[----:B------:R-:W-:Y:S02]  /*6870*/  SEL R62, R30, R62, P6 ;  /* 0x0000003e1e3e7207 */ /* 0x000fe40003000000 */
[----:B------:R-:W1:Y:S01]  /*6880*/  LDS.128 R28, [R10+0x1d0] ;  /* 0x0001d0000a1c7984 */ /* 0x000e620000000c00 */
[----:B------:R-:W-:Y:S01]  /*6890*/  IMAD.MOV.U32 R36, RZ, RZ, R68 ;  /* 0x000000ffff247224 */ /* 0x000fe200078e0044 */
[----:B------:R-:W-:Y:S01]  /*68a0*/  @P1 LOP3.LUT R53, R77, 0x80000, RZ, 0xfc, !PT ;  /* 0x000800004d351812 */ /* 0x000fe200078efcff */
[----:B------:R-:W-:Y:S01]  /*68b0*/  IMAD.MOV.U32 R68, RZ, RZ, R74 ;  /* 0x000000ffff447224 */ /* 0x000fe200078e004a */
[----:B------:R-:W-:Y:S01]  /*68c0*/  DMUL R72, R20, R34 ;  /* 0x0000002214487228 */ /* 0x000fe20000000000 */
[----:B------:R-:W-:Y:S01]  /*68d0*/  IMAD.MOV.U32 R44, RZ, RZ, R83 ;  /* 0x000000ffff2c7224 */ /* 0x000fe200078e0053 */
[----:B0-----:R-:W-:-:S02]  /*68e0*/  DMUL R80, R32, R24 ;  /* 0x0000001820507228 */ /* 0x001fc40000000000 */
[----:B------:R-:W-:-:S04]  /*68f0*/  DMUL R74, R24, R34 ;  /* 0x00000022184a7228 */ /* 0x000fc80000000000 */
[----:B------:R-:W-:Y:S01]  /*6900*/  DSETP.MAX.AND P1, P2, R40, R72, PT ;  /* 0x000000482800722a */ /* 0x000fe20003a2f000 */
[----:B------:R-:W-:Y:S01]  /*6910*/  IMAD.MOV.U32 R61, RZ, RZ, R45 ;  /* 0x000000ffff3d7224 */ /* 0x000fe200078e002d */
[----:B------:R-:W-:Y:S01]  /*6920*/  FSEL R63, R63, R44, P6 ;  /* 0x0000002c3f3f7208 */ /* 0x000fe20003000000 */
[----:B------:R-:W-:Y:S01]  /*6930*/  IMAD.MOV.U32 R38, RZ, RZ, R40 ;  /* 0x000000ffff267224 */ /* 0x000fe200078e0028 */
[----:B-1----:R-:W-:Y:S02]  /*6940*/  DMUL R76, R32, R28 ;  /* 0x0000001c204c7228 */ /* 0x002fe40000000000 */
[----:B------:R-:W-:Y:S01]  /*6950*/  DMUL R82, R28, R34 ;  /* 0x000000221c527228 */ /* 0x000fe20000000000 */
[----:B------:R-:W0:Y:S01]  /*6960*/  LDS.128 R32, [R4+0xa10] ;  /* 0x000a100004207984 */ /* 0x000e220000000c00 */
[----:B------:R-:W-:Y:S01]  /*6970*/  DSETP.MAX.AND P5, P6, R66, R74, PT ;  /* 0x0000004a4200722a */ /* 0x000fe20003eaf000 */
[----:B------:R-:W-:Y:S02]  /*6980*/  IMAD.MOV.U32 R55, RZ, RZ, R72 ;  /* 0x000000ffff377224 */ /* 0x000fe400078e0048 */
[----:B------:R-:W-:Y:S01]  /*6990*/  IMAD.MOV.U32 R45, RZ, RZ, R73 ;  /* 0x000000ffff2d7224 */ /* 0x000fe200078e0049 */
[----:B------:R-:W-:Y:S01]  /*69a0*/  SEL R68, R36, R68, P4 ;  /* 0x0000004424447207 */ /* 0x000fe20002000000 */
[----:B------:R-:W-:Y:S01]  /*69b0*/  DSETP.MAX.AND P3, P4, R60, R80, PT ;  /* 0x000000503c00722a */ /* 0x000fe20003c6f000 */
[----:B------:R-:W-:Y:S01]  /*69c0*/  IMAD.MOV.U32 R36, RZ, RZ, R60 ;  /* 0x000000ffff247224 */ /* 0x000fe200078e003c */
[----:B------:R-:W-:-:S02]  /*69d0*/  SEL R60, R38, R55, P1 ;  /* 0x00000037263c7207 */ /* 0x000fc40000800000 */
[----:B------:R-:W-:Y:S02]  /*69e0*/  @P0 LOP3.LUT R63, R44, 0x80000, RZ, 0xfc, !PT ;  /* 0x000800002c3f0812 */ /* 0x000fe400078efcff */
[----:B------:R-:W-:Y:S01]  /*69f0*/  FSEL R41, R41, R45, P1 ;  /* 0x0000002d29297208 */ /* 0x000fe20000800000 */
[----:B------:R-:W-:Y:S01]  /*6a00*/  DSETP.MAX.AND P0, P1, R42, R76, PT ;  /* 0x0000004c2a00722a */ /* 0x000fe2000390f000 */
[----:B------:R-:W-:Y:S01]  /*6a10*/  @P2 LOP3.LUT R41, R45, 0x80000, RZ, 0xfc, !PT ;  /* 0x000800002d292812 */ /* 0x000fe200078efcff */
[----:B------:R-:W-:Y:S01]  /*6a20*/  IMAD.MOV.U32 R40, RZ, RZ, R66 ;  /* 0x000000ffff287224 */ /* 0x000fe200078e0042 */
[----:B------:R-:W-:Y:S01]  /*6a30*/  MOV R44, R75 ;  /* 0x0000004b002c7202 */ /* 0x000fe20000000f00 */
[----:B------:R-:W-:Y:S02]  /*6a40*/  IMAD.MOV.U32 R45, RZ, RZ, R74 ;  /* 0x000000ffff2d7224 */ /* 0x000fe400078e004a */
[----:B------:R-:W-:Y:S01]  /*6a50*/  IMAD.MOV.U32 R38, RZ, RZ, R42 ;  /* 0x000000ffff267224 */ /* 0x000fe200078e002a */
[----:B------:R-:W-:Y:S01]  /*6a60*/  FSEL R67, R67, R44, P5 ;  /* 0x0000002c43437208 */ /* 0x000fe20002800000 */
[----:B------:R-:W-:Y:S01]  /*6a70*/  IMAD.MOV.U32 R72, RZ, RZ, R80 ;  /* 0x000000ffff487224 */ /* 0x000fe200078e0050 */
[----:B------:R-:W-:Y:S01]  /*6a80*/  SEL R66, R40, R45, P5 ;  /* 0x0000002d28427207 */ /* 0x000fe20002800000 */
[----:B------:R-:W-:Y:S01]  /*6a90*/  IMAD.MOV.U32 R42, RZ, RZ, R81 ;  /* 0x000000ffff2a7224 */ /* 0x000fe200078e0051 */
[----:B------:R-:W-:Y:S01]  /*6aa0*/  @P6 LOP3.LUT R67, R44, 0x80000, RZ, 0xfc, !PT ;  /* 0x000800002c436812 */ /* 0x000fe200078efcff */
[----:B------:R-:W-:-:S02]  /*6ab0*/  IMAD.MOV.U32 R45, RZ, RZ, R76 ;  /* 0x000000ffff2d7224 */ /* 0x000fc400078e004c */
[----:B------:R-:W-:Y:S01]  /*6ac0*/  IMAD.MOV.U32 R44, RZ, RZ, R77 ;  /* 0x000000ffff2c7224 */ /* 0x000fe200078e004d */
[----:B------:R-:W-:Y:S01]  /*6ad0*/  SEL R72, R36, R72, P3 ;  /* 0x0000004824487207 */ /* 0x000fe20001800000 */
[----:B------:R-:W-:Y:S01]  /*6ae0*/  IMAD.MOV.U32 R36, RZ, RZ, R64 ;  /* 0x000000ffff247224 */ /* 0x000fe200078e0040 */
[----:B------:R-:W-:Y:S01]  /*6af0*/  FSEL R61, R61, R42, P3 ;  /* 0x0000002a3d3d7208 */ /* 0x000fe20001800000 */
[----:B------:R-:W-:Y:S01]  /*6b00*/  DSETP.MAX.AND P2, P3, R64, R82, PT ;  /* 0x000000524000722a */ /* 0x000fe20003b4f000 */
[----:B------:R-:W-:Y:S01]  /*6b10*/  @P4 LOP3.LUT R61, R42, 0x80000, RZ, 0xfc, !PT ;  /* 0x000800002a3d4812 */ /* 0x000fe200078efcff */
[----:B------:R-:W-:Y:S01]  /*6b20*/  IMAD.MOV.U32 R71, RZ, RZ, R39 ;  /* 0x000000ffff477224 */ /* 0x000fe200078e0027 */
[----:B------:R-:W-:Y:S01]  /*6b30*/  SEL R64, R38, R45, P0 ;  /* 0x0000002d26407207 */ /* 0x000fe20000000000 */
[----:B------:R-:W-:Y:S01]  /*6b40*/  IMAD.MOV.U32 R40, RZ, RZ, R82 ;  /* 0x000000ffff287224 */ /* 0x000fe200078e0052 */
[----:B------:R-:W-:Y:S01]  /*6b50*/  FSEL R43, R43, R44, P0 ;  /* 0x0000002c2b2b7208 */ /* 0x000fe20000000000 */
[----:B------:R-:W-:Y:S01]  /*6b60*/  IMAD.MOV.U32 R42, RZ, RZ, R83 ;  /* 0x000000ffff2a7224 */ /* 0x000fe200078e0053 */
[----:B------:R-:W-:Y:S01]  /*6b70*/  @P1 LOP3.LUT R43, R44, 0x80000, RZ, 0xfc, !PT ;  /* 0x000800002c2b1812 */ /* 0x000fe200078efcff */
[----:B0-----:R-:W-:-:S02]  /*6b80*/  DMUL R38, R32, R28 ;  /* 0x0000001c20267228 */ /* 0x001fc40000000000 */
[C---:B------:R-:W-:Y:S02]  /*6b90*/  DMUL R82, R32.reuse, R16 ;  /* 0x0000001020527228 */ /* 0x040fe40000000000 */
[C---:B------:R-:W-:Y:S02]  /*6ba0*/  DMUL R84, R32.reuse, R20 ;  /* 0x0000001420547228 */ /* 0x040fe40000000000 */
[----:B------:R-:W-:Y:S02]  /*6bb0*/  DMUL R80, R32, R24 ;  /* 0x0000001820507228 */ /* 0x000fe40000000000 */
[-C--:B------:R-:W-:Y:S02]  /*6bc0*/  DMUL R44, R16, R34.reuse ;  /* 0x00000022102c7228 */ /* 0x080fe40000000000 */
[-C--:B------:R-:W-:Y:S02]  /*6bd0*/  DMUL R74, R20, R34.reuse ;  /* 0x00000022144a7228 */ /* 0x080fe40000000000 */
[----:B------:R-:W-:-:S02]  /*6be0*/  DMUL R76, R24, R34 ;  /* 0x00000022184c7228 */ /* 0x000fc40000000000 */
[----:B------:R-:W-:Y:S01]  /*6bf0*/  DMUL R28, R28, R34 ;  /* 0x000000221c1c7228 */ /* 0x000fe20000000000 */
[----:B------:R-:W0:Y:S01]  /*6c00*/  LDS.128 R32, [R4+0xb00] ;  /* 0x000b000004207984 */ /* 0x000e220000000c00 */
[----:B------:R-:W-:Y:S01]  /*6c10*/  IMAD.MOV.U32 R55, RZ, RZ, R37 ;  /* 0x000000ffff377224 */ /* 0x000fe200078e0025 */
[----:B------:R-:W-:Y:S01]  /*6c20*/  MOV R79, R47 ;  /* 0x0000002f004f7202 */ /* 0x000fe20000000f00 */
[----:B------:R-:W-:Y:S01]  /*6c30*/  DSETP.MAX.AND P0, P1, R70, R84, PT ;  /* 0x000000544600722a */ /* 0x000fe2000390f000 */
[----:B------:R-:W-:Y:S01]  /*6c40*/  IMAD.MOV.U32 R37, RZ, RZ, R54 ;  /* 0x000000ffff257224 */ /* 0x000fe200078e0036 */
[----:B------:R-:W-:Y:S02]  /*6c50*/  FSEL R17, R65, R42, P2 ;  /* 0x0000002a41117208 */ /* 0x000fe40001000000 */
[----:B------:R-:W-:Y:S01]  /*6c60*/  DSETP.MAX.AND P4, P5, R54, R82, PT ;  /* 0x000000523600722a */ /* 0x000fe20003d8f000 */
[----:B------:R-:W-:Y:S01]  /*6c70*/  IMAD.MOV.U32 R24, RZ, RZ, R82 ;  /* 0x000000ffff187224 */ /* 0x000fe200078e0052 */
[----:B------:R-:W-:Y:S01]  /*6c80*/  SEL R40, R36, R40, P2 ;  /* 0x0000002824287207 */ /* 0x000fe20001000000 */
[----:B------:R-:W-:Y:S01]  /*6c90*/  IMAD.MOV.U32 R20, RZ, RZ, R83 ;  /* 0x000000ffff147224 */ /* 0x000fe200078e0053 */
[----:B------:R-:W-:Y:S01]  /*6ca0*/  @P3 LOP3.LUT R17, R42, 0x80000, RZ, 0xfc, !PT ;  /* 0x000800002a113812 */ /* 0x000fe200078efcff */
[----:B------:R-:W-:Y:S01]  /*6cb0*/  IMAD.MOV.U32 R36, RZ, RZ, R70 ;  /* 0x000000ffff247224 */ /* 0x000fe200078e0046 */
[----:B------:R-:W-:Y:S01]  /*6cc0*/  DSETP.MAX.AND P3, P2, R78, R80, PT ;  /* 0x000000504e00722a */ /* 0x000fe20003a6f000 */
[----:B------:R-:W-:-:S02]  /*6cd0*/  IMAD.MOV.U32 R21, RZ, RZ, R84 ;  /* 0x000000ffff157224 */ /* 0x000fc400078e0054 */
[----:B------:R-:W-:Y:S02]  /*6ce0*/  IMAD.MOV.U32 R25, RZ, RZ, R78 ;  /* 0x000000ffff197224 */ /* 0x000fe400078e004e */
[----:B------:R-:W-:Y:S01]  /*6cf0*/  IMAD.MOV.U32 R78, RZ, RZ, R80 ;  /* 0x000000ffff4e7224 */ /* 0x000fe200078e0050 */
[----:B------:R-:W-:Y:S02]  /*6d00*/  SEL R54, R37, R24, P4 ;  /* 0x0000001825367207 */ /* 0x000fe40002000000 */
[----:B------:R-:W-:Y:S01]  /*6d10*/  FSEL R55, R55, R20, P4 ;  /* 0x0000001437377208 */ /* 0x000fe20002000000 */
[----:B------:R-:W-:Y:S01]  /*6d20*/  DSETP.MAX.AND P6, P4, R48, R38, PT ;  /* 0x000000263000722a */ /* 0x000fe20003ccf000 */
[----:B------:R-:W-:Y:S01]  /*6d30*/  IMAD.MOV.U32 R16, RZ, RZ, R85 ;  /* 0x000000ffff107224 */ /* 0x000fe200078e0055 */
[----:B------:R-:W-:Y:S01]  /*6d40*/  SEL R70, R36, R21, P0 ;  /* 0x0000001524467207 */ /* 0x000fe20000000000 */
[----:B------:R-:W-:Y:S01]  /*6d50*/  IMAD.MOV.U32 R21, RZ, RZ, R81 ;  /* 0x000000ffff157224 */ /* 0x000fe200078e0051 */
[----:B------:R-:W-:Y:S01]  /*6d60*/  SEL R78, R25, R78, P3 ;  /* 0x0000004e194e7207 */ /* 0x000fe20001800000 */
[----:B------:R-:W-:-:S02]  /*6d70*/  IMAD.MOV.U32 R24, RZ, RZ, R48 ;  /* 0x000000ffff187224 */ /* 0x000fc400078e0030 */
[----:B------:R-:W-:Y:S01]  /*6d80*/  IMAD.MOV.U32 R25, RZ, RZ, R38 ;  /* 0x000000ffff197224 */ /* 0x000fe200078e0026 */
[----:B------:R-:W-:Y:S02]  /*6d90*/  @P5 LOP3.LUT R55, R20, 0x80000, RZ, 0xfc, !PT ;  /* 0x0008000014375812 */ /* 0x000fe400078efcff */
[----:B------:R-:W-:Y:S01]  /*6da0*/  FSEL R71, R71, R16, P0 ;  /* 0x0000001047477208 */ /* 0x000fe20000000000 */
[----:B------:R-:W-:Y:S01]  /*6db0*/  DSETP.MAX.AND P0, P5, R58, R44, PT ;  /* 0x0000002c3a00722a */ /* 0x000fe20003d0f000 */
[----:B------:R-:W-:Y:S02]  /*6dc0*/  @P1 LOP3.LUT R71, R16, 0x80000, RZ, 0xfc, !PT ;  /* 0x0008000010471812 */ /* 0x000fe400078efcff */
[----:B------:R-:W-:Y:S01]  /*6dd0*/  FSEL R79, R79, R21, P3 ;  /* 0x000000154f4f7208 */ /* 0x000fe20001800000 */
[----:B------:R-:W-:Y:S01]  /*6de0*/  DSETP.MAX.AND P1, P3, R50, R74, PT ;  /* 0x0000004a3200722a */ /* 0x000fe20003b2f000 */
[----:B------:R-:W-:Y:S01]  /*6df0*/  SEL R48, R24, R25, P6 ;  /* 0x0000001918307207 */ /* 0x000fe20003000000 */
[----:B------:R-:W-:-:S02]  /*6e00*/  IMAD.MOV.U32 R20, RZ, RZ, R58 ;  /* 0x000000ffff147224 */ /* 0x000fc400078e003a */
[----:B------:R-:W-:Y:S02]  /*6e10*/  IMAD.MOV.U32 R16, RZ, RZ, R50 ;  /* 0x000000ffff107224 */ /* 0x000fe400078e0032 */
[----:B------:R-:W-:Y:S02]  /*6e20*/  IMAD.MOV.U32 R25, RZ, RZ, R44 ;  /* 0x000000ffff197224 */ /* 0x000fe400078e002c */
[----:B------:R-:W-:Y:S01]  /*6e30*/  IMAD.MOV.U32 R37, RZ, RZ, R74 ;  /* 0x000000ffff257224 */ /* 0x000fe200078e004a */
[----:B------:R-:W-:Y:S01]  /*6e40*/  FSEL R49, R49, R39, P6 ;  /* 0x0000002731317208 */ /* 0x000fe20003000000 */
[----:B------:R-:W-:Y:S01]  /*6e50*/  IMAD.MOV.U32 R47, RZ, RZ, R57 ;  /* 0x000000ffff2f7224 */ /* 0x000fe200078e0039 */
[----:B------:R-:W-:Y:S02]  /*6e60*/  SEL R58, R20, R25, P0 ;  /* 0x00000019143a7207 */ /* 0x000fe40000000000 */
[----:B------:R-:W-:Y:S02]  /*6e70*/  @P4 LOP3.LUT R49, R39, 0x80000, RZ, 0xfc, !PT ;  /* 0x0008000027314812 */ /* 0x000fe400078efcff */
[----:B------:R-:W-:Y:S01]  /*6e80*/  FSEL R59, R59, R45, P0 ;  /* 0x0000002d3b3b7208 */ /* 0x000fe20000000000 */
[----:B------:R-:W-:Y:S01]  /*6e90*/  DSETP.MAX.AND P4, P0, R52, R28, PT ;  /* 0x0000001c3400722a */ /* 0x000fe2000388f000 */
[----:B------:R-:W-:Y:S01]  /*6ea0*/  SEL R50, R16, R37, P1 ;  /* 0x0000002510327207 */ /* 0x000fe20000800000 */
[----:B0-----:R-:W-:Y:S01]  /*6eb0*/  DMUL R36, R32, R18 ;  /* 0x0000001220247228 */ /* 0x001fe20000000000 */
[----:B------:R-:W-:Y:S01]  /*6ec0*/  IMAD.MOV.U32 R57, RZ, RZ, R15 ;  /* 0x000000ffff397224 */ /* 0x000fe200078e000f */
[----:B------:R-:W-:Y:S01]  /*6ed0*/  @P2 LOP3.LUT R79, R21, 0x80000, RZ, 0xfc, !PT ;  /* 0x00080000154f2812 */ /* 0x000fe200078efcff */
[----:B------:R-:W-:Y:S01]  /*6ee0*/  DSETP.MAX.AND P6, P2, R46, R76, PT ;  /* 0x0000004c2e00722a */ /* 0x000fe20003acf000 */
[----:B------:R-:W-:Y:S01]  /*6ef0*/  IMAD.MOV.U32 R21, RZ, RZ, R46 ;  /* 0x000000ffff157224 */ /* 0x000fe200078e002e */
[----:B------:R-:W-:Y:S01]  /*6f00*/  FSEL R51, R51, R75, P1 ;  /* 0x0000004b33337208 */ /* 0x000fe20000800000 */
[----:B------:R-:W-:Y:S01]  /*6f10*/  IMAD.MOV.U32 R24, RZ, RZ, R76 ;  /* 0x000000ffff187224 */ /* 0x000fe200078e004c */
[----:B------:R-:W-:Y:S01]  /*6f20*/  @P5 LOP3.LUT R59, R45, 0x80000, RZ, 0xfc, !PT ;  /* 0x000800002d3b5812 */ /* 0x000fe200078efcff */
[----:B------:R-:W-:Y:S01]  /*6f30*/  IMAD.MOV.U32 R39, RZ, RZ, R28 ;  /* 0x000000ffff277224 */ /* 0x000fe200078e001c */
[----:B------:R-:W-:Y:S01]  /*6f40*/  MOV R20, R52 ;  /* 0x0000003400147202 */ /* 0x000fe20000000f00 */
[----:B------:R-:W-:Y:S01]  /*6f50*/  DMUL R44, R32, R22 ;  /* 0x00000016202c7228 */ /* 0x000fe20000000000 */
[----:B------:R-:W-:Y:S01]  /*6f60*/  @P3 LOP3.LUT R51, R75, 0x80000, RZ, 0xfc, !PT ;  /* 0x000800004b333812 */ /* 0x000fe200078efcff */
[----:B------:R-:W-:Y:S01]  /*6f70*/  IMAD.MOV.U32 R25, RZ, RZ, R53 ;  /* 0x000000ffff197224 */ /* 0x000fe200078e0035 */
[----:B------:R-:W-:Y:S01]  /*6f80*/  DSETP.MAX.AND P3, P5, R56, R36, PT ;  /* 0x000000243800722a */ /* 0x000fe20003d6f000 */
[----:B------:R-:W-:-:S02]  /*6f90*/  SEL R46, R21, R24, P6 ;  /* 0x00000018152e7207 */ /* 0x000fc40003000000 */
[----:B------:R-:W-:Y:S01]  /*6fa0*/  SEL R24, R20, R39, P4 ;  /* 0x0000002714187207 */ /* 0x000fe20002000000 */
[----:B------:R-:W-:Y:S01]  /*6fb0*/  DMUL R38, R32, R26 ;  /* 0x0000001a20267228 */ /* 0x000fe20000000000 */
[----:B------:R-:W-:Y:S01]  /*6fc0*/  FSEL R25, R25, R29, P4 ;  /* 0x0000001d19197208 */ /* 0x000fe20002000000 */
[----:B------:R-:W-:Y:S01]  /*6fd0*/  IMAD.MOV.U32 R53, RZ, RZ, R36 ;  /* 0x000000ffff357224 */ /* 0x000fe200078e0024 */
[----:B------:R-:W-:Y:S01]  /*6fe0*/  FSEL R47, R47, R77, P6 ;  /* 0x0000004d2f2f7208 */ /* 0x000fe20003000000 */
[----:B------:R-:W-:Y:S01]  /*6ff0*/  IMAD.MOV.U32 R15, RZ, RZ, R57 ;  /* 0x000000ffff0f7224 */ /* 0x000fe200078e0039 */
[----:B------:R-:W-:Y:S01]  /*7000*/  @P0 LOP3.LUT R25, R29, 0x80000, RZ, 0xfc, !PT ;  /* 0x000800001d190812 */ /* 0x000fe200078efcff */
[----:B------:R-:W-:Y:S01]  /*7010*/  DSETP.MAX.AND P6, P0, R62, R44, PT ;  /* 0x0000002c3e00722a */ /* 0x000fe200038cf000 */
[----:B------:R-:W-:Y:S02]  /*7020*/  IMAD.MOV.U32 R36, RZ, RZ, R37 ;  /* 0x000000ffff247224 */ /* 0x000fe400078e0025 */
[----:B------:R-:W-:-:S02]  /*7030*/  IMAD.MOV.U32 R52, RZ, RZ, R56 ;  /* 0x000000ffff347224 */ /* 0x000fc400078e0038 */
[----:B------:R-:W-:Y:S02]  /*7040*/  IMAD.MOV.U32 R28, RZ, RZ, R63 ;  /* 0x000000ffff1c7224 */ /* 0x000fe400078e003f */
[----:B------:R-:W-:Y:S01]  /*7050*/  IMAD.MOV.U32 R73, RZ, RZ, R61 ;  /* 0x000000ffff497224 */ /* 0x000fe200078e003d */
[----:B------:R-:W-:Y:S01]  /*7060*/  FSEL R29, R15, R36, P3 ;  /* 0x000000240f1d7208 */ /* 0x000fe20001800000 */
[----:B------:R-:W-:Y:S01]  /*7070*/  IMAD.MOV.U32 R21, RZ, RZ, R62 ;  /* 0x000000ffff157224 */ /* 0x000fe200078e003e */
[----:B------:R-:W-:Y:S01]  /*7080*/  SEL R52, R52, R53, P3 ;  /* 0x0000003534347207 */ /* 0x000fe20001800000 */
[----:B------:R-:W-:Y:S01]  /*7090*/  IMAD.MOV.U32 R62, RZ, RZ, R38 ;  /* 0x000000ffff3e7224 */ /* 0x000fe200078e0026 */
[----:B------:R-:W-:Y:S01]  /*70a0*/  FSEL R15, R28, R45, P6 ;  /* 0x0000002d1c0f7208 */ /* 0x000fe20003000000 */
[----:B------:R-:W-:Y:S01]  /*70b0*/  DSETP.MAX.AND P3, P4, R72, R38, PT ;  /* 0x000000264800722a */ /* 0x000fe20003c6f000 */
[----:B------:R-:W-:Y:S01]  /*70c0*/  @P5 LOP3.LUT R29, R36, 0x80000, RZ, 0xfc, !PT ;  /* 0x00080000241d5812 */ /* 0x000fe200078efcff */
[----:B------:R-:W-:-:S02]  /*70d0*/  IMAD.MOV.U32 R28, RZ, RZ, R39 ;  /* 0x000000ffff1c7224 */ /* 0x000fc400078e0027 */
[----:B------:R-:W0:Y:S01]  /*70e0*/  LDS.128 R36, [R4+0xb10] ;  /* 0x000b100004247984 */ /* 0x000e220000000c00 */
[----:B------:R-:W-:Y:S01]  /*70f0*/  DMUL R32, R32, R30 ;  /* 0x0000001e20207228 */ /* 0x000fe20000000000 */
[----:B------:R-:W-:Y:S02]  /*7100*/  IMAD.MOV.U32 R42, RZ, RZ, R72 ;  /* 0x000000ffff2a7224 */ /* 0x000fe400078e0048 */
[----:B------:R-:W-:Y:S01]  /*7110*/  IMAD.MOV.U32 R65, RZ, RZ, R43 ;  /* 0x000000ffff417224 */ /* 0x000fe200078e002b */
[----:B------:R-:W-:Y:S01]  /*7120*/  @P0 LOP3.LUT R15, R45, 0x80000, RZ, 0xfc, !PT ;  /* 0x000800002d0f0812 */ /* 0x000fe200078efcff */
[----:B------:R-:W-:Y:S01]  /*7130*/  DMUL R74, R34, R18 ;  /* 0x00000012224a7228 */ /* 0x000fe20000000000 */
[----:B------:R-:W-:Y:S02]  /*7140*/  SEL R62, R42, R62, P3 ;  /* 0x0000003e2a3e7207 */ /* 0x000fe40001800000 */
[----:B------:R-:W-:Y:S01]  /*7150*/  FSEL R45, R73, R28, P3 ;  /* 0x0000001c492d7208 */ /* 0x000fe20001800000 */
[----:B------:R-:W-:Y:S01]  /*7160*/  DSETP.MAX.AND P3, P0, R64, R32, PT ;  /* 0x000000204000722a */ /* 0x000fe2000386f000 */
[----:B------:R-:W-:Y:S01]  /*7170*/  IMAD.MOV.U32 R42, RZ, RZ, R64 ;  /* 0x000000ffff2a7224 */ /* 0x000fe200078e0040 */
[----:B------:R-:W-:Y:S01]  /*7180*/  DMUL R72, R34, R26 ;  /* 0x0000001a22487228 */ /* 0x000fe20000000000 */
[----:B------:R-:W-:Y:S01]  /*7190*/  IMAD.MOV.U32 R43, RZ, RZ, R32 ;  /* 0x000000ffff2b7224 */ /* 0x000fe200078e0020 */
[----:B------:R-:W-:-:S02]  /*71a0*/  @P4 LOP3.LUT R45, R28, 0x80000, RZ, 0xfc, !PT ;  /* 0x000800001c2d4812 */ /* 0x000fc400078efcff */
[----:B------:R-:W-:Y:S02]  /*71b0*/  @P2 LOP3.LUT R47, R77, 0x80000, RZ, 0xfc, !PT ;  /* 0x000800004d2f2812 */ /* 0x000fe400078efcff */
[----:B------:R-:W-:Y:S02]  /*71c0*/  SEL R42, R42, R43, P3 ;  /* 0x0000002b2a2a7207 */ /* 0x000fe40001800000 */
[----:B------:R-:W-:Y:S01]  /*71d0*/  FSEL R43, R65, R33, P3 ;  /* 0x00000021412b7208 */ /* 0x000fe20001800000 */
[----:B------:R-:W-:Y:S01]  /*71e0*/  DSETP.MAX.AND P4, P3, R66, R72, PT ;  /* 0x000000484200722a */ /* 0x000fe20003b8f000 */
[----:B------:R-:W-:Y:S01]  /*71f0*/  MOV R28, R66 ;  /* 0x00000042001c7202 */ /* 0x000fe20000000f00 */
[----:B------:R-:W-:Y:S01]  /*7200*/  DSETP.MAX.AND P1, P2, R68, R74, PT ;  /* 0x0000004a4400722a */ /* 0x000fe20003a2f000 */
[----:B------:R-:W-:Y:S02]  /*7210*/  IMAD.MOV.U32 R66, RZ, RZ, R74 ;  /* 0x000000ffff427224 */ /* 0x000fe400078e004a */
[----:B------:R-:W-:Y:S01]  /*7220*/  IMAD.MOV.U32 R53, RZ, RZ, R75 ;  /* 0x000000ffff357224 */ /* 0x000fe200078e004b */
[----:B------:R-:W-:Y:S01]  /*7230*/  DMUL R74, R34, R30 ;  /* 0x0000001e224a7228 */ /* 0x000fe20000000000 */
[----:B------:R-:W-:Y:S01]  /*7240*/  IMAD.MOV.U32 R61, RZ, RZ, R41 ;  /* 0x000000ffff3d7224 */ /* 0x000fe200078e0029 */
[----:B------:R-:W-:Y:S01]  /*7250*/  MOV R20, R69 ;  /* 0x0000004500147202 */ /* 0x000fe20000000f00 */
[----:B------:R-:W-:-:S02]  /*7260*/  IMAD.MOV.U32 R16, RZ, RZ, R68 ;  /* 0x000000ffff107224 */ /* 0x000fc400078e0044 */
[----:B------:R-:W-:Y:S01]  /*7270*/  IMAD.MOV.U32 R41, RZ, RZ, R17 ;  /* 0x000000ffff297224 */ /* 0x000fe200078e0011 */
[----:B------:R-:W-:Y:S01]  /*7280*/  DMUL R68, R34, R22 ;  /* 0x0000001622447228 */ /* 0x000fe20000000000 */
[----:B------:R-:W-:Y:S02]  /*7290*/  @P0 LOP3.LUT R43, R33, 0x80000, RZ, 0xfc, !PT ;  /* 0x00080000212b0812 */ /* 0x000fe400078efcff */
[----:B------:R-:W-:Y:S02]  /*72a0*/  SEL R66, R16, R66, P1 ;  /* 0x0000004210427207 */ /* 0x000fe40000800000 */
[----:B------:R-:W-:Y:S01]  /*72b0*/  FSEL R57, R20, R53, P1 ;  /* 0x0000003514397208 */ /* 0x000fe20000800000 */
[----:B------:R-:W-:Y:S01]  /*72c0*/  DSETP.MAX.AND P0, P1, R40, R74, PT ;  /* 0x0000004a2800722a */ /* 0x000fe2000390f000 */
[----:B------:R-:W-:Y:S01]  /*72d0*/  IMAD.MOV.U32 R56, RZ, RZ, R44 ;  /* 0x000000ffff387224 */ /* 0x000fe200078e002c */
[----:B0-----:R-:W-:Y:S01]  /*72e0*/  DMUL R76, R36, R18 ;  /* 0x00000012244c7228 */ /* 0x001fe20000000000 */
[----:B------:R-:W-:-:S03]  /*72f0*/  IMAD.MOV.U32 R44, RZ, RZ, R61 ;  /* 0x000000ffff2c7224 */ /* 0x000fc600078e003d */
[----:B------:R-:W-:Y:S01]  /*7300*/  SEL R56, R21, R56, P6 ;  /* 0x0000003815387207 */ /* 0x000fe20003000000 */
[----:B------:R-:W-:Y:S01]  /*7310*/  DSETP.MAX.AND P5, P6, R60, R68, PT ;  /* 0x000000443c00722a */ /* 0x000fe20003eaf000 */
[----:B------:R-:W-:Y:S02]  /*7320*/  IMAD.MOV.U32 R21, RZ, RZ, R60 ;  /* 0x000000ffff157224 */ /* 0x000fe400078e003c */
[----:B------:R-:W-:Y:S02]  /*7330*/  IMAD.MOV.U32 R32, RZ, RZ, R68 ;  /* 0x000000ffff207224 */ /* 0x000fe400078e0044 */
[----:B------:R-:W-:Y:S02]  /*7340*/  IMAD.MOV.U32 R61, RZ, RZ, R41 ;  /* 0x000000ffff3d7224 */ /* 0x000fe400078e0029 */
[----:B------:R-:W-:Y:S02]  /*7350*/  IMAD.MOV.U32 R20, RZ, RZ, R75 ;  /* 0x000000ffff147224 */ /* 0x000fe400078e004b */
[----:B------:R-:W-:Y:S01]  /*7360*/  IMAD.MOV.U32 R16, RZ, RZ, R40 ;  /* 0x000000ffff107224 */ /* 0x000fe200078e0028 */
[----:B------:R-:W-:Y:S01]  /*7370*/  SEL R40, R21, R32, P5 ;  /* 0x0000002015287207 */ /* 0x000fe20002800000 */
[C---:B------:R-:W-:Y:S01]  /*7380*/  DMUL R32, R36.reuse, R22 ;  /* 0x0000001624207228 */ /* 0x040fe20000000000 */
[----:B------:R-:W-:Y:S01]  /*7390*/  FSEL R61, R61, R20, P0 ;  /* 0x000000143d3d7208 */ /* 0x000fe20000000000 */
[----:B------:R-:W-:Y:S01]  /*73a0*/  DMUL R80, R36, R26 ;  /* 0x0000001a24507228 */ /* 0x000fe20000000000 */
[----:B------:R-:W-:Y:S01]  /*73b0*/  @P2 LOP3.LUT R57, R53, 0x80000, RZ, 0xfc, !PT ;  /* 0x0008000035392812 */ /* 0x000fe200078efcff */
[----:B------:R-:W-:Y:S01]  /*73c0*/  IMAD.MOV.U32 R35, RZ, RZ, R69 ;  /* 0x000000ffff237224 */ /* 0x000fe200078e0045 */
[----:B------:R-:W-:Y:S01]  /*73d0*/  @P1 LOP3.LUT R61, R20, 0x80000, RZ, 0xfc, !PT ;  /* 0x00080000143d1812 */ /* 0x000fe200078efcff */
[----:B------:R-:W-:Y:S01]  /*73e0*/  IMAD.MOV.U32 R17, RZ, RZ, R73 ;  /* 0x000000ffff117224 */ /* 0x000fe200078e0049 */
[----:B------:R-:W-:Y:S01]  /*73f0*/  DSETP.MAX.AND P1, P2, R54, R76, PT ;  /* 0x0000004c3600722a */ /* 0x000fe20003a2f000 */
[----:B------:R-:W-:Y:S01]  /*7400*/  IMAD.MOV.U32 R60, RZ, RZ, R74 ;  /* 0x000000ffff3c7224 */ /* 0x000fe200078e004a */
[----:B------:R-:W-:-:S02]  /*7410*/  FSEL R41, R44, R35, P5 ;  /* 0x000000232c297208 */ /* 0x000fc40002800000 */
[----:B------:R-:W-:Y:S01]  /*7420*/  FSEL R65, R67, R17, P4 ;  /* 0x0000001143417208 */ /* 0x000fe20002000000 */
[----:B------:R-:W-:Y:S01]  /*7430*/  DMUL R68, R38, R18 ;  /* 0x0000001226447228 */ /* 0x000fe20000000000 */
[----:B------:R-:W-:Y:S01]  /*7440*/  SEL R60, R16, R60, P0 ;  /* 0x0000003c103c7207 */ /* 0x000fe20000000000 */
[----:B------:R-:W-:Y:S01]  /*7450*/  DSETP.MAX.AND P5, P0, R78, R80, PT ;  /* 0x000000504e00722a */ /* 0x000fe200038af000 */
[----:B------:R-:W-:Y:S02]  /*7460*/  @P6 LOP3.LUT R41, R35, 0x80000, RZ, 0xfc, !PT ;  /* 0x0008000023296812 */ /* 0x000fe400078efcff */
[----:B------:R-:W-:Y:S01]  /*7470*/  @P3 LOP3.LUT R65, R17, 0x80000, RZ, 0xfc, !PT ;  /* 0x0008000011413812 */ /* 0x000fe200078efcff */
[----:B------:R-:W-:Y:S01]  /*7480*/  DSETP.MAX.AND P6, P3, R70, R32, PT ;  /* 0x000000204600722a */ /* 0x000fe20003bcf000 */
[----:B------:R-:W-:Y:S02]  /*7490*/  IMAD.MOV.U32 R64, RZ, RZ, R72 ;  /* 0x000000ffff407224 */ /* 0x000fe400078e0048 */
[----:B------:R-:W-:-:S02]  /*74a0*/  IMAD.MOV.U32 R17, RZ, RZ, R77 ;  /* 0x000000ffff117224 */ /* 0x000fc400078e004d */
[----:B------:R-:W-:Y:S02]  /*74b0*/  IMAD.MOV.U32 R18, RZ, RZ, R55 ;  /* 0x000000ffff127224 */ /* 0x000fe400078e0037 */
[----:B------:R-:W-:Y:S02]  /*74c0*/  IMAD.MOV.U32 R16, RZ, RZ, R32 ;  /* 0x000000ffff107224 */ /* 0x000fe400078e0020 */
[----:B------:R-:W-:Y:S02]  /*74d0*/  IMAD.MOV.U32 R21, RZ, RZ, R33 ;  /* 0x000000ffff157224 */ /* 0x000fe400078e0021 */
[----:B------:R-:W-:Y:S02]  /*74e0*/  IMAD.MOV.U32 R19, RZ, RZ, R70 ;  /* 0x000000ffff137224 */ /* 0x000fe400078e0046 */
[----:B------:R-:W-:Y:S01]  /*74f0*/  IMAD.MOV.U32 R20, RZ, RZ, R71 ;  /* 0x000000ffff147224 */ /* 0x000fe200078e0047 */
[-C--:B------:R-:W-:Y:S01]  /*7500*/  DMUL R82, R36, R30.reuse ;  /* 0x0000001e24527228 */ /* 0x080fe20000000000 */
[----:B------:R-:W-:Y:S01]  /*7510*/  SEL R64, R28, R64, P4 ;  /* 0x000000401c407207 */ /* 0x000fe20002000000 */
[C---:B------:R-:W-:Y:S01]  /*7520*/  DMUL R74, R38.reuse, R30 ;  /* 0x0000001e264a7228 */ /* 0x040fe20000000000 */
[----:B------:R-:W-:Y:S01]  /*7530*/  FSEL R37, R18, R17, P1 ;  /* 0x0000001112257208 */ /* 0x000fe20000800000 */
[C---:B------:R-:W-:Y:S01]  /*7540*/  DMUL R72, R38.reuse, R22 ;  /* 0x0000001626487228 */ /* 0x040fe20000000000 */
[----:B------:R-:W-:Y:S01]  /*7550*/  IMAD.MOV.U32 R31, RZ, RZ, R54 ;  /* 0x000000ffff1f7224 */ /* 0x000fe200078e0036 */
[----:B------:R-:W-:Y:S01]  /*7560*/  DMUL R26, R38, R26 ;  /* 0x0000001a261a7228 */ /* 0x000fe20000000000 */
[----:B------:R-:W-:Y:S01]  /*7570*/  MOV R28, R76 ;  /* 0x0000004c001c7202 */ /* 0x000fe20000000f00 */
[----:B------:R-:W-:Y:S01]  /*7580*/  IMAD.MOV.U32 R23, RZ, RZ, R79 ;  /* 0x000000ffff177224 */ /* 0x000fe200078e004f */
[----:B------:R-:W-:Y:S01]  /*7590*/  SEL R70, R19, R16, P6 ;  /* 0x0000001013467207 */ /* 0x000fe20003000000 */
[----:B------:R-:W-:Y:S01]  /*75a0*/  LDS.128 R32, [R4+0xc00] ;  /* 0x000c000004207984 */ /* 0x000fe20000000c00 */
[----:B------:R-:W-:-:S02]  /*75b0*/  @P2 LOP3.LUT R37, R17, 0x80000, RZ, 0xfc, !PT ;  /* 0x0008000011252812 */ /* 0x000fc400078efcff */
[----:B------:R-:W-:Y:S01]  /*75c0*/  FSEL R39, R20, R21, P6 ;  /* 0x0000001514277208 */ /* 0x000fe20003000000 */
[----:B------:R-:W0:Y:S01]  /*75d0*/  LDS.128 R16, [R10+0x60] ;  /* 0x000060000a107984 */ /* 0x000e220000000c00 */
[----:B------:R-:W-:Y:S02]  /*75e0*/  IMAD.MOV.U32 R20, RZ, RZ, R81 ;  /* 0x000000ffff147224 */ /* 0x000fe400078e0051 */
[----:B------:R-:W-:Y:S02]  /*75f0*/  IMAD.MOV.U32 R22, RZ, RZ, R78 ;  /* 0x000000ffff167224 */ /* 0x000fe400078e004e */
[----:B------:R-:W-:Y:S01]  /*7600*/  IMAD.MOV.U32 R76, RZ, RZ, R80 ;  /* 0x000000ffff4c7224 */ /* 0x000fe200078e0050 */
[----:B------:R-:W-:Y:S01]  /*7610*/  SEL R54, R31, R28, P1 ;  /* 0x0000001c1f367207 */ /* 0x000fe20000800000 */
[----:B------:R-:W-:Y:S01]  /*7620*/  IMAD.MOV.U32 R28, RZ, RZ, R49 ;  /* 0x000000ffff1c7224 */ /* 0x000fe200078e0031 */
[----:B------:R-:W-:Y:S01]  /*7630*/  DSETP.MAX.AND P4, P1, R48, R82, PT ;  /* 0x000000523000722a */ /* 0x000fe2000398f000 */
[----:B------:R-:W-:-:S02]  /*7640*/  @P3 LOP3.LUT R39, R21, 0x80000, RZ, 0xfc, !PT ;  /* 0x0008000015273812 */ /* 0x000fc400078efcff */
[----:B------:R-:W-:Y:S02]  /*7650*/  FSEL R49, R23, R20, P5 ;  /* 0x0000001417317208 */ /* 0x000fe40002800000 */
[----:B------:R-:W-:Y:S02]  /*7660*/  SEL R76, R22, R76, P5 ;  /* 0x0000004c164c7207 */ /* 0x000fe40002800000 */
[----:B------:R-:W-:Y:S02]  /*7670*/  @P0 LOP3.LUT R49, R20, 0x80000, RZ, 0xfc, !PT ;  /* 0x0008000014310812 */ /* 0x000fe400078efcff */
[----:B------:R-:W1:Y:S01]  /*7680*/  LDS.128 R20, [R10+0xe0] ;  /* 0x0000e0000a147984 */ /* 0x000e620000000c00 */
[----:B------:R-:W-:Y:S01]  /*7690*/  DSETP.MAX.AND P6, P2, R58, R68, PT ;  /* 0x000000443a00722a */ /* 0x000fe20003acf000 */
[----:B------:R-:W-:Y:S01]  /*76a0*/  IMAD.MOV.U32 R31, RZ, RZ, R48 ;  /* 0x000000ffff1f7224 */ /* 0x000fe200078e0030 */
[----:B------:R-:W-:Y:S01]  /*76b0*/  DSETP.MAX.AND P3, P5, R50, R72, PT ;  /* 0x000000483200722a */ /* 0x000fe20003d6f000 */
[----:B------:R-:W-:-:S02]  /*76c0*/  IMAD.MOV.U32 R44, RZ, RZ, R82 ;  /* 0x000000ffff2c7224 */ /* 0x000fc400078e0052 */
[----:B------:R-:W-:Y:S02]  /*76d0*/  IMAD.MOV.U32 R53, RZ, RZ, R83 ;  /* 0x000000ffff357224 */ /* 0x000fe400078e0053 */
[----:B------:R-:W-:Y:S01]  /*76e0*/  IMAD.MOV.U32 R36, RZ, RZ, R50 ;  /* 0x000000ffff247224 */ /* 0x000fe200078e0032 */
[----:B------:R-:W-:Y:S01]  /*76f0*/  SEL R50, R31, R44, P4 ;  /* 0x0000002c1f327207 */ /* 0x000fe20002000000 */
[----:B------:R-:W-:Y:S01]  /*7700*/  IMAD.MOV.U32 R38, RZ, RZ, R51 ;  /* 0x000000ffff267224 */ /* 0x000fe200078e0033 */
[----:B------:R-:W-:Y:S01]  /*7710*/  FSEL R51, R28, R53, P4 ;  /* 0x000000351c337208 */ /* 0x000fe20002000000 */
[----:B------:R-:W-:Y:S01]  /*7720*/  IMAD.MOV.U32 R44, RZ, RZ, R69 ;  /* 0x000000ffff2c7224 */ /* 0x000fe200078e0045 */
[----:B------:R-:W-:Y:S01]  /*7730*/  DSETP.MAX.AND P4, P0, R46, R26, PT ;  /* 0x0000001a2e00722a */ /* 0x000fe2000388f000 */
[----:B------:R-:W-:Y:S01]  /*7740*/  IMAD.MOV.U32 R31, RZ, RZ, R46 ;  /* 0x000000ffff1f7224 */ /* 0x000fe200078e002e */
[----:B------:R-:W-:Y:S01]  /*7750*/  @P1 LOP3.LUT R51, R53, 0x80000, RZ, 0xfc, !PT ;  /* 0x0008000035331812 */ /* 0x000fe200078efcff */
[----:B------:R-:W-:Y:S01]  /*7760*/  IMAD.MOV.U32 R55, RZ, RZ, R68 ;  /* 0x000000ffff377224 */ /* 0x000fe200078e0044 */
[----:B------:R-:W-:Y:S01]  /*7770*/  MOV R30, R58 ;  /* 0x0000003a001e7202 */ /* 0x000fe20000000f00 */
[----:B------:R-:W-:Y:S01]  /*7780*/  IMAD.MOV.U32 R63, RZ, RZ, R72 ;  /* 0x000000ffff3f7224 */ /* 0x000fe200078e0048 */
[----:B------:R-:W-:Y:S01]  /*7790*/  MOV R28, R27 ;  /* 0x0000001b001c7202 */ /* 0x000fe20000000f00 */
[----:B------:R-:W-:Y:S01]  /*77a0*/  IMAD.MOV.U32 R46, RZ, RZ, R26 ;  /* 0x000000ffff2e7224 */ /* 0x000fe200078e001a */
[----:B0-----:R-:W-:-:S02]  /*77b0*/  DMUL R78, R32, R16 ;  /* 0x00000010204e7228 */ /* 0x001fc40000000000 */
[----:B------:R-:W-:Y:S01]  /*77c0*/  DMUL R80, R16, R34 ;  /* 0x0000002210507228 */ /* 0x000fe20000000000 */
[----:B------:R-:W-:Y:S02]  /*77d0*/  IMAD.MOV.U32 R53, RZ, RZ, R29 ;  /* 0x000000ffff357224 */ /* 0x000fe400078e001d */
[----:B------:R-:W-:Y:S01]  /*77e0*/  IMAD.MOV.U32 R67, RZ, RZ, R57 ;  /* 0x000000ffff437224 */ /* 0x000fe200078e0039 */
[----:B------:R-:W-:Y:S02]  /*77f0*/  FSEL R69, R59, R44, P6 ;  /* 0x0000002c3b457208 */ /* 0x000fe40003000000 */
[----:B------:R-:W-:Y:S02]  /*7800*/  FSEL R59, R38, R73, P3 ;  /* 0x00000049263b7208 */ /* 0x000fe40001800000 */
[----:B------:R-:W-:Y:S01]  /*7810*/  SEL R68, R30, R55, P6 ;  /* 0x000000371e447207 */ /* 0x000fe20003000000 */
[----:B------:R-:W-:Y:S01]  /*7820*/  DSETP.MAX.AND P6, P1, R24, R74, PT ;  /* 0x0000004a1800722a */ /* 0x000fe200039cf000 */
[----:B------:R-:W-:-:S02]  /*7830*/  SEL R58, R36, R63, P3 ;  /* 0x0000003f243a7207 */ /* 0x000fc40001800000 */
[----:B------:R-:W-:Y:S01]  /*7840*/  SEL R46, R31, R46, P4 ;  /* 0x0000002e1f2e7207 */ /* 0x000fe20002000000 */
[----:B------:R-:W-:Y:S01]  /*7850*/  IMAD.MOV.U32 R31, RZ, RZ, R53 ;  /* 0x000000ffff1f7224 */ /* 0x000fe200078e0035 */
[----:B------:R-:W-:Y:S01]  /*7860*/  @P2 LOP3.LUT R69, R44, 0x80000, RZ, 0xfc, !PT ;  /* 0x000800002c452812 */ /* 0x000fe200078efcff */
[----:B-1----:R-:W-:Y:S01]  /*7870*/  DMUL R82, R32, R20 ;  /* 0x0000001420527228 */ /* 0x002fe20000000000 */
[----:B------:R-:W-:Y:S01]  /*7880*/  @P5 LOP3.LUT R59, R73, 0x80000, RZ, 0xfc, !PT ;  /* 0x00080000493b5812 */ /* 0x000fe200078efcff */
[----:B------:R-:W-:Y:S01]  /*7890*/  DSETP.MAX.AND P2, P3, R52, R78, PT ;  /* 0x0000004e3400722a */ /* 0x000fe20003b4f000 */
[----:B------:R-:W-:Y:S01]  /*78a0*/  FSEL R47, R47, R28, P4 ;  /* 0x0000001c2f2f7208 */ /* 0x000fe20002000000 */
[----:B------:R-:W-:Y:S01]  /*78b0*/  DSETP.MAX.AND P4, P5, R66, R80, PT ;  /* 0x000000504200722a */ /* 0x000fe20003d8f000 */
[----:B------:R-:W-:Y:S02]  /*78c0*/  IMAD.MOV.U32 R48, RZ, RZ, R24 ;  /* 0x000000ffff307224 */ /* 0x000fe400078e0018 */
[----:B------:R-:W-:-:S02]  /*78d0*/  IMAD.MOV.U32 R53, RZ, RZ, R74 ;  /* 0x000000ffff357224 */ /* 0x000fc400078e004a */
[----:B------:R-:W-:Y:S02]  /*78e0*/  IMAD.MOV.U32 R30, RZ, RZ, R25 ;  /* 0x000000ffff1e7224 */ /* 0x000fe400078e0019 */
[----:B------:R-:W-:Y:S02]  /*78f0*/  IMAD.MOV.U32 R29, RZ, RZ, R52 ;  /* 0x000000ffff1d7224 */ /* 0x000fe400078e0034 */
[----:B------:R-:W-:Y:S02]  /*7900*/  IMAD.MOV.U32 R57, RZ, RZ, R15 ;  /* 0x000000ffff397224 */ /* 0x000fe400078e000f */
[----:B------:R-:W-:Y:S01]  /*7910*/  IMAD.MOV.U32 R72, RZ, RZ, R78 ;  /* 0x000000ffff487224 */ /* 0x000fe200078e004e */
[----:B------:R-:W-:Y:S01]  /*7920*/  SEL R52, R48, R53, P6 ;  /* 0x0000003530347207 */ /* 0x000fe20003000000 */
[----:B------:R-:W0:Y:S01]  /*7930*/  LDS.128 R24, [R10+0x160] ;  /* 0x000160000a187984 */ /* 0x000e220000000c00 */
[----:B------:R-:W-:Y:S01]  /*7940*/  @P0 LOP3.LUT R47, R28, 0x80000, RZ, 0xfc, !PT ;  /* 0x000800001c2f0812 */ /* 0x000fe200078efcff */
[----:B------:R-:W-:Y:S01]  /*7950*/  IMAD.MOV.U32 R28, RZ, RZ, R56 ;  /* 0x000000ffff1c7224 */ /* 0x000fe200078e0038 */
[----:B------:R-:W-:Y:S01]  /*7960*/  FSEL R53, R30, R75, P6 ;  /* 0x0000004b1e357208 */ /* 0x000fe20003000000 */
[----:B------:R-:W-:Y:S01]  /*7970*/  DSETP.MAX.AND P6, P0, R56, R82, PT ;  /* 0x000000523800722a */ /* 0x000fe200038cf000 */
[----:B------:R-:W-:Y:S01]  /*7980*/  SEL R72, R29, R72, P2 ;  /* 0x000000481d487207 */ /* 0x000fe20001000000 */
[----:B------:R-:W-:Y:S01]  /*7990*/  IMAD.MOV.U32 R29, RZ, RZ, R81 ;  /* 0x000000ffff1d7224 */ /* 0x000fe200078e0051 */
[----:B------:R-:W-:Y:S01]  /*79a0*/  MOV R30, R79 ;  /* 0x0000004f001e7202 */ /* 0x000fe20000000f00 */
[----:B------:R-:W-:-:S03]  /*79b0*/  IMAD.MOV.U32 R56, RZ, RZ, R82 ;  /* 0x000000ffff387224 */ /* 0x000fc600078e0052 */
[----:B------:R-:W-:Y:S02]  /*79c0*/  FSEL R15, R31, R30, P2 ;  /* 0x0000001e1f0f7208 */ /* 0x000fe40001000000 */
[----:B------:R-:W-:Y:S02]  /*79d0*/  FSEL R67, R67, R29, P4 ;  /* 0x0000001d43437208 */ /* 0x000fe40002000000 */
[----:B------:R-:W-:Y:S02]  /*79e0*/  @P3 LOP3.LUT R15, R30, 0x80000, RZ, 0xfc, !PT ;  /* 0x000800001e0f3812 */ /* 0x000fe400078efcff */
[----:B------:R-:W-:Y:S02]  /*79f0*/  @P5 LOP3.LUT R67, R29, 0x80000, RZ, 0xfc, !PT ;  /* 0x000800001d435812 */ /* 0x000fe400078efcff */
[----:B------:R-:W-:Y:S02]  /*7a00*/  SEL R56, R28, R56, P6 ;  /* 0x000000381c387207 */ /* 0x000fe40003000000 */
[----:B------:R-:W1:Y:S01]  /*7a10*/  LDS.128 R28, [R10+0x1e0] ;  /* 0x0001e0000a1c7984 */ /* 0x000e620000000c00 */
[----:B------:R-:W-:Y:S01]  /*7a20*/  DMUL R78, R20, R34 ;  /* 0x00000022144e7228 */ /* 0x000fe20000000000 */
[----:B------:R-:W-:Y:S01]  /*7a30*/  IMAD.MOV.U32 R36, RZ, RZ, R66 ;  /* 0x000000ffff247224 */ /* 0x000fe200078e0042 */
[----:B------:R-:W-:Y:S01]  /*7a40*/  @P1 LOP3.LUT R53, R75, 0x80000, RZ, 0xfc, !PT ;  /* 0x000800004b351812 */ /* 0x000fe200078efcff */
[----:B------:R-:W-:-:S02]  /*7a50*/  IMAD.MOV.U32 R63, RZ, RZ, R45 ;  /* 0x000000ffff3f7224 */ /* 0x000fc400078e002d */
[----:B------:R-:W-:Y:S02]  /*7a60*/  IMAD.MOV.U32 R66, RZ, RZ, R80 ;  /* 0x000000ffff427224 */ /* 0x000fe400078e0050 */
[----:B------:R-:W-:Y:S01]  /*7a70*/  IMAD.MOV.U32 R44, RZ, RZ, R83 ;  /* 0x000000ffff2c7224 */ /* 0x000fe200078e0053 */
[----:B------:R-:W-:Y:S02]  /*7a80*/  DSETP.MAX.AND P1, P2, R40, R78, PT ;  /* 0x0000004e2800722a */ /* 0x000fe40003a2f000 */
[----:B------:R-:W-:Y:S02]  /*7a90*/  IMAD.MOV.U32 R48, RZ, RZ, R78 ;  /* 0x000000ffff307224 */ /* 0x000fe400078e004e */
[----:B------:R-:W-:Y:S01]  /*7aa0*/  IMAD.MOV.U32 R45, RZ, RZ, R79 ;  /* 0x000000ffff2d7224 */ /* 0x000fe200078e004f */
[----:B0-----:R-:W-:Y:S02]  /*7ab0*/  DMUL R80, R32, R24 ;  /* 0x0000001820507228 */ /* 0x001fe40000000000 */
[----:B------:R-:W-:-:S02]  /*7ac0*/  DMUL R74, R24, R34 ;  /* 0x00000022184a7228 */ /* 0x000fc40000000000 */
[----:B-1----:R-:W-:Y:S02]  /*7ad0*/  DMUL R78, R32, R28 ;  /* 0x0000001c204e7228 */ /* 0x002fe40000000000 */
[----:B------:R-:W-:Y:S01]  /*7ae0*/  DMUL R82, R28, R34 ;  /* 0x000000221c527228 */ /* 0x000fe20000000000 */
[----:B------:R-:W0:Y:S01]  /*7af0*/  LDS.128 R32, [R4+0xc10] ;  /* 0x000c100004207984 */ /* 0x000e220000000c00 */
[----:B------:R-:W-:Y:S02]  /*7b00*/  FSEL R57, R57, R44, P6 ;  /* 0x0000002c39397208 */ /* 0x000fe40003000000 */
[----:B------:R-:W-:Y:S01]  /*7b10*/  DSETP.MAX.AND P5, P6, R64, R74, PT ;  /* 0x0000004a4000722a */ /* 0x000fe20003eaf000 */
[----:B------:R-:W-:Y:S01]  /*7b20*/  IMAD.MOV.U32 R38, RZ, RZ, R40 ;  /* 0x000000ffff267224 */ /* 0x000fe200078e0028 */
[----:B------:R-:W-:Y:S01]  /*7b30*/  SEL R66, R36, R66, P4 ;  /* 0x0000004224427207 */ /* 0x000fe20002000000 */
[----:B------:R-:W-:Y:S01]  /*7b40*/  DSETP.MAX.AND P3, P4, R62, R80, PT ;  /* 0x000000503e00722a */ /* 0x000fe20003c6f000 */
[----:B------:R-:W-:-:S02]  /*7b50*/  @P0 LOP3.LUT R57, R44, 0x80000, RZ, 0xfc, !PT ;  /* 0x000800002c390812 */ /* 0x000fc400078efcff */
[----:B------:R-:W-:Y:S02]  /*7b60*/  SEL R48, R38, R48, P1 ;  /* 0x0000003026307207 */ /* 0x000fe40000800000 */
[----:B------:R-:W-:Y:S01]  /*7b70*/  FSEL R41, R41, R45, P1 ;  /* 0x0000002d29297208 */ /* 0x000fe20000800000 */
[----:B------:R-:W-:Y:S01]  /*7b80*/  DSETP.MAX.AND P0, P1, R42, R78, PT ;  /* 0x0000004e2a00722a */ /* 0x000fe2000390f000 */
[----:B------:R-:W-:Y:S01]  /*7b90*/  @P2 LOP3.LUT R41, R45, 0x80000, RZ, 0xfc, !PT ;  /* 0x000800002d292812 */ /* 0x000fe200078efcff */
[----:B------:R-:W-:Y:S02]  /*7ba0*/  IMAD.MOV.U32 R44, RZ, RZ, R75 ;  /* 0x000000ffff2c7224 */ /* 0x000fe400078e004b */
[----:B------:R-:W-:Y:S02]  /*7bb0*/  IMAD.MOV.U32 R40, RZ, RZ, R64 ;  /* 0x000000ffff287224 */ /* 0x000fe400078e0040 */
[----:B------:R-:W-:Y:S01]  /*7bc0*/  IMAD.MOV.U32 R45, RZ, RZ, R74 ;  /* 0x000000ffff2d7224 */ /* 0x000fe200078e004a */
[----:B------:R-:W-:Y:S01]  /*7bd0*/  FSEL R65, R65, R44, P5 ;  /* 0x0000002c41417208 */ /* 0x000fe20002800000 */
[----:B------:R-:W-:Y:S01]  /*7be0*/  IMAD.MOV.U32 R38, RZ, RZ, R42 ;  /* 0x000000ffff267224 */ /* 0x000fe200078e002a */
[----:B------:R-:W-:Y:S01]  /*7bf0*/  @P6 LOP3.LUT R65, R44, 0x80000, RZ, 0xfc, !PT ;  /* 0x000800002c416812 */ /* 0x000fe200078efcff */
[----:B------:R-:W-:Y:S01]  /*7c00*/  IMAD.MOV.U32 R36, RZ, RZ, R62 ;  /* 0x000000ffff247224 */ /* 0x000fe200078e003e */
[----:B------:R-:W-:Y:S01]  /*7c10*/  MOV R62, R80 ;  /* 0x00000050003e7202 */ /* 0x000fe20000000f00 */
[----:B------:R-:W-:Y:S01]  /*7c20*/  IMAD.MOV.U32 R42, RZ, RZ, R81 ;  /* 0x000000ffff2a7224 */ /* 0x000fe200078e0051 */
[----:B------:R-:W-:Y:S01]  /*7c30*/  SEL R64, R40, R45, P5 ;  /* 0x0000002d28407207 */ /* 0x000fe20002800000 */
        /* <DEDUP_REMOVED lines=22> */
[----:B------:R-:W-:Y:S02]  /*7da0*/  IMAD.MOV.U32 R55, RZ, RZ, R37 ;  /* 0x000000ffff377224 */ /* 0x000fe400078e0025 */
[----:B------:R-:W-:Y:S01]  /*7db0*/  IMAD.MOV.U32 R77, RZ, RZ, R49 ;  /* 0x000000ffff4d7224 */ /* 0x000fe200078e0031 */
[----:B------:R-:W-:Y:S01]  /*7dc0*/  FSEL R17, R61, R42, P2 ;  /* 0x0000002a3d117208 */ /* 0x000fe20001000000 */
[----:B------:R-:W-:Y:S02]  /*7dd0*/  IMAD.MOV.U32 R37, RZ, RZ, R54 ;  /* 0x000000ffff257224 */ /* 0x000fe400078e0036 */
[----:B------:R-:W-:Y:S01]  /*7de0*/  DSETP.MAX.AND P4, P5, R54, R82, PT ;  /* 0x000000523600722a */ /* 0x000fe20003d8f000 */
[----:B------:R-:W-:Y:S02]  /*7df0*/  IMAD.MOV.U32 R24, RZ, RZ, R82 ;  /* 0x000000ffff187224 */ /* 0x000fe400078e0052 */
[----:B------:R-:W-:Y:S01]  /*7e00*/  IMAD.MOV.U32 R21, RZ, RZ, R83 ;  /* 0x000000ffff157224 */ /* 0x000fe200078e0053 */
[----:B------:R-:W-:Y:S01]  /*7e10*/  SEL R40, R36, R40, P2 ;  /* 0x0000002824287207 */ /* 0x000fe20001000000 */
[----:B------:R-:W-:Y:S01]  /*7e20*/  IMAD.MOV.U32 R25, RZ, RZ, R76 ;  /* 0x000000ffff197224 */ /* 0x000fe200078e004c */
[----:B------:R-:W-:Y:S01]  /*7e30*/  @P3 LOP3.LUT R17, R42, 0x80000, RZ, 0xfc, !PT ;  /* 0x000800002a113812 */ /* 0x000fe200078efcff */
[----:B------:R-:W-:Y:S01]  /*7e40*/  DSETP.MAX.AND P3, P2, R76, R80, PT ;  /* 0x000000504c00722a */ /* 0x000fe20003a6f000 */
[----:B------:R-:W-:Y:S01]  /*7e50*/  SEL R54, R37, R24, P4 ;  /* 0x0000001825367207 */ /* 0x000fe20002000000 */
[----:B------:R-:W-:Y:S01]  /*7e60*/  IMAD.MOV.U32 R76, RZ, RZ, R80 ;  /* 0x000000ffff4c7224 */ /* 0x000fe200078e0050 */
[----:B------:R-:W-:Y:S01]  /*7e70*/  FSEL R55, R55, R21, P4 ;  /* 0x0000001537377208 */ /* 0x000fe20002000000 */
[----:B------:R-:W-:Y:S01]  /*7e80*/  DSETP.MAX.AND P6, P4, R50, R38, PT ;  /* 0x000000263200722a */ /* 0x000fe20003ccf000 */
[----:B------:R-:W-:Y:S01]  /*7e90*/  IMAD.MOV.U32 R20, RZ, RZ, R84 ;  /* 0x000000ffff147224 */ /* 0x000fe200078e0054 */
[----:B------:R-:W-:Y:S01]  /*7ea0*/  DSETP.MAX.AND P0, P1, R70, R84, PT ;  /* 0x000000544600722a */ /* 0x000fe2000390f000 */
[----:B------:R-:W-:Y:S01]  /*7eb0*/  IMAD.MOV.U32 R16, RZ, RZ, R85 ;  /* 0x000000ffff107224 */ /* 0x000fe200078e0055 */
[----:B------:R-:W-:Y:S01]  /*7ec0*/  MOV R36, R70 ;  /* 0x0000004600247202 */ /* 0x000fe20000000f00 */
[----:B------:R-:W-:Y:S01]  /*7ed0*/  IMAD.MOV.U32 R24, RZ, RZ, R50 ;  /* 0x000000ffff187224 */ /* 0x000fe200078e0032 */
[----:B------:R-:W-:-:S02]  /*7ee0*/  SEL R76, R25, R76, P3 ;  /* 0x0000004c194c7207 */ /* 0x000fc40001800000 */
[----:B------:R-:W-:Y:S02]  /*7ef0*/  MOV R25, R38 ;  /* 0x0000002600197202 */ /* 0x000fe40000000f00 */
[----:B------:R-:W-:Y:S01]  /*7f00*/  @P5 LOP3.LUT R55, R21, 0x80000, RZ, 0xfc, !PT ;  /* 0x0008000015375812 */ /* 0x000fe200078efcff */
[----:B------:R-:W-:Y:S01]  /*7f10*/  IMAD.MOV.U32 R21, RZ, RZ, R81 ;  /* 0x000000ffff157224 */ /* 0x000fe200078e0051 */
[----:B------:R-:W-:Y:S02]  /*7f20*/  SEL R70, R36, R20, P0 ;  /* 0x0000001424467207 */ /* 0x000fe40000000000 */
[----:B------:R-:W-:Y:S01]  /*7f30*/  FSEL R71, R71, R16, P0 ;  /* 0x0000001047477208 */ /* 0x000fe20000000000 */
[----:B------:R-:W-:Y:S01]  /*7f40*/  DSETP.MAX.AND P0, P5, R68, R44, PT ;  /* 0x0000002c4400722a */ /* 0x000fe20003d0f000 */
[----:B------:R-:W-:Y:S01]  /*7f50*/  SEL R50, R24, R25, P6 ;  /* 0x0000001918327207 */ /* 0x000fe20003000000 */
[----:B------:R-:W-:Y:S02]  /*7f60*/  IMAD.MOV.U32 R20, RZ, RZ, R68 ;  /* 0x000000ffff147224 */ /* 0x000fe400078e0044 */
[----:B------:R-:W-:Y:S01]  /*7f70*/  IMAD.MOV.U32 R25, RZ, RZ, R44 ;  /* 0x000000ffff197224 */ /* 0x000fe200078e002c */
[----:B------:R-:W-:-:S02]  /*7f80*/  FSEL R77, R77, R21, P3 ;  /* 0x000000154d4d7208 */ /* 0x000fc40001800000 */
[----:B------:R-:W-:Y:S02]  /*7f90*/  @P2 LOP3.LUT R77, R21, 0x80000, RZ, 0xfc, !PT ;  /* 0x00080000154d2812 */ /* 0x000fe400078efcff */
[----:B------:R-:W-:Y:S01]  /*7fa0*/  FSEL R51, R51, R39, P6 ;  /* 0x0000002733337208 */ /* 0x000fe20003000000 */
[----:B------:R-:W-:Y:S01]  /*7fb0*/  DSETP.MAX.AND P6, P2, R46, R78, PT ;  /* 0x0000004e2e00722a */ /* 0x000fe20003acf000 */
[----:B------:R-:W-:Y:S01]  /*7fc0*/  SEL R68, R20, R25, P0 ;  /* 0x0000001914447207 */ /* 0x000fe20000000000 */
[----:B------:R-:W-:Y:S01]  /*7fd0*/  IMAD.MOV.U32 R21, RZ, RZ, R46 ;  /* 0x000000ffff157224 */ /* 0x000fe200078e002e */
[----:B------:R-:W-:Y:S01]  /*7fe0*/  @P4 LOP3.LUT R51, R39, 0x80000, RZ, 0xfc, !PT ;  /* 0x0008000027334812 */ /* 0x000fe200078efcff */
[----:B------:R-:W-:Y:S01]  /*7ff0*/  IMAD.MOV.U32 R24, RZ, RZ, R78 ;  /* 0x000000ffff187224 */ /* 0x000fe200078e004e */
[----:B------:R-:W-:Y:S01]  /*8000*/  FSEL R69, R69, R45, P0 ;  /* 0x0000002d45457208 */ /* 0x000fe20000000000 */
[----:B------:R-:W-:Y:S01]  /*8010*/  DSETP.MAX.AND P4, P0, R52, R28, PT ;  /* 0x0000001c3400722a */ /* 0x000fe2000388f000 */
[----:B------:R-:W-:Y:S01]  /*8020*/  @P1 LOP3.LUT R71, R16, 0x80000, RZ, 0xfc, !PT ;  /* 0x0008000010471812 */ /* 0x000fe200078efcff */
[----:B------:R-:W-:Y:S01]  /*8030*/  DSETP.MAX.AND P1, P3, R58, R74, PT ;  /* 0x0000004a3a00722a */ /* 0x000fe20003b2f000 */
[----:B------:R-:W-:-:S02]  /*8040*/  IMAD.MOV.U32 R20, RZ, RZ, R52 ;  /* 0x000000ffff147224 */ /* 0x000fc400078e0034 */
[----:B------:R-:W-:Y:S01]  /*8050*/  IMAD.MOV.U32 R39, RZ, RZ, R28 ;  /* 0x000000ffff277224 */ /* 0x000fe200078e001c */
[----:B------:R-:W-:Y:S02]  /*8060*/  SEL R46, R21, R24, P6 ;  /* 0x00000018152e7207 */ /* 0x000fe40003000000 */
[----:B------:R-:W-:Y:S02]  /*8070*/  @P5 LOP3.LUT R69, R45, 0x80000, RZ, 0xfc, !PT ;  /* 0x000800002d455812 */ /* 0x000fe400078efcff */
[----:B------:R-:W-:Y:S01]  /*8080*/  SEL R24, R20, R39, P4 ;  /* 0x0000002714187207 */ /* 0x000fe20002000000 */
[C---:B0-----:R-:W-:Y:S01]  /*8090*/  DMUL R38, R32.reuse, R18 ;  /* 0x0000001220267228 */ /* 0x041fe20000000000 */
[----:B------:R-:W-:Y:S01]  /*80a0*/  IMAD.MOV.U32 R25, RZ, RZ, R53 ;  /* 0x000000ffff197224 */ /* 0x000fe200078e0035 */
[----:B------:R-:W-:Y:S01]  /*80b0*/  DMUL R44, R32, R22 ;  /* 0x00000016202c7228 */ /* 0x000fe20000000000 */
[----:B------:R-:W-:Y:S02]  /*80c0*/  IMAD.MOV.U32 R16, RZ, RZ, R58 ;  /* 0x000000ffff107224 */ /* 0x000fe400078e003a */
[----:B------:R-:W-:-:S02]  /*80d0*/  IMAD.MOV.U32 R37, RZ, RZ, R74 ;  /* 0x000000ffff257224 */ /* 0x000fc400078e004a */
[----:B------:R-:W-:Y:S01]  /*80e0*/  IMAD.MOV.U32 R73, RZ, RZ, R15 ;  /* 0x000000ffff497224 */ /* 0x000fe200078e000f */
[----:B------:R-:W-:Y:S02]  /*80f0*/  FSEL R59, R59, R75, P1 ;  /* 0x0000004b3b3b7208 */ /* 0x000fe40000800000 */
[----:B------:R-:W-:Y:S01]  /*8100*/  FSEL R25, R25, R29, P4 ;  /* 0x0000001d19197208 */ /* 0x000fe20002000000 */
[----:B------:R-:W-:Y:S01]  /*8110*/  IMAD.MOV.U32 R15, RZ, RZ, R73 ;  /* 0x000000ffff0f7224 */ /* 0x000fe200078e0049 */
[----:B------:R-:W-:Y:S01]  /*8120*/  SEL R58, R16, R37, P1 ;  /* 0x00000025103a7207 */ /* 0x000fe20000800000 */
[----:B------:R-:W-:Y:S01]  /*8130*/  IMAD.MOV.U32 R37, RZ, RZ, R72 ;  /* 0x000000ffff257224 */ /* 0x000fe200078e0048 */
[----:B------:R-:W-:Y:S01]  /*8140*/  FSEL R47, R47, R79, P6 ;  /* 0x0000004f2f2f7208 */ /* 0x000fe20003000000 */
[----:B------:R-:W-:Y:S01]  /*8150*/  IMAD.MOV.U32 R28, RZ, RZ, R56 ;  /* 0x000000ffff1c7224 */ /* 0x000fe200078e0038 */
[----:B------:R-:W-:Y:S01]  /*8160*/  @P3 LOP3.LUT R59, R75, 0x80000, RZ, 0xfc, !PT ;  /* 0x000800004b3b3812 */ /* 0x000fe200078efcff */
[----:B------:R-:W-:Y:S01]  /*8170*/  DSETP.MAX.AND P3, P5, R72, R38, PT ;  /* 0x000000264800722a */ /* 0x000fe20003d6f000 */
[----:B------:R-:W-:Y:S01]  /*8180*/  @P0 LOP3.LUT R25, R29, 0x80000, RZ, 0xfc, !PT ;  /* 0x000800001d190812 */ /* 0x000fe200078efcff */
[----:B------:R-:W-:Y:S01]  /*8190*/  DSETP.MAX.AND P6, P0, R56, R44, PT ;  /* 0x0000002c3800722a */ /* 0x000fe200038cf000 */
[----:B------:R-:W-:Y:S01]  /*81a0*/  IMAD.MOV.U32 R36, RZ, RZ, R39 ;  /* 0x000000ffff247224 */ /* 0x000fe200078e0027 */
[----:B------:R-:W-:Y:S01]  /*81b0*/  DMUL R72, R34, R18 ;  /* 0x0000001222487228 */ /* 0x000fe20000000000 */
[----:B------:R-:W-:Y:S01]  /*81c0*/  IMAD.MOV.U32 R56, RZ, RZ, R38 ;  /* 0x000000ffff387224 */ /* 0x000fe200078e0026 */
[----:B------:R-:W-:Y:S01]  /*81d0*/  DMUL R38, R32, R26 ;  /* 0x0000001a20267228 */ /* 0x000fe20000000000 */
[----:B------:R-:W-:Y:S01]  /*81e0*/  @P2 LOP3.LUT R47, R79, 0x80000, RZ, 0xfc, !PT ;  /* 0x000800004f2f2812 */ /* 0x000fe200078efcff */
[----:B------:R-:W-:Y:S01]  /*81f0*/  IMAD.MOV.U32 R16, RZ, RZ, R66 ;  /* 0x000000ffff107224 */ /* 0x000fe200078e0042 */
[----:B------:R-:W-:Y:S01]  /*8200*/  FSEL R29, R15, R36, P3 ;  /* 0x000000240f1d7208 */ /* 0x000fe20001800000 */
[----:B------:R-:W-:Y:S01]  /*8210*/  IMAD.MOV.U32 R20, RZ, RZ, R67 ;  /* 0x000000ffff147224 */ /* 0x000fe200078e0043 */
[----:B------:R-:W-:Y:S01]  /*8220*/  SEL R56, R37, R56, P3 ;  /* 0x0000003825387207 */ /* 0x000fe20001800000 */
[----:B------:R-:W-:Y:S01]  /*8230*/  DSETP.MAX.AND P1, P2, R66, R72, PT ;  /* 0x000000484200722a */ /* 0x000fe20003a2f000 */
[----:B------:R-:W-:Y:S01]  /*8240*/  IMAD.MOV.U32 R42, RZ, RZ, R62 ;  /* 0x000000ffff2a7224 */ /* 0x000fe200078e003e */
[----:B------:R-:W-:-:S02]  /*8250*/  DSETP.MAX.AND P3, P4, R62, R38, PT ;  /* 0x000000263e00722a */ /* 0x000fc40003c6f000 */
[----:B------:R-:W-:Y:S01]  /*8260*/  DMUL R66, R34, R22 ;  /* 0x0000001622427228 */ /* 0x000fe20000000000 */
[----:B------:R-:W-:Y:S01]  /*8270*/  IMAD.MOV.U32 R62, RZ, RZ, R44 ;  /* 0x000000ffff3e7224 */ /* 0x000fe200078e002c */
[----:B------:R-:W-:Y:S01]  /*8280*/  MOV R21, R57 ;  /* 0x0000003900157202 */ /* 0x000fe20000000f00 */
[----:B------:R-:W-:Y:S02]  /*8290*/  IMAD.MOV.U32 R44, RZ, RZ, R45 ;  /* 0x000000ffff2c7224 */ /* 0x000fe400078e002d */
[----:B------:R-:W-:Y:S01]  /*82a0*/  IMAD.MOV.U32 R49, RZ, RZ, R41 ;  /* 0x000000ffff317224 */ /* 0x000fe200078e0029 */
[----:B------:R-:W-:Y:S01]  /*82b0*/  SEL R62, R28, R62, P6 ;  /* 0x0000003e1c3e7207 */ /* 0x000fe20003000000 */
[----:B------:R-:W-:Y:S01]  /*82c0*/  IMAD.MOV.U32 R28, RZ, RZ, R48 ;  /* 0x000000ffff1c7224 */ /* 0x000fe200078e0030 */
[----:B------:R-:W-:Y:S02]  /*82d0*/  @P5 LOP3.LUT R29, R36, 0x80000, RZ, 0xfc, !PT ;  /* 0x00080000241d5812 */ /* 0x000fe400078efcff */
[----:B------:R-:W-:Y:S01]  /*82e0*/  FSEL R15, R21, R44, P6 ;  /* 0x0000002c150f7208 */ /* 0x000fe20003000000 */
[----:B------:R-:W-:Y:S01]  /*82f0*/  DSETP.MAX.AND P5, P6, R48, R66, PT ;  /* 0x000000423000722a */ /* 0x000fe20003eaf000 */
[----:B------:R-:W-:Y:S01]  /*8300*/  MOV R21, R39 ;  /* 0x0000002700157202 */ /* 0x000fe20000000f00 */
[----:B------:R-:W-:-:S02]  /*8310*/  IMAD.MOV.U32 R48, RZ, RZ, R38 ;  /* 0x000000ffff307224 */ /* 0x000fc400078e0026 */
[----:B------:R-:W0:Y:S01]  /*8320*/  LDS.128 R36, [R4+0xd10] ;  /* 0x000d100004247984 */ /* 0x000e220000000c00 */
[----:B------:R-:W-:Y:S01]  /*8330*/  DMUL R32, R32, R30 ;  /* 0x0000001e20207228 */ /* 0x000fe20000000000 */
[----:B------:R-:W-:Y:S01]  /*8340*/  IMAD.MOV.U32 R61, RZ, RZ, R43 ;  /* 0x000000ffff3d7224 */ /* 0x000fe200078e002b */
[----:B------:R-:W-:Y:S01]  /*8350*/  SEL R48, R42, R48, P3 ;  /* 0x000000302a307207 */ /* 0x000fe20001800000 */
[----:B------:R-:W-:Y:S01]  /*8360*/  DMUL R74, R34, R26 ;  /* 0x0000001a224a7228 */ /* 0x000fe20000000000 */
[----:B------:R-:W-:Y:S02]  /*8370*/  @P0 LOP3.LUT R15, R44, 0x80000, RZ, 0xfc, !PT ;  /* 0x000800002c0f0812 */ /* 0x000fe400078efcff */
[----:B------:R-:W-:Y:S01]  /*8380*/  FSEL R45, R63, R21, P3 ;  /* 0x000000153f2d7208 */ /* 0x000fe20001800000 */
[----:B------:R-:W-:Y:S01]  /*8390*/  IMAD.MOV.U32 R42, RZ, RZ, R60 ;  /* 0x000000ffff2a7224 */ /* 0x000fe200078e003c */
[----:B------:R-:W-:Y:S02]  /*83a0*/  DSETP.MAX.AND P3, P0, R60, R32, PT ;  /* 0x000000203c00722a */ /* 0x000fe4000386f000 */
        /* <DEDUP_REMOVED lines=9> */
[----:B------:R-:W-:Y:S01]  /*8440*/  IMAD.MOV.U32 R41, RZ, RZ, R17 ;  /* 0x000000ffff297224 */ /* 0x000fe200078e0011 */
[----:B------:R-:W-:Y:S01]  /*8450*/  @P0 LOP3.LUT R43, R33, 0x80000, RZ, 0xfc, !PT ;  /* 0x00080000212b0812 */ /* 0x000fe200078efcff */
[----:B------:R-:W-:Y:S01]  /*8460*/  IMAD.MOV.U32 R52, RZ, RZ, R49 ;  /* 0x000000ffff347224 */ /* 0x000fe200078e0031 */
[----:B------:R-:W-:-:S02]  /*8470*/  SEL R64, R16, R64, P1 ;  /* 0x0000004010407207 */ /* 0x000fc40000800000 */
[----:B------:R-:W-:Y:S02]  /*8480*/  FSEL R49, R20, R53, P1 ;  /* 0x0000003514317208 */ /* 0x000fe40000800000 */
[----:B------:R-:W-:Y:S01]  /*8490*/  DSETP.MAX.AND P0, P1, R40, R72, PT ;  /* 0x000000482800722a */ /* 0x000fe2000390f000 */
[----:B------:R-:W-:Y:S02]  /*84a0*/  IMAD.MOV.U32 R16, RZ, RZ, R41 ;  /* 0x000000ffff107224 */ /* 0x000fe400078e0029 */
[----:B------:R-:W-:Y:S01]  /*84b0*/  IMAD.MOV.U32 R33, RZ, RZ, R73 ;  /* 0x000000ffff217224 */ /* 0x000fe200078e0049 */
[----:B------:R-:W-:Y:S01]  /*84c0*/  @P2 LOP3.LUT R49, R53, 0x80000, RZ, 0xfc, !PT ;  /* 0x0008000035312812 */ /* 0x000fe200078efcff */
[----:B0-----:R-:W-:-:S03]  /*84d0*/  DMUL R84, R36, R18 ;  /* 0x0000001224547228 */ /* 0x001fc60000000000 */
[----:B------:R-:W-:Y:S01]  /*84e0*/  FSEL R53, R16, R33, P0 ;  /* 0x0000002110357208 */ /* 0x000fe20000000000 */
[----:B------:R-:W-:Y:S01]  /*84f0*/  DMUL R82, R36, R22 ;  /* 0x0000001624527228 */ /* 0x000fe20000000000 */
[----:B------:R-:W-:-:S04]  /*8500*/  IMAD.MOV.U32 R35, RZ, RZ, R67 ;  /* 0x000000ffff237224 */ /* 0x000fc800078e0043 */
[----:B------:R-:W-:Y:S01]  /*8510*/  @P1 LOP3.LUT R53, R33, 0x80000, RZ, 0xfc, !PT ;  /* 0x0008000021351812 */ /* 0x000fe200078efcff */
[----:B------:R-:W-:Y:S01]  /*8520*/  IMAD.MOV.U32 R17, RZ, RZ, R40 ;  /* 0x000000ffff117224 */ /* 0x000fe200078e0028 */
[----:B------:R-:W-:Y:S01]  /*8530*/  DSETP.MAX.AND P1, P2, R54, R84, PT ;  /* 0x000000543600722a */ /* 0x000fe20003a2f000 */
[----:B------:R-:W-:Y:S02]  /*8540*/  IMAD.MOV.U32 R20, RZ, RZ, R75 ;  /* 0x000000ffff147224 */ /* 0x000fe400078e004b */
[----:B------:R-:W-:Y:S01]  /*8550*/  IMAD.MOV.U32 R40, RZ, RZ, R72 ;  /* 0x000000ffff287224 */ /* 0x000fe200078e0048 */
[----:B------:R-:W-:Y:S01]  /*8560*/  FSEL R41, R52, R35, P5 ;  /* 0x0000002334297208 */ /* 0x000fe20002800000 */
[----:B------:R-:W-:Y:S01]  /*8570*/  IMAD.MOV.U32 R32, RZ, RZ, R66 ;  /* 0x000000ffff207224 */ /* 0x000fe200078e0042 */
[----:B------:R-:W-:Y:S01]  /*8580*/  FSEL R61, R65, R20, P4 ;  /* 0x00000014413d7208 */ /* 0x000fe20002000000 */
[----:B------:R-:W-:Y:S01]  /*8590*/  DMUL R78, R36, R26 ;  /* 0x0000001a244e7228 */ /* 0x000fe20000000000 */
[----:B------:R-:W-:Y:S01]  /*85a0*/  SEL R40, R17, R40, P0 ;  /* 0x0000002811287207 */ /* 0x000fe20000000000 */
[----:B------:R-:W-:Y:S01]  /*85b0*/  DMUL R66, R38, R18 ;  /* 0x0000001226427228 */ /* 0x000fe20000000000 */
[----:B------:R-:W-:Y:S01]  /*85c0*/  @P6 LOP3.LUT R41, R35, 0x80000, RZ, 0xfc, !PT ;  /* 0x0008000023296812 */ /* 0x000fe200078efcff */
[----:B------:R-:W-:Y:S01]  /*85d0*/  IMAD.MOV.U32 R17, RZ, RZ, R85 ;  /* 0x000000ffff117224 */ /* 0x000fe200078e0055 */
[----:B------:R-:W-:Y:S01]  /*85e0*/  @P3 LOP3.LUT R61, R20, 0x80000, RZ, 0xfc, !PT ;  /* 0x00080000143d3812 */ /* 0x000fe200078efcff */
[----:B------:R-:W-:Y:S01]  /*85f0*/  IMAD.MOV.U32 R18, RZ, RZ, R55 ;  /* 0x000000ffff127224 */ /* 0x000fe200078e0037 */
[----:B------:R-:W-:Y:S01]  /*8600*/  DSETP.MAX.AND P6, P3, R70, R82, PT ;  /* 0x000000524600722a */ /* 0x000fe20003bcf000 */
[----:B------:R-:W-:-:S02]  /*8610*/  IMAD.MOV.U32 R16, RZ, RZ, R82 ;  /* 0x000000ffff107224 */ /* 0x000fc400078e0052 */
[----:B------:R-:W-:Y:S01]  /*8620*/  IMAD.MOV.U32 R19, RZ, RZ, R70 ;  /* 0x000000ffff137224 */ /* 0x000fe200078e0046 */
[----:B------:R-:W-:Y:S01]  /*8630*/  MOV R60, R74 ;  /* 0x0000004a003c7202 */ /* 0x000fe20000000f00 */
[-C--:B------:R-:W-:Y:S01]  /*8640*/  DMUL R80, R36, R30.reuse ;  /* 0x0000001e24507228 */ /* 0x080fe20000000000 */
[----:B------:R-:W-:Y:S01]  /*8650*/  SEL R28, R28, R32, P5 ;  /* 0x000000201c1c7207 */ /* 0x000fe20002800000 */
[----:B------:R-:W-:Y:S01]  /*8660*/  DSETP.MAX.AND P5, P0, R76, R78, PT ;  /* 0x0000004e4c00722a */ /* 0x000fe200038af000 */
[----:B------:R-:W-:Y:S01]  /*8670*/  FSEL R37, R18, R17, P1 ;  /* 0x0000001112257208 */ /* 0x000fe20000800000 */
[----:B------:R-:W-:Y:S01]  /*8680*/  LDS.128 R32, [R4+0xe00] ;  /* 0x000e000004207984 */ /* 0x000fe20000000c00 */
[----:B------:R-:W-:Y:S02]  /*8690*/  SEL R70, R19, R16, P6 ;  /* 0x0000001013467207 */ /* 0x000fe40003000000 */
[----:B------:R-:W-:Y:S01]  /*86a0*/  @P2 LOP3.LUT R37, R17, 0x80000, RZ, 0xfc, !PT ;  /* 0x0008000011252812 */ /* 0x000fe200078efcff */
[----:B------:R-:W-:Y:S01]  /*86b0*/  IMAD.MOV.U32 R20, RZ, RZ, R71 ;  /* 0x000000ffff147224 */ /* 0x000fe200078e0047 */
[----:B------:R-:W-:Y:S01]  /*86c0*/  SEL R60, R21, R60, P4 ;  /* 0x0000003c153c7207 */ /* 0x000fe20002000000 */
[----:B------:R-:W0:Y:S01]  /*86d0*/  LDS.128 R16, [R10+0x70] ;  /* 0x000070000a107984 */ /* 0x000e220000000c00 */
[----:B------:R-:W-:Y:S01]  /*86e0*/  IMAD.MOV.U32 R21, RZ, RZ, R83 ;  /* 0x000000ffff157224 */ /* 0x000fe200078e0053 */
[C---:B------:R-:W-:Y:S01]  /*86f0*/  DMUL R74, R38.reuse, R30 ;  /* 0x0000001e264a7228 */ /* 0x040fe20000000000 */
[----:B------:R-:W-:Y:S01]  /*8700*/  IMAD.MOV.U32 R52, RZ, RZ, R84 ;  /* 0x000000ffff347224 */ /* 0x000fe200078e0054 */
[C---:B------:R-:W-:Y:S01]  /*8710*/  DMUL R72, R38.reuse, R22 ;  /* 0x0000001626487228 */ /* 0x040fe20000000000 */
[----:B------:R-:W-:Y:S01]  /*8720*/  IMAD.MOV.U32 R31, RZ, RZ, R54 ;  /* 0x000000ffff1f7224 */ /* 0x000fe200078e0036 */
[----:B------:R-:W-:Y:S01]  /*8730*/  DMUL R26, R38, R26 ;  /* 0x0000001a261a7228 */ /* 0x000fe20000000000 */
[----:B------:R-:W-:Y:S01]  /*8740*/  MOV R22, R76 ;  /* 0x0000004c00167202 */ /* 0x000fe20000000f00 */
[----:B------:R-:W-:Y:S01]  /*8750*/  IMAD.MOV.U32 R23, RZ, RZ, R77 ;  /* 0x000000ffff177224 */ /* 0x000fe200078e004d */
[----:B------:R-:W-:Y:S01]  /*8760*/  FSEL R39, R20, R21, P6 ;  /* 0x0000001514277208 */ /* 0x000fe20003000000 */
[----:B------:R-:W-:-:S02]  /*8770*/  IMAD.MOV.U32 R20, RZ, RZ, R79 ;  /* 0x000000ffff147224 */ /* 0x000fc400078e004f */
[----:B------:R-:W-:Y:S01]  /*8780*/  IMAD.MOV.U32 R76, RZ, RZ, R78 ;  /* 0x000000ffff4c7224 */ /* 0x000fe200078e004e */
[----:B------:R-:W-:Y:S01]  /*8790*/  SEL R52, R31, R52, P1 ;  /* 0x000000341f347207 */ /* 0x000fe20000800000 */
[----:B------:R-:W-:Y:S01]  /*87a0*/  IMAD.MOV.U32 R55, RZ, RZ, R51 ;  /* 0x000000ffff377224 */ /* 0x000fe200078e0033 */
[----:B------:R-:W-:Y:S01]  /*87b0*/  DSETP.MAX.AND P4, P1, R50, R80, PT ;  /* 0x000000503200722a */ /* 0x000fe2000398f000 */
[----:B------:R-:W-:Y:S02]  /*87c0*/  @P3 LOP3.LUT R39, R21, 0x80000, RZ, 0xfc, !PT ;  /* 0x0008000015273812 */ /* 0x000fe400078efcff */
[----:B------:R-:W-:Y:S02]  /*87d0*/  FSEL R51, R23, R20, P5 ;  /* 0x0000001417337208 */ /* 0x000fe40002800000 */
[----:B------:R-:W-:Y:S02]  /*87e0*/  SEL R76, R22, R76, P5 ;  /* 0x0000004c164c7207 */ /* 0x000fe40002800000 */
[----:B------:R-:W-:-:S02]  /*87f0*/  @P0 LOP3.LUT R51, R20, 0x80000, RZ, 0xfc, !PT ;  /* 0x0008000014330812 */ /* 0x000fc400078efcff */
[----:B------:R-:W1:Y:S01]  /*8800*/  LDS.128 R20, [R10+0xf0] ;  /* 0x0000f0000a147984 */ /* 0x000e620000000c00 */
[----:B------:R-:W-:Y:S01]  /*8810*/  DSETP.MAX.AND P6, P2, R68, R66, PT ;  /* 0x000000424400722a */ /* 0x000fe20003acf000 */
[----:B------:R-:W-:Y:S01]  /*8820*/  IMAD.MOV.U32 R30, RZ, RZ, R68 ;  /* 0x000000ffff1e7224 */ /* 0x000fe200078e0044 */
[----:B------:R-:W-:Y:S01]  /*8830*/  MOV R57, R66 ;  /* 0x0000004200397202 */ /* 0x000fe20000000f00 */
[----:B------:R-:W-:Y:S01]  /*8840*/  IMAD.MOV.U32 R31, RZ, RZ, R50 ;  /* 0x000000ffff1f7224 */ /* 0x000fe200078e0032 */
[----:B------:R-:W-:Y:S01]  /*8850*/  DSETP.MAX.AND P3, P5, R58, R72, PT ;  /* 0x000000483a00722a */ /* 0x000fe20003d6f000 */
[----:B------:R-:W-:Y:S02]  /*8860*/  IMAD.MOV.U32 R50, RZ, RZ, R80 ;  /* 0x000000ffff327224 */ /* 0x000fe400078e0050 */
[----:B------:R-:W-:Y:S01]  /*8870*/  IMAD.MOV.U32 R36, RZ, RZ, R81 ;  /* 0x000000ffff247224 */ /* 0x000fe200078e0051 */
[----:B------:R-:W-:Y:S01]  /*8880*/  SEL R68, R30, R57, P6 ;  /* 0x000000391e447207 */ /* 0x000fe20003000000 */
[----:B------:R-:W-:-:S02]  /*8890*/  IMAD.MOV.U32 R44, RZ, RZ, R59 ;  /* 0x000000ffff2c7224 */ /* 0x000fc400078e003b */
[----:B------:R-:W-:Y:S02]  /*88a0*/  IMAD.MOV.U32 R38, RZ, RZ, R58 ;  /* 0x000000ffff267224 */ /* 0x000fe400078e003a */
[----:B------:R-:W-:Y:S01]  /*88b0*/  IMAD.MOV.U32 R59, RZ, RZ, R72 ;  /* 0x000000ffff3b7224 */ /* 0x000fe200078e0048 */
[----:B0-----:R-:W-:Y:S01]  /*88c0*/  DMUL R80, R32, R16 ;  /* 0x0000001020507228 */ /* 0x001fe20000000000 */
[----:B------:R-:W-:Y:S01]  /*88d0*/  IMAD.MOV.U32 R57, RZ, RZ, R29 ;  /* 0x000000ffff397224 */ /* 0x000fe200078e001d */
[----:B------:R-:W-:Y:S01]  /*88e0*/  FSEL R55, R55, R36, P4 ;  /* 0x0000002437377208 */ /* 0x000fe20002000000 */
[----:B------:R-:W-:Y:S01]  /*88f0*/  DMUL R78, R16, R34 ;  /* 0x00000022104e7228 */ /* 0x000fe20000000000 */
[----:B------:R-:W-:Y:S02]  /*8900*/  @P1 LOP3.LUT R55, R36, 0x80000, RZ, 0xfc, !PT ;  /* 0x0008000024371812 */ /* 0x000fe400078efcff */
[----:B------:R-:W-:Y:S01]  /*8910*/  FSEL R69, R69, R67, P6 ;  /* 0x0000004345457208 */ /* 0x000fe20003000000 */
[----:B------:R-:W-:Y:S01]  /*8920*/  DSETP.MAX.AND P6, P1, R24, R74, PT ;  /* 0x0000004a1800722a */ /* 0x000fe200039cf000 */
[----:B------:R-:W-:Y:S01]  /*8930*/  SEL R54, R31, R50, P4 ;  /* 0x000000321f367207 */ /* 0x000fe20002000000 */
[----:B------:R-:W-:Y:S01]  /*8940*/  IMAD.MOV.U32 R31, RZ, RZ, R46 ;  /* 0x000000ffff1f7224 */ /* 0x000fe200078e002e */
[----:B------:R-:W-:Y:S01]  /*8950*/  SEL R58, R38, R59, P3 ;  /* 0x0000003b263a7207 */ /* 0x000fe20001800000 */
[----:B------:R-:W-:Y:S01]  /*8960*/  DSETP.MAX.AND P4, P0, R46, R26, PT ;  /* 0x0000001a2e00722a */ /* 0x000fe2000388f000 */
[----:B------:R-:W-:Y:S01]  /*8970*/  FSEL R59, R44, R73, P3 ;  /* 0x000000492c3b7208 */ /* 0x000fe20001800000 */
[----:B------:R-:W-:Y:S01]  /*8980*/  IMAD.MOV.U32 R50, RZ, RZ, R26 ;  /* 0x000000ffff327224 */ /* 0x000fe200078e001a */
[----:B------:R-:W-:Y:S01]  /*8990*/  @P2 LOP3.LUT R69, R67, 0x80000, RZ, 0xfc, !PT ;  /* 0x0008000043452812 */ /* 0x000fe200078efcff */
[----:B------:R-:W-:Y:S01]  /*89a0*/  IMAD.MOV.U32 R46, RZ, RZ, R27 ;  /* 0x000000ffff2e7224 */ /* 0x000fe200078e001b */
[----:B------:R-:W-:Y:S01]  /*89b0*/  DSETP.MAX.AND P2, P3, R56, R80, PT ;  /* 0x000000503800722a */ /* 0x000fe20003b4f000 */
[----:B------:R-:W-:-:S02]  /*89c0*/  IMAD.MOV.U32 R65, RZ, RZ, R49 ;  /* 0x000000ffff417224 */ /* 0x000fc400078e0031 */
[----:B------:R-:W-:Y:S02]  /*89d0*/  IMAD.MOV.U32 R29, RZ, RZ, R56 ;  /* 0x000000ffff1d7224 */ /* 0x000fe400078e0038 */
[----:B------:R-:W-:Y:S01]  /*89e0*/  IMAD.MOV.U32 R66, RZ, RZ, R80 ;  /* 0x000000ffff427224 */ /* 0x000fe200078e0050 */
[----:B------:R-:W-:Y:S01]  /*89f0*/  @P5 LOP3.LUT R59, R73, 0x80000, RZ, 0xfc, !PT ;  /* 0x00080000493b5812 */ /* 0x000fe200078efcff */
[----:B------:R-:W-:Y:S01]  /*8a00*/  IMAD.MOV.U32 R30, RZ, RZ, R25 ;  /* 0x000000ffff1e7224 */ /* 0x000fe200078e0019 */
[----:B------:R-:W-:Y:S01]  /*8a10*/  SEL R50, R31, R50, P4 ;  /* 0x000000321f327207 */ /* 0x000fe20002000000 */
[----:B-1----:R-:W-:Y:S01]  /*8a20*/  DMUL R82, R32, R20 ;  /* 0x0000001420527228 */ /* 0x002fe20000000000 */
[----:B------:R-:W-:Y:S01]  /*8a30*/  FSEL R47, R47, R46, P4 ;  /* 0x0000002e2f2f7208 */ /* 0x000fe20002000000 */
[----:B------:R-:W-:Y:S01]  /*8a40*/  DMUL R72, R20, R34 ;  /* 0x0000002214487228 */ /* 0x000fe20000000000 */
[----:B------:R-:W-:Y:S01]  /*8a50*/  SEL R66, R29, R66, P2 ;  /* 0x000000421d427207 */ /* 0x000fe20001000000 */
[----:B------:R-:W-:Y:S01]  /*8a60*/  DSETP.MAX.AND P4, P5, R64, R78, PT ;  /* 0x0000004e4000722a */ /* 0x000fe20003d8f000 */
[----:B------:R-:W-:Y:S01]  /*8a70*/  IMAD.MOV.U32 R36, RZ, RZ, R24 ;  /* 0x000000ffff247224 */ /* 0x000fe200078e0018 */
[----:B------:R-:W-:Y:S01]  /*8a80*/  MOV R63, R15 ;  /* 0x0000000f003f7202 */ /* 0x000fe20000000f00 */
[----:B------:R-:W-:-:S02]  /*8a90*/  IMAD.MOV.U32 R31, RZ, RZ, R57 ;  /* 0x000000ffff1f7224 */ /* 0x000fc400078e0039 */
[----:B------:R-:W-:Y:S02]  /*8aa0*/  IMAD.MOV.U32 R49, RZ, RZ, R74 ;  /* 0x000000ffff317224 */ /* 0x000fe400078e004a */
[----:B------:R-:W-:Y:S02]  /*8ab0*/  IMAD.MOV.U32 R44, RZ, RZ, R81 ;  /* 0x000000ffff2c7224 */ /* 0x000fe400078e0051 */
[----:B------:R-:W-:Y:S01]  /*8ac0*/  IMAD.MOV.U32 R29, RZ, RZ, R41 ;  /* 0x000000ffff1d7224 */ /* 0x000fe200078e0029 */
[----:B------:R-:W-:Y:S01]  /*8ad0*/  FSEL R57, R30, R75, P6 ;  /* 0x0000004b1e397208 */ /* 0x000fe20003000000 */
[----:B------:R-:W0:Y:S01]  /*8ae0*/  LDS.128 R24, [R10+0x170] ;  /* 0x000170000a187984 */ /* 0x000e220000000c00 */
        /* <DEDUP_REMOVED lines=11> */
[----:B------:R-:W-:Y:S02]  /*8ba0*/  FSEL R65, R65, R28, P4 ;  /* 0x0000001c41417208 */ /* 0x000fe40002000000 */
[----:B------:R-:W-:Y:S02]  /*8bb0*/  @P5 LOP3.LUT R65, R28, 0x80000, RZ, 0xfc, !PT ;  /* 0x000800001c415812 */ /* 0x000fe400078efcff */
[----:B------:R-:W-:Y:S02]  /*8bc0*/  SEL R62, R30, R62, P6 ;  /* 0x0000003e1e3e7207 */ /* 0x000fe40003000000 */
[----:B------:R-:W1:Y:S01]  /*8bd0*/  LDS.128 R28, [R10+0x1f0] ;  /* 0x0001f0000a1c7984 */ /* 0x000e620000000c00 */
[----:B------:R-:W-:-:S02]  /*8be0*/  IMAD.MOV.U32 R38, RZ, RZ, R64 ;  /* 0x000000ffff267224 */ /* 0x000fc400078e0040 */
[----:B------:R-:W-:Y:S01]  /*8bf0*/  IMAD.MOV.U32 R49, RZ, RZ, R45 ;  /* 0x000000ffff317224 */ /* 0x000fe200078e002d */
[----:B------:R-:W-:Y:S01]  /*8c00*/  MOV R45, R83 ;  /* 0x00000053002d7202 */ /* 0x000fe20000000f00 */
[----:B------:R-:W-:Y:S01]  /*8c10*/  IMAD.MOV.U32 R64, RZ, RZ, R78 ;  /* 0x000000ffff407224 */ /* 0x000fe200078e004e */
[----:B0-----:R-:W-:Y:S02]  /*8c20*/  DMUL R80, R32, R24 ;  /* 0x0000001820507228 */ /* 0x001fe40000000000 */
[----:B------:R-:W-:Y:S02]  /*8c30*/  DMUL R74, R24, R34 ;  /* 0x00000022184a7228 */ /* 0x000fe40000000000 */
[----:B-1----:R-:W-:Y:S02]  /*8c40*/  DMUL R78, R32, R28 ;  /* 0x0000001c204e7228 */ /* 0x002fe40000000000 */
[----:B------:R-:W-:Y:S01]  /*8c50*/  DMUL R82, R28, R34 ;  /* 0x000000221c527228 */ /* 0x000fe20000000000 */
[----:B------:R-:W0:Y:S01]  /*8c60*/  LDS.128 R32, [R4+0xe10] ;  /* 0x000e100004207984 */ /* 0x000e220000000c00 */
[----:B------:R-:W-:Y:S01]  /*8c70*/  SEL R64, R38, R64, P4 ;  /* 0x0000004026407207 */ /* 0x000fe20002000000 */
[----:B------:R-:W-:Y:S01]  /*8c80*/  IMAD.MOV.U32 R38, RZ, RZ, R48 ;  /* 0x000000ffff267224 */ /* 0x000fe200078e0030 */
[----:B------:R-:W-:Y:S01]  /*8c90*/  @P3 LOP3.LUT R15, R44, 0x80000, RZ, 0xfc, !PT ;  /* 0x000800002c0f3812 */ /* 0x000fe200078efcff */
[----:B------:R-:W-:Y:S01]  /*8ca0*/  DSETP.MAX.AND P3, P4, R48, R80, PT ;  /* 0x000000503000722a */ /* 0x000fe20003c6f000 */
[----:B------:R-:W-:-:S02]  /*8cb0*/  IMAD.MOV.U32 R46, RZ, RZ, R73 ;  /* 0x000000ffff2e7224 */ /* 0x000fc400078e0049 */
[----:B------:R-:W-:Y:S01]  /*8cc0*/  IMAD.MOV.U32 R48, RZ, RZ, R72 ;  /* 0x000000ffff307224 */ /* 0x000fe200078e0048 */
[----:B------:R-:W-:Y:S02]  /*8cd0*/  FSEL R63, R63, R45, P6 ;  /* 0x0000002d3f3f7208 */ /* 0x000fe40003000000 */
[----:B------:R-:W-:Y:S01]  /*8ce0*/  @P0 LOP3.LUT R63, R45, 0x80000, RZ, 0xfc, !PT ;  /* 0x000800002d3f0812 */ /* 0x000fe200078efcff */
[----:B------:R-:W-:Y:S01]  /*8cf0*/  DSETP.MAX.AND P5, P6, R60, R74, PT ;  /* 0x0000004a3c00722a */ /* 0x000fe20003eaf000 */
[----:B------:R-:W-:Y:S01]  /*8d00*/  SEL R48, R36, R48, P1 ;  /* 0x0000003024307207 */ /* 0x000fe20000800000 */
[----:B------:R-:W-:Y:S01]  /*8d10*/  IMAD.MOV.U32 R36, RZ, RZ, R42 ;  /* 0x000000ffff247224 */ /* 0x000fe200078e002a */
[----:B------:R-:W-:Y:S01]  /*8d20*/  FSEL R45, R41, R46, P1 ;  /* 0x0000002e292d7208 */ /* 0x000fe20000800000 */
[----:B------:R-:W-:Y:S01]  /*8d30*/  DSETP.MAX.AND P0, P1, R42, R78, PT ;  /* 0x0000004e2a00722a */ /* 0x000fe2000390f000 */
[----:B------:R-:W-:Y:S02]  /*8d40*/  IMAD.MOV.U32 R72, RZ, RZ, R80 ;  /* 0x000000ffff487224 */ /* 0x000fe400078e0050 */
[----:B------:R-:W-:-:S02]  /*8d50*/  IMAD.MOV.U32 R42, RZ, RZ, R81 ;  /* 0x000000ffff2a7224 */ /* 0x000fc400078e0051 */
[----:B------:R-:W-:Y:S01]  /*8d60*/  IMAD.MOV.U32 R41, RZ, RZ, R53 ;  /* 0x000000ffff297224 */ /* 0x000fe200078e0035 */
[----:B------:R-:W-:Y:S02]  /*8d70*/  @P2 LOP3.LUT R45, R46, 0x80000, RZ, 0xfc, !PT ;  /* 0x000800002e2d2812 */ /* 0x000fe400078efcff */
[----:B------:R-:W-:Y:S01]  /*8d80*/  SEL R72, R38, R72, P3 ;  /* 0x0000004826487207 */ /* 0x000fe20001800000 */
[----:B------:R-:W-:Y:S01]  /*8d90*/  IMAD.MOV.U32 R38, RZ, RZ, R40 ;  /* 0x000000ffff267224 */ /* 0x000fe200078e0028 */
[----:B------:R-:W-:Y:S01]  /*8da0*/  FSEL R49, R49, R42, P3 ;  /* 0x0000002a31317208 */ /* 0x000fe20001800000 */
[----:B------:R-:W-:Y:S01]  /*8db0*/  DSETP.MAX.AND P2, P3, R40, R82, PT ;  /* 0x000000522800722a */ /* 0x000fe20003b4f000 */
[----:B------:R-:W-:Y:S02]  /*8dc0*/  IMAD.MOV.U32 R44, RZ, RZ, R60 ;  /* 0x000000ffff2c7224 */ /* 0x000fe400078e003c */
[----:B------:R-:W-:Y:S02]  /*8dd0*/  IMAD.MOV.U32 R40, RZ, RZ, R75 ;  /* 0x000000ffff287224 */ /* 0x000fe400078e004b */
[----:B------:R-:W-:Y:S01]  /*8de0*/  IMAD.MOV.U32 R46, RZ, RZ, R74 ;  /* 0x000000ffff2e7224 */ /* 0x000fe200078e004a */
[----:B------:R-:W-:Y:S01]  /*8df0*/  @P4 LOP3.LUT R49, R42, 0x80000, RZ, 0xfc, !PT ;  /* 0x000800002a314812 */ /* 0x000fe200078efcff */
[----:B------:R-:W-:Y:S01]  /*8e00*/  IMAD.MOV.U32 R53, RZ, RZ, R37 ;  /* 0x000000ffff357224 */ /* 0x000fe200078e0025 */
[----:B------:R-:W-:Y:S01]  /*8e10*/  FSEL R61, R61, R40, P5 ;  /* 0x000000283d3d7208 */ /* 0x000fe20002800000 */
[----:B------:R-:W-:Y:S01]  /*8e20*/  IMAD.MOV.U32 R42, RZ, RZ, R83 ;  /* 0x000000ffff2a7224 */ /* 0x000fe200078e0053 */
[----:B------:R-:W-:Y:S01]  /*8e30*/  SEL R60, R44, R46, P5 ;  /* 0x0000002e2c3c7207 */ /* 0x000fe20002800000 */
[----:B0-----:R-:W-:Y:S01]  /*8e40*/  DMUL R84, R32, R16 ;  /* 0x0000001020547228 */ /* 0x001fe20000000000 */
[----:B------:R-:W-:Y:S01]  /*8e50*/  @P6 LOP3.LUT R61, R40, 0x80000, RZ, 0xfc, !PT ;  /* 0x00080000283d6812 */ /* 0x000fe200078efcff */
[----:B------:R-:W-:-:S02]  /*8e60*/  IMAD.MOV.U32 R46, RZ, RZ, R78 ;  /* 0x000000ffff2e7224 */ /* 0x000fc400078e004e */
[----:B------:R-:W-:Y:S01]  /*8e70*/  IMAD.MOV.U32 R40, RZ, RZ, R82 ;  /* 0x000000ffff287224 */ /* 0x000fe200078e0052 */
[----:B------:R-:W-:Y:S01]  /*8e80*/  DMUL R82, R32, R24 ;  /* 0x0000001820527228 */ /* 0x000fe20000000000 */
[----:B------:R-:W-:Y:S01]  /*8e90*/  MOV R44, R79 ;  /* 0x0000004f002c7202 */ /* 0x000fe20000000f00 */
[----:B------:R-:W-:Y:S01]  /*8ea0*/  IMAD.MOV.U32 R77, RZ, RZ, R51 ;  /* 0x000000ffff4d7224 */ /* 0x000fe200078e0033 */
[----:B------:R-:W-:Y:S01]  /*8eb0*/  SEL R46, R36, R46, P0 ;  /* 0x0000002e242e7207 */ /* 0x000fe20000000000 */
[----:B------:R-:W-:Y:S01]  /*8ec0*/  DSETP.MAX.AND P4, P5, R52, R84, PT ;  /* 0x000000543400722a */ /* 0x000fe20003d8f000 */
[----:B------:R-:W-:Y:S01]  /*8ed0*/  IMAD.MOV.U32 R36, RZ, RZ, R52 ;  /* 0x000000ffff247224 */ /* 0x000fe200078e0034 */
[----:B------:R-:W-:Y:S01]  /*8ee0*/  DMUL R78, R24, R34 ;  /* 0x00000022184e7228 */ /* 0x000fe20000000000 */
[----:B------:R-:W-:Y:S01]  /*8ef0*/  IMAD.MOV.U32 R25, RZ, RZ, R84 ;  /* 0x000000ffff197224 */ /* 0x000fe200078e0054 */
[----:B------:R-:W-:Y:S01]  /*8f00*/  FSEL R41, R41, R42, P2 ;  /* 0x0000002a29297208 */ /* 0x000fe20001000000 */
[----:B------:R-:W-:Y:S01]  /*8f10*/  IMAD.MOV.U32 R71, RZ, RZ, R39 ;  /* 0x000000ffff477224 */ /* 0x000fe200078e0027 */
[----:B------:R-:W-:Y:S01]  /*8f20*/  SEL R40, R38, R40, P2 ;  /* 0x0000002826287207 */ /* 0x000fe20001000000 */
[C---:B------:R-:W-:Y:S01]  /*8f30*/  DMUL R86, R32.reuse, R20 ;  /* 0x0000001420567228 */ /* 0x040fe20000000000 */
[----:B------:R-:W-:Y:S01]  /*8f40*/  @P3 LOP3.LUT R41, R42, 0x80000, RZ, 0xfc, !PT ;  /* 0x000800002a293812 */ /* 0x000fe200078efcff */
[----:B------:R-:W-:Y:S01]  /*8f50*/  DMUL R38, R32, R28 ;  /* 0x0000001c20267228 */ /* 0x000fe20000000000 */
[----:B------:R-:W-:Y:S01]  /*8f60*/  SEL R52, R36, R25, P4 ;  /* 0x0000001924347207 */ /* 0x000fe20002000000 */
[----:B------:R-:W-:Y:S01]  /*8f70*/  DSETP.MAX.AND P3, P2, R76, R82, PT ;  /* 0x000000524c00722a */ /* 0x000fe20003a6f000 */
[----:B------:R-:W-:Y:S01]  /*8f80*/  IMAD.MOV.U32 R32, RZ, RZ, R82 ;  /* 0x000000ffff207224 */ /* 0x000fe200078e0052 */
[----:B------:R-:W-:Y:S01]  /*8f90*/  MOV R25, R76 ;  /* 0x0000004c00197202 */ /* 0x000fe20000000f00 */
[----:B------:R-:W-:-:S02]  /*8fa0*/  DMUL R16, R16, R34 ;  /* 0x0000002210107228 */ /* 0x000fc40000000000 */
[-C--:B------:R-:W-:Y:S01]  /*8fb0*/  DMUL R74, R20, R34.reuse ;  /* 0x00000022144a7228 */ /* 0x080fe20000000000 */
[----:B------:R-:W-:Y:S01]  /*8fc0*/  SEL R76, R25, R32, P3 ;  /* 0x00000020194c7207 */ /* 0x000fe20001800000 */
[----:B------:R-:W-:Y:S01]  /*8fd0*/  DMUL R80, R28, R34 ;  /* 0x000000221c507228 */ /* 0x000fe20000000000 */
[----:B------:R-:W0:Y:S01]  /*8fe0*/  LDS.128 R32, [R4+0xf00] ;  /* 0x000f000004207984 */ /* 0x000e220000000c00 */
[----:B------:R-:W-:Y:S01]  /*8ff0*/  FSEL R43, R43, R44, P0 ;  /* 0x0000002c2b2b7208 */ /* 0x000fe20000000000 */
[----:B------:R-:W-:Y:S01]  /*9000*/  IMAD.MOV.U32 R21, RZ, RZ, R85 ;  /* 0x000000ffff157224 */ /* 0x000fe200078e0055 */
[----:B------:R-:W-:Y:S01]  /*9010*/  @P1 LOP3.LUT R43, R44, 0x80000, RZ, 0xfc, !PT ;  /* 0x000800002c2b1812 */ /* 0x000fe200078efcff */
[----:B------:R-:W-:Y:S01]  /*9020*/  DSETP.MAX.AND P0, P1, R70, R86, PT ;  /* 0x000000564600722a */ /* 0x000fe2000390f000 */
[----:B------:R-:W-:Y:S02]  /*9030*/  IMAD.MOV.U32 R37, RZ, RZ, R70 ;  /* 0x000000ffff257224 */ /* 0x000fe400078e0046 */
[----:B------:R-:W-:-:S02]  /*9040*/  IMAD.MOV.U32 R24, RZ, RZ, R86 ;  /* 0x000000ffff187224 */ /* 0x000fc400078e0056 */
[----:B------:R-:W-:Y:S01]  /*9050*/  IMAD.MOV.U32 R20, RZ, RZ, R87 ;  /* 0x000000ffff147224 */ /* 0x000fe200078e0057 */
[----:B------:R-:W-:Y:S01]  /*9060*/  FSEL R53, R53, R21, P4 ;  /* 0x0000001535357208 */ /* 0x000fe20002000000 */
[----:B------:R-:W-:Y:S01]  /*9070*/  DSETP.MAX.AND P6, P4, R54, R38, PT ;  /* 0x000000263600722a */ /* 0x000fe20003ccf000 */
[----:B------:R-:W-:Y:S02]  /*9080*/  SEL R70, R37, R24, P0 ;  /* 0x0000001825467207 */ /* 0x000fe40000000000 */
[----:B------:R-:W-:Y:S02]  /*9090*/  @P5 LOP3.LUT R53, R21, 0x80000, RZ, 0xfc, !PT ;  /* 0x0008000015355812 */ /* 0x000fe400078efcff */
[----:B------:R-:W-:Y:S01]  /*90a0*/  FSEL R71, R71, R20, P0 ;  /* 0x0000001447477208 */ /* 0x000fe20000000000 */
[----:B------:R-:W-:Y:S01]  /*90b0*/  DSETP.MAX.AND P0, P5, R68, R16, PT ;  /* 0x000000104400722a */ /* 0x000fe20003d0f000 */
[----:B------:R-:W-:Y:S02]  /*90c0*/  IMAD.MOV.U32 R28, RZ, RZ, R54 ;  /* 0x000000ffff1c7224 */ /* 0x000fe400078e0036 */
[----:B------:R-:W-:-:S02]  /*90d0*/  IMAD.MOV.U32 R25, RZ, RZ, R38 ;  /* 0x000000ffff197224 */ /* 0x000fc400078e0026 */
[----:B------:R-:W-:Y:S01]  /*90e0*/  IMAD.MOV.U32 R24, RZ, RZ, R83 ;  /* 0x000000ffff187224 */ /* 0x000fe200078e0053 */
[----:B------:R-:W-:Y:S01]  /*90f0*/  @P1 LOP3.LUT R71, R20, 0x80000, RZ, 0xfc, !PT ;  /* 0x0008000014471812 */ /* 0x000fe200078efcff */
[----:B------:R-:W-:Y:S01]  /*9100*/  IMAD.MOV.U32 R21, RZ, RZ, R68 ;  /* 0x000000ffff157224 */ /* 0x000fe200078e0044 */
[----:B------:R-:W-:Y:S01]  /*9110*/  SEL R54, R28, R25, P6 ;  /* 0x000000191c367207 */ /* 0x000fe20003000000 */
[----:B------:R-:W-:Y:S01]  /*9120*/  IMAD.MOV.U32 R28, RZ, RZ, R16 ;  /* 0x000000ffff1c7224 */ /* 0x000fe200078e0010 */
[----:B------:R-:W-:Y:S01]  /*9130*/  FSEL R77, R77, R24, P3 ;  /* 0x000000184d4d7208 */ /* 0x000fe20001800000 */
[----:B------:R-:W-:Y:S01]  /*9140*/  IMAD.MOV.U32 R36, RZ, RZ, R17 ;  /* 0x000000ffff247224 */ /* 0x000fe200078e0011 */
[----:B------:R-:W-:Y:S01]  /*9150*/  DSETP.MAX.AND P1, P3, R58, R74, PT ;  /* 0x0000004a3a00722a */ /* 0x000fe20003b2f000 */
[----:B------:R-:W-:Y:S02]  /*9160*/  FSEL R55, R55, R39, P6 ;  /* 0x0000002737377208 */ /* 0x000fe40003000000 */
[----:B------:R-:W-:-:S02]  /*9170*/  SEL R68, R21, R28, P0 ;  /* 0x0000001c15447207 */ /* 0x000fc40000000000 */
[----:B------:R-:W-:Y:S02]  /*9180*/  @P4 LOP3.LUT R55, R39, 0x80000, RZ, 0xfc, !PT ;  /* 0x0008000027374812 */ /* 0x000fe400078efcff */
[----:B------:R-:W-:Y:S01]  /*9190*/  FSEL R69, R69, R36, P0 ;  /* 0x0000002445457208 */ /* 0x000fe20000000000 */
[----:B------:R-:W-:Y:S01]  /*91a0*/  DSETP.MAX.AND P4, P0, R56, R80, PT ;  /* 0x000000503800722a */ /* 0x000fe2000388f000 */
[----:B------:R-:W-:Y:S01]  /*91b0*/  @P5 LOP3.LUT R69, R36, 0x80000, RZ, 0xfc, !PT ;  /* 0x0008000024455812 */ /* 0x000fe200078efcff */
[----:B------:R-:W-:Y:S01]  /*91c0*/  IMAD.MOV.U32 R51, RZ, RZ, R47 ;  /* 0x000000ffff337224 */ /* 0x000fe200078e002f */
[C---:B0-----:R-:W-:Y:S01]  /*91d0*/  DMUL R36, R32.reuse, R18 ;  /* 0x0000001220247228 */ /* 0x041fe20000000000 */
[----:B------:R-:W-:Y:S02]  /*91e0*/  IMAD.MOV.U32 R20, RZ, RZ, R58 ;  /* 0x000000ffff147224 */ /* 0x000fe400078e003a */
[----:B------:R-:W-:Y:S01]  /*91f0*/  IMAD.MOV.U32 R17, RZ, RZ, R74 ;  /* 0x000000ffff117224 */ /* 0x000fe200078e004a */
[----:B------:R-:W-:Y:S01]  /*9200*/  MOV R16, R56 ;  /* 0x0000003800107202 */ /* 0x000fe20000000f00 */
[----:B------:R-:W-:Y:S01]  /*9210*/  IMAD.MOV.U32 R29, RZ, RZ, R80 ;  /* 0x000000ffff1d7224 */ /* 0x000fe200078e0050 */
[----:B------:R-:W-:Y:S01]  /*9220*/  DMUL R38, R32, R22 ;  /* 0x0000001620267228 */ /* 0x000fe20000000000 */
[----:B------:R-:W-:Y:S01]  /*9230*/  IMAD.MOV.U32 R67, RZ, RZ, R15 ;  /* 0x000000ffff437224 */ /* 0x000fe200078e000f */
[----:B------:R-:W-:Y:S01]  /*9240*/  @P2 LOP3.LUT R77, R24, 0x80000, RZ, 0xfc, !PT ;  /* 0x00080000184d2812 */ /* 0x000fe200078efcff */
[----:B------:R-:W-:Y:S01]  /*9250*/  DSETP.MAX.AND P6, P2, R50, R78, PT ;  /* 0x0000004e3200722a */ /* 0x000fe20003acf000 */
[----:B------:R-:W-:Y:S01]  /*9260*/  IMAD.MOV.U32 R21, RZ, RZ, R57 ;  /* 0x000000ffff157224 */ /* 0x000fe200078e0039 */
[----:B------:R-:W-:Y:S01]  /*9270*/  SEL R58, R20, R17, P1 ;  /* 0x00000011143a7207 */ /* 0x000fe20000800000 */
[----:B------:R-:W-:Y:S01]  /*9280*/  IMAD.MOV.U32 R24, RZ, RZ, R50 ;  /* 0x000000ffff187224 */ /* 0x000fe200078e0032 */
[----:B------:R-:W-:Y:S01]  /*9290*/  FSEL R59, R59, R75, P1 ;  /* 0x0000004b3b3b7208 */ /* 0x000fe20000800000 */
[----:B------:R-:W-:Y:S01]  /*92a0*/  IMAD.MOV.U32 R25, RZ, RZ, R78 ;  /* 0x000000ffff197224 */ /* 0x000fe200078e004e */
[----:B------:R-:W-:Y:S01]  /*92b0*/  SEL R20, R16, R29, P4 ;  /* 0x0000001d10147207 */ /* 0x000fe20002000000 */
[----:B------:R-:W-:Y:S01]  /*92c0*/  IMAD.MOV.U32 R42, RZ, RZ, R36 ;  /* 0x000000ffff2a7224 */ /* 0x000fe200078e0024 */
[----:B------:R-:W-:Y:S01]  /*92d0*/  @P3 LOP3.LUT R59, R75, 0x80000, RZ, 0xfc, !PT ;  /* 0x000800004b3b3812 */ /* 0x000fe200078efcff */
[----:B------:R-:W-:Y:S01]  /*92e0*/  DSETP.MAX.AND P3, P5, R66, R36, PT ;  /* 0x000000244200722a */ /* 0x000fe20003d6f000 */
[----:B------:R-:W-:Y:S01]  /*92f0*/  IMAD.MOV.U32 R29, RZ, RZ, R37 ;  /* 0x000000ffff1d7224 */ /* 0x000fe200078e0025 */
[----:B------:R-:W-:Y:S01]  /*9300*/  DMUL R36, R32, R26 ;  /* 0x0000001a20247228 */ /* 0x000fe20000000000 */
[----:B------:R-:W-:-:S02]  /*9310*/  FSEL R21, R21, R81, P4 ;  /* 0x0000005115157208 */ /* 0x000fc40002000000 */
[----:B------:R-:W-:Y:S02]  /*9320*/  SEL R50, R24, R25, P6 ;  /* 0x0000001918327207 */ /* 0x000fe40003000000 */
[----:B------:R-:W-:Y:S02]  /*9330*/  FSEL R51, R51, R79, P6 ;  /* 0x0000004f33337208 */ /* 0x000fe40003000000 */
[----:B------:R-:W-:Y:S01]  /*9340*/  @P0 LOP3.LUT R21, R81, 0x80000, RZ, 0xfc, !PT ;  /* 0x0008000051150812 */ /* 0x000fe200078efcff */
[----:B------:R-:W-:Y:S01]  /*9350*/  DSETP.MAX.AND P6, P0, R62, R38, PT ;  /* 0x000000263e00722a */ /* 0x000fe200038cf000 */
[----:B------:R-:W-:Y:S02]  /*9360*/  IMAD.MOV.U32 R16, RZ, RZ, R66 ;  /* 0x000000ffff107224 */ /* 0x000fe400078e0042 */
[----:B------:R-:W-:Y:S02]  /*9370*/  IMAD.MOV.U32 R15, RZ, RZ, R67 ;  /* 0x000000ffff0f7224 */ /* 0x000fe400078e0043 */
[----:B------:R-:W-:-:S02]  /*9380*/  IMAD.MOV.U32 R28, RZ, RZ, R63 ;  /* 0x000000ffff1c7224 */ /* 0x000fc400078e003f */
[----:B------:R-:W-:Y:S02]  /*9390*/  IMAD.MOV.U32 R73, RZ, RZ, R49 ;  /* 0x000000ffff497224 */ /* 0x000fe400078e0031 */
[----:B------:R-:W-:Y:S01]  /*93a0*/  IMAD.MOV.U32 R47, RZ, RZ, R39 ;  /* 0x000000ffff2f7224 */ /* 0x000fe200078e0027 */
[----:B------:R-:W-:Y:S01]  /*93b0*/  SEL R42, R16, R42, P3 ;  /* 0x0000002a102a7207 */ /* 0x000fe20001800000 */
[----:B------:R-:W-:Y:S01]  /*93c0*/  IMAD.MOV.U32 R49, RZ, RZ, R45 ;  /* 0x000000ffff317224 */ /* 0x000fe200078e002d */
[----:B------:R-:W-:Y:S01]  /*93d0*/  FSEL R15, R15, R29, P3 ;  /* 0x0000001d0f0f7208 */ /* 0x000fe20001800000 */
[----:B------:R-:W-:Y:S01]  /*93e0*/  DSETP.MAX.AND P3, P4, R72, R36, PT ;  /* 0x000000244800722a */ /* 0x000fe20003c6f000 */
[----:B------:R-:W-:Y:S01]  /*93f0*/  FSEL R45, R28, R47, P6 ;  /* 0x0000002f1c2d7208 */ /* 0x000fe20003000000 */
[----:B------:R-:W-:Y:S02]  /*9400*/  IMAD.MOV.U32 R56, RZ, RZ, R38 ;  /* 0x000000ffff387224 */ /* 0x000fe400078e0026 */
[----:B------:R-:W-:-:S02]  /*9410*/  IMAD.MOV.U32 R28, RZ, RZ, R36 ;  /* 0x000000ffff1c7224 */ /* 0x000fc400078e0024 */
[----:B------:R-:W-:Y:S02]  /*9420*/  IMAD.MOV.U32 R44, RZ, RZ, R37 ;  /* 0x000000ffff2c7224 */ /* 0x000fe400078e0025 */
[----:B------:R-:W0:Y:S01]  /*9430*/  LDS.128 R36, [R4+0xf10] ;  /* 0x000f100004247984 */ /* 0x000e220000000c00 */
[----:B------:R-:W-:Y:S01]  /*9440*/  DMUL R32, R32, R30 ;  /* 0x0000001e20207228 */ /* 0x000fe20000000000 */
[----:B------:R-:W-:Y:S01]  /*9450*/  @P0 LOP3.LUT R45, R47, 0x80000, RZ, 0xfc, !PT ;  /* 0x000800002f2d0812 */ /* 0x000fe200078efcff */
[----:B------:R-:W-:Y:S02]  /*9460*/  IMAD.MOV.U32 R16, RZ, RZ, R72 ;  /* 0x000000ffff107224 */ /* 0x000fe400078e0048 */
[----:B------:R-:W-:Y:S01]  /*9470*/  IMAD.MOV.U32 R47, RZ, RZ, R43 ;  /* 0x000000ffff2f7224 */ /* 0x000fe200078e002b */
[C---:B------:R-:W-:Y:S01]  /*9480*/  DMUL R66, R34.reuse, R18 ;  /* 0x0000001222427228 */ /* 0x040fe20000000000 */
[----:B------:R-:W-:Y:S01]  /*9490*/  FSEL R73, R73, R44, P3 ;  /* 0x0000002c49497208 */ /* 0x000fe20001800000 */
[----:B------:R-:W-:Y:S01]  /*94a0*/  IMAD.MOV.U32 R25, RZ, RZ, R62 ;  /* 0x000000ffff197224 */ /* 0x000fe200078e003e */
[----:B------:R-:W-:Y:S01]  /*94b0*/  SEL R72, R16, R28, P3 ;  /* 0x0000001c10487207 */ /* 0x000fe20001800000 */
[----:B------:R-:W-:-:S02]  /*94c0*/  DMUL R62, R34, R22 ;  /* 0x00000016223e7228 */ /* 0x000fc40000000000 */
[----:B------:R-:W-:Y:S01]  /*94d0*/  DSETP.MAX.AND P3, P0, R46, R32, PT ;  /* 0x000000202e00722a */ /* 0x000fe2000386f000 */
[----:B------:R-:W-:Y:S01]  /*94e0*/  @P2 LOP3.LUT R51, R79, 0x80000, RZ, 0xfc, !PT ;  /* 0x000800004f332812 */ /* 0x000fe200078efcff */
[----:B------:R-:W-:Y:S01]  /*94f0*/  IMAD.MOV.U32 R17, RZ, RZ, R64 ;  /* 0x000000ffff117224 */ /* 0x000fe200078e0040 */
[----:B------:R-:W-:Y:S01]  /*9500*/  MOV R24, R65 ;  /* 0x0000004100187202 */ /* 0x000fe20000000f00 */
[----:B------:R-:W-:Y:S01]  /*9510*/  DSETP.MAX.AND P1, P2, R64, R66, PT ;  /* 0x000000424000722a */ /* 0x000fe20003a2f000 */
[----:B------:R-:W-:Y:S01]  /*9520*/  IMAD.MOV.U32 R16, RZ, RZ, R46 ;  /* 0x000000ffff107224 */ /* 0x000fe200078e002e */
[----:B------:R-:W-:Y:S01]  /*9530*/  DMUL R64, R34, R30 ;  /* 0x0000001e22407228 */ /* 0x000fe20000000000 */
[----:B------:R-:W-:Y:S01]  /*9540*/  SEL R56, R25, R56, P6 ;  /* 0x0000003819387207 */ /* 0x000fe20003000000 */
[----:B------:R-:W-:Y:S01]  /*9550*/  IMAD.MOV.U32 R28, RZ, RZ, R33 ;  /* 0x000000ffff1c7224 */ /* 0x000fe200078e0021 */
[----:B------:R-:W-:Y:S01]  /*9560*/  @P5 LOP3.LUT R15, R29, 0x80000, RZ, 0xfc, !PT ;  /* 0x000800001d0f5812 */ /* 0x000fe200078efcff */
[----:B------:R-:W-:Y:S01]  /*9570*/  IMAD.MOV.U32 R29, RZ, RZ, R48 ;  /* 0x000000ffff1d7224 */ /* 0x000fe200078e0030 */
[----:B------:R-:W-:Y:S01]  /*9580*/  MOV R46, R32 ;  /* 0x00000020002e7202 */ /* 0x000fe20000000f00 */
[----:B------:R-:W-:Y:S01]  /*9590*/  IMAD.MOV.U32 R25, RZ, RZ, R49 ;  /* 0x000000ffff197224 */ /* 0x000fe200078e0031 */
[----:B------:R-:W-:Y:S01]  /*95a0*/  DSETP.MAX.AND P5, P6, R48, R62, PT ;  /* 0x0000003e3000722a */ /* 0x000fe20003eaf000 */
[----:B------:R-:W-:Y:S01]  /*95b0*/  IMAD.MOV.U32 R32, RZ, RZ, R66 ;  /* 0x000000ffff207224 */ /* 0x000fe200078e0042 */
[----:B------:R-:W-:Y:S01]  /*95c0*/  DMUL R48, R34, R26 ;  /* 0x0000001a22307228 */ /* 0x000fe20000000000 */
[----:B------:R-:W-:-:S02]  /*95d0*/  @P4 LOP3.LUT R73, R44, 0x80000, RZ, 0xfc, !PT ;  /* 0x000800002c494812 */ /* 0x000fc400078efcff */
[----:B------:R-:W-:Y:S02]  /*95e0*/  FSEL R47, R47, R28, P3 ;  /* 0x0000001c2f2f7208 */ /* 0x000fe40001800000 */
[----:B------:R-:W-:Y:S02]  /*95f0*/  SEL R44, R17, R32, P1 ;  /* 0x00000020112c7207 */ /* 0x000fe40000800000 */
[----:B------:R-:W-:Y:S02]  /*9600*/  @P0 LOP3.LUT R47, R28, 0x80000, RZ, 0xfc, !PT ;  /* 0x000800001c2f0812 */ /* 0x000fe400078efcff */
[----:B------:R-:W-:Y:S01]  /*9610*/  FSEL R35, R24, R67, P1 ;  /* 0x0000004318237208 */ /* 0x000fe20000800000 */
[----:B------:R-:W-:Y:S01]  /*9620*/  DSETP.MAX.AND P0, P1, R40, R64, PT ;  /* 0x000000402800722a */ /* 0x000fe2000390f000 */
[----:B------:R-:W-:Y:S01]  /*9630*/  SEL R46, R16, R46, P3 ;  /* 0x0000002e102e7207 */ /* 0x000fe20001800000 */
[----:B------:R-:W-:Y:S02]  /*9640*/  DSETP.MAX.AND P4, P3, R60, R48, PT ;  /* 0x000000303c00722a */ /* 0x000fe40003b8f000 */
[----:B0-----:R-:W-:Y:S01]  /*9650*/  DMUL R80, R36, R18 ;  /* 0x0000001224507228 */ /* 0x001fe20000000000 */
[----:B------:R-:W-:-:S02]  /*9660*/  IMAD.MOV.U32 R28, RZ, RZ, R40 ;  /* 0x000000ffff1c7224 */ /* 0x000fc400078e0028 */
[----:B------:R-:W-:Y:S02]  /*9670*/  IMAD.MOV.U32 R17, RZ, RZ, R41 ;  /* 0x000000ffff117224 */ /* 0x000fe400078e0029 */
[----:B------:R-:W-:Y:S02]  /*9680*/  IMAD.MOV.U32 R32, RZ, RZ, R64 ;  /* 0x000000ffff207224 */ /* 0x000fe400078e0040 */
[----:B------:R-:W-:Y:S01]  /*9690*/  IMAD.MOV.U32 R40, RZ, RZ, R65 ;  /* 0x000000ffff287224 */ /* 0x000fe200078e0041 */
[C---:B------:R-:W-:Y:S01]  /*96a0*/  DMUL R78, R36.reuse, R22 ;  /* 0x00000016244e7228 */ /* 0x040fe20000000000 */
[----:B------:R-:W-:Y:S02]  /*96b0*/  IMAD.MOV.U32 R16, RZ, RZ, R60 ;  /* 0x000000ffff107224 */ /* 0x000fe400078e003c */
[----:B------:R-:W-:Y:S02]  /*96c0*/  IMAD.MOV.U32 R34, RZ, RZ, R62 ;  /* 0x000000ffff227224 */ /* 0x000fe400078e003e */
[----:B------:R-:W-:Y:S01]  /*96d0*/  IMAD.MOV.U32 R41, RZ, RZ, R48 ;  /* 0x000000ffff297224 */ /* 0x000fe200078e0030 */
[----:B------:R-:W-:Y:S01]  /*96e0*/  @P2 LOP3.LUT R35, R67, 0x80000, RZ, 0xfc, !PT ;  /* 0x0008000043232812 */ /* 0x000fe200078efcff */
[----:B------:R-:W-:Y:S01]  /*96f0*/  IMAD.MOV.U32 R33, RZ, RZ, R63 ;  /* 0x000000ffff217224 */ /* 0x000fe200078e003f */
[----:B------:R-:W-:Y:S01]  /*9700*/  SEL R62, R28, R32, P0 ;  /* 0x000000201c3e7207 */ /* 0x000fe20000000000 */
[C---:B------:R-:W-:Y:S01]  /*9710*/  DMUL R74, R36.reuse, R26 ;  /* 0x0000001a244a7228 */ /* 0x040fe20000000000 */
[----:B------:R-:W-:Y:S01]  /*9720*/  FSEL R63, R17, R40, P0 ;  /* 0x00000028113f7208 */ /* 0x000fe20000000000 */
[----:B------:R-:W-:Y:S01]  /*9730*/  DMUL R66, R36, R30 ;  /* 0x0000001e24427228 */ /* 0x000fe20000000000 */
[----:B------:R-:W-:Y:S01]  /*9740*/  IMAD.MOV.U32 R24, RZ, RZ, R49 ;  /* 0x000000ffff187224 */ /* 0x000fe200078e0031 */
[----:B------:R-:W-:Y:S01]  /*9750*/  SEL R48, R29, R34, P5 ;  /* 0x000000221d307207 */ /* 0x000fe20002800000 */
[----:B------:R-:W-:Y:S01]  /*9760*/  DSETP.MAX.AND P2, P0, R52, R80, PT ;  /* 0x000000503400722a */ /* 0x000fe2000384f000 */
[----:B------:R-:W-:Y:S01]  /*9770*/  SEL R60, R16, R41, P4 ;  /* 0x00000029103c7207 */ /* 0x000fe20002000000 */
[----:B------:R-:W-:Y:S01]  /*9780*/  DMUL R64, R38, R26 ;  /* 0x0000001a26407228 */ /* 0x000fe20000000000 */
[----:B------:R-:W-:Y:S01]  /*9790*/  IMAD.MOV.U32 R17, RZ, RZ, R81 ;  /* 0x000000ffff117224 */ /* 0x000fe200078e0051 */
[----:B------:R-:W-:Y:S01]  /*97a0*/  MOV R26, R80 ;  /* 0x00000050001a7202 */ /* 0x000fe20000000f00 */
[----:B------:R-:W-:-:S02]  /*97b0*/  IMAD.MOV.U32 R29, RZ, RZ, R52 ;  /* 0x000000ffff1d7224 */ /* 0x000fc400078e0034 */
[----:B------:R-:W-:Y:S01]  /*97c0*/  IMAD.MOV.U32 R16, RZ, RZ, R53 ;  /* 0x000000ffff107224 */ /* 0x000fe200078e0035 */
[----:B------:R-:W-:Y:S02]  /*97d0*/  FSEL R49, R25, R33, P5 ;  /* 0x0000002119317208 */ /* 0x000fe40002800000 */
[----:B------:R-:W-:Y:S01]  /*97e0*/  @P1 LOP3.LUT R63, R40, 0x80000, RZ, 0xfc, !PT ;  /* 0x00080000283f1812 */ /* 0x000fe200078efcff */
[----:B------:R-:W-:Y:S01]  /*97f0*/  DSETP.MAX.AND P1, P5, R70, R78, PT ;  /* 0x0000004e4600722a */ /* 0x000fe20003d2f000 */
[----:B------:R-:W-:Y:S01]  /*9800*/  FSEL R61, R61, R24, P4 ;  /* 0x000000183d3d7208 */ /* 0x000fe20002000000 */
[C---:B------:R-:W-:Y:S01]  /*9810*/  DMUL R18, R38.reuse, R18 ;  /* 0x0000001226127228 */ /* 0x040fe20000000000 */
[----:B------:R-:W-:Y:S01]  /*9820*/  @P6 LOP3.LUT R49, R33, 0x80000, RZ, 0xfc, !PT ;  /* 0x0008000021316812 */ /* 0x000fe200078efcff */
[----:B------:R-:W-:Y:S01]  /*9830*/  DMUL R22, R38, R22 ;  /* 0x0000001626167228 */ /* 0x000fe20000000000 */
[----:B------:R-:W-:Y:S01]  /*9840*/  @P3 LOP3.LUT R61, R24, 0x80000, RZ, 0xfc, !PT ;  /* 0x00080000183d3812 */ /* 0x000fe200078efcff */
[----:B------:R-:W-:Y:S01]  /*9850*/  DSETP.MAX.AND P6, P4, R76, R74, PT ;  /* 0x0000004a4c00722a */ /* 0x000fe20003ccf000 */
[----:B------:R-:W-:-:S02]  /*9860*/  SEL R52, R29, R26, P2 ;  /* 0x0000001a1d347207 */ /* 0x000fc40001000000 */
[----:B------:R-:W-:Y:S01]  /*9870*/  FSEL R53, R16, R17, P2 ;  /* 0x0000001110357208 */ /* 0x000fe20001000000 */
[----:B------:R-:W-:Y:S01]  /*9880*/  DSETP.MAX.AND P3, P2, R54, R66, PT ;  /* 0x000000423600722a */ /* 0x000fe20003a6f000 */
[----:B------:R-:W-:Y:S01]  /*9890*/  IMAD.MOV.U32 R28, RZ, RZ, R78 ;  /* 0x000000ffff1c7224 */ /* 0x000fe200078e004e */
[----:B------:R-:W-:Y:S01]  /*98a0*/  DMUL R38, R38, R30 ;  /* 0x0000001e26267228 */ /* 0x000fe20000000000 */
[----:B------:R-:W-:Y:S02]  /*98b0*/  IMAD.MOV.U32 R25, RZ, RZ, R79 ;  /* 0x000000ffff197224 */ /* 0x000fe400078e004f */
[----:B------:R-:W-:Y:S02]  /*98c0*/  IMAD.MOV.U32 R31, RZ, RZ, R70 ;  /* 0x000000ffff1f7224 */ /* 0x000fe400078e0046 */
[----:B------:R-:W-:Y:S01]  /*98d0*/  IMAD.MOV.U32 R24, RZ, RZ, R71 ;  /* 0x000000ffff187224 */ /* 0x000fe200078e0047 */
[----:B------:R-:W-:Y:S01]  /*98e0*/  @P0 LOP3.LUT R53, R17, 0x80000, RZ, 0xfc, !PT ;  /* 0x0008000011350812 */ /* 0x000fe200078efcff */
[----:B------:R-:W-:Y:S01]  /*98f0*/  IMAD.MOV.U32 R32, RZ, RZ, R74 ;  /* 0x000000ffff207224 */ /* 0x000fe200078e004a */
[----:B------:R-:W-:Y:S01]  /*9900*/  SEL R70, R31, R28, P1 ;  /* 0x0000001c1f467207 */ /* 0x000fe20000800000 */
[----:B------:R-:W-:Y:S01]  /*9910*/  IMAD.MOV.U32 R27, RZ, RZ, R75 ;  /* 0x000000ffff1b7224 */ /* 0x000fe200078e004b */
[----:B------:R-:W-:Y:S01]  /*9920*/  FSEL R71, R24, R25, P1 ;  /* 0x0000001918477208 */ /* 0x000fe20000800000 */
[----:B------:R-:W-:-:S02]  /*9930*/  IMAD.MOV.U32 R33, RZ, RZ, R76 ;  /* 0x000000ffff217224 */ /* 0x000fc400078e004c */
[----:B------:R-:W-:Y:S01]  /*9940*/  IMAD.MOV.U32 R30, RZ, RZ, R77 ;  /* 0x000000ffff1e7224 */ /* 0x000fe200078e004d */
[----:B------:R-:W-:Y:S01]  /*9950*/  DSETP.MAX.AND P0, P1, R68, R18, PT ;  /* 0x000000124400722a */ /* 0x000fe2000390f000 */
[----:B------:R-:W-:Y:S02]  /*9960*/  IMAD.MOV.U32 R29, RZ, RZ, R67 ;  /* 0x000000ffff1d7224 */ /* 0x000fe400078e0043 */
[----:B------:R-:W-:Y:S01]  /*9970*/  IMAD.MOV.U32 R16, RZ, RZ, R55 ;  /* 0x000000ffff107224 */ /* 0x000fe200078e0037 */
[----:B------:R-:W-:Y:S01]  /*9980*/  MOV R26, R66 ;  /* 0x00000042001a7202 */ /* 0x000fe20000000f00 */
[----:B------:R-:W-:Y:S02]  /*9990*/  IMAD.MOV.U32 R37, RZ, RZ, R54 ;  /* 0x000000ffff257224 */ /* 0x000fe400078e0036 */
[----:B------:R-:W-:Y:S02]  /*99a0*/  IMAD.MOV.U32 R17, RZ, RZ, R18 ;  /* 0x000000ffff117224 */ /* 0x000fe400078e0012 */
[----:B------:R-:W-:-:S02]  /*99b0*/  IMAD.MOV.U32 R28, RZ, RZ, R19 ;  /* 0x000000ffff1c7224 */ /* 0x000fc400078e0013 */
[----:B------:R-:W-:Y:S02]  /*99c0*/  IMAD.MOV.U32 R34, RZ, RZ, R68 ;  /* 0x000000ffff227224 */ /* 0x000fe400078e0044 */
[----:B------:R-:W-:Y:S01]  /*99d0*/  IMAD.MOV.U32 R31, RZ, RZ, R69 ;  /* 0x000000ffff1f7224 */ /* 0x000fe200078e0045 */
[----:B------:R-:W-:Y:S02]  /*99e0*/  SEL R68, R33, R32, P6 ;  /* 0x0000002021447207 */ /* 0x000fe40003000000 */
[----:B------:R-:W-:Y:S01]  /*99f0*/  @P5 LOP3.LUT R71, R25, 0x80000, RZ, 0xfc, !PT ;  /* 0x0008000019475812 */ /* 0x000fe200078efcff */
[----:B------:R-:W-:Y:S01]  /*9a00*/  IMAD.MOV.U32 R25, RZ, RZ, R59 ;  /* 0x000000ffff197224 */ /* 0x000fe200078e003b */
[----:B------:R-:W-:Y:S01]  /*9a10*/  FSEL R69, R30, R27, P6 ;  /* 0x0000001b1e457208 */ /* 0x000fe20003000000 */
[----:B------:R-:W-:Y:S01]  /*9a20*/  DSETP.MAX.AND P5, P6, R58, R22, PT ;  /* 0x000000163a00722a */ /* 0x000fe20003eaf000 */
[----:B------:R-:W-:Y:S01]  /*9a30*/  IMAD.MOV.U32 R24, RZ, RZ, R58 ;  /* 0x000000ffff187224 */ /* 0x000fe200078e003a */
[----:B------:R-:W-:Y:S01]  /*9a40*/  FSEL R59, R16, R29, P3 ;  /* 0x0000001d103b7208 */ /* 0x000fe20001800000 */
[----:B------:R-:W-:Y:S01]  /*9a50*/  UIADD3 UR8, UPT, UPT, UR7, 0x10, URZ ;  /* 0x0000001007087890 */ /* 0x000fe2000fffe0ff */
[----:B------:R-:W-:Y:S01]  /*9a60*/  SEL R58, R37, R26, P3 ;  /* 0x0000001a253a7207 */ /* 0x000fe20001800000 */
[----:B------:R-:W-:Y:S01]  /*9a70*/  UIADD3 UR7, UPT, UPT, UR7, 0x8, URZ ;  /* 0x0000000807077890 */ /* 0x000fe2000fffe0ff */
[----:B------:R-:W-:Y:S01]  /*9a80*/  @P4 LOP3.LUT R69, R27, 0x80000, RZ, 0xfc, !PT ;  /* 0x000800001b454812 */ /* 0x000fe200078efcff */
[----:B------:R-:W-:Y:S01]  /*9a90*/  DSETP.MAX.AND P4, P3, R50, R64, PT ;  /* 0x000000403200722a */ /* 0x000fe20003b8f000 */
[----:B------:R-:W-:-:S02]  /*9aa0*/  SEL R80, R34, R17, P0 ;  /* 0x0000001122507207 */ /* 0x000fc40000000000 */
[----:B------:R-:W-:Y:S02]  /*9ab0*/  @P2 LOP3.LUT R59, R29, 0x80000, RZ, 0xfc, !PT ;  /* 0x000800001d3b2812 */ /* 0x000fe400078efcff */
[----:B------:R-:W-:Y:S01]  /*9ac0*/  FSEL R81, R31, R28, P0 ;  /* 0x0000001c1f517208 */ /* 0x000fe20000000000 */
[----:B------:R-:W-:Y:S01]  /*9ad0*/  DSETP.MAX.AND P0, P2, R20, R38, PT ;  /* 0x000000261400722a */ /* 0x000fe20003a0f000 */
[----:B------:R-:W-:Y:S01]  /*9ae0*/  UISETP.GE.AND UP0, UPT, UR7, UR13, UPT ;  /* 0x0000000d0700728c */ /* 0x000fe2000bf06270 */
[----:B------:R-:W-:Y:S01]  /*9af0*/  IMAD.MOV.U32 R84, RZ, RZ, R20 ;  /* 0x000000ffff547224 */ /* 0x000fe200078e0014 */
[----:B------:R-:W-:Y:S01]  /*9b00*/  MOV R88, R50 ;  /* 0x0000003200587202 */ /* 0x000fe20000000f00 */
[----:B------:R-:W-:Y:S02]  /*9b10*/  IMAD.MOV.U32 R89, RZ, RZ, R64 ;  /* 0x000000ffff597224 */ /* 0x000fe400078e0040 */
[----:B------:R-:W-:Y:S02]  /*9b20*/  IMAD.MOV.U32 R85, RZ, RZ, R38 ;  /* 0x000000ffff557224 */ /* 0x000fe400078e0026 */
[----:B------:R-:W-:-:S02]  /*9b30*/  IMAD.MOV.U32 R18, RZ, RZ, R23 ;  /* 0x000000ffff127224 */ /* 0x000fc400078e0017 */
[----:B------:R-:W-:Y:S02]  /*9b40*/  IMAD.MOV.U32 R16, RZ, RZ, R51 ;  /* 0x000000ffff107224 */ /* 0x000fe400078e0033 */
[----:B------:R-:W-:Y:S02]  /*9b50*/  IMAD.MOV.U32 R17, RZ, RZ, R21 ;  /* 0x000000ffff117224 */ /* 0x000fe400078e0015 */
[----:B------:R-:W-:Y:S01]  /*9b60*/  IMAD.MOV.U32 R19, RZ, RZ, R22 ;  /* 0x000000ffff137224 */ /* 0x000fe200078e0016 */
[----:B------:R-:W-:Y:S01]  /*9b70*/  SEL R88, R88, R89, P4 ;  /* 0x0000005958587207 */ /* 0x000fe20002000000 */
[----:B------:R-:W-:Y:S01]  /*9b80*/  IMAD.MOV.U32 R57, RZ, RZ, R45 ;  /* 0x000000ffff397224 */ /* 0x000fe200078e002d */
[----:B------:R-:W-:Y:S01]  /*9b90*/  SEL R84, R84, R85, P0 ;  /* 0x0000005554547207 */ /* 0x000fe20000000000 */
[----:B------:R-:W-:Y:S01]  /*9ba0*/  VIADD R14, R14, 0x10 ;  /* 0x000000100e0e7836 */ /* 0x000fe20000000000 */
[----:B------:R-:W-:Y:S01]  /*9bb0*/  FSEL R87, R25, R18, P5 ;  /* 0x0000001219577208 */ /* 0x000fe20002800000 */
[----:B------:R-:W-:Y:S01]  /*9bc0*/  VIADD R2, R2, 0x10 ;  /* 0x0000001002027836 */ /* 0x000fe20000000000 */
[----:B------:R-:W-:Y:S01]  /*9bd0*/  FSEL R89, R16, R65, P4 ;  /* 0x0000004110597208 */ /* 0x000fe20002000000 */
[----:B------:R-:W-:Y:S01]  /*9be0*/  IMAD.MOV.U32 R43, RZ, RZ, R15 ;  /* 0x000000ffff2b7224 */ /* 0x000fe200078e000f */
[----:B------:R-:W-:Y:S01]  /*9bf0*/  FSEL R85, R17, R39, P0 ;  /* 0x0000002711557208 */ /* 0x000fe20000000000 */
[----:B------:R-:W-:Y:S01]  /*9c00*/  IMAD.MOV.U32 R45, RZ, RZ, R35 ;  /* 0x000000ffff2d7224 */ /* 0x000fe200078e0023 */
[----:B------:R-:W-:-:S02]  /*9c10*/  SEL R86, R24, R19, P5 ;  /* 0x0000001318567207 */ /* 0x000fc40002800000 */
[----:B------:R-:W-:Y:S02]  /*9c20*/  @P1 LOP3.LUT R81, R28, 0x80000, RZ, 0xfc, !PT ;  /* 0x000800001c511812 */ /* 0x000fe400078efcff */
[----:B------:R-:W-:Y:S02]  /*9c30*/  @P6 LOP3.LUT R87, R18, 0x80000, RZ, 0xfc, !PT ;  /* 0x0008000012576812 */ /* 0x000fe400078efcff */
[----:B------:R-:W-:Y:S02]  /*9c40*/  @P3 LOP3.LUT R89, R65, 0x80000, RZ, 0xfc, !PT ;  /* 0x0008000041593812 */ /* 0x000fe400078efcff */
[----:B------:R-:W-:Y:S01]  /*9c50*/  @P2 LOP3.LUT R85, R39, 0x80000, RZ, 0xfc, !PT ;  /* 0x0008000027552812 */ /* 0x000fe200078efcff */
[----:B------:R-:W-:Y:S01]  /*9c60*/  UMOV UR7, UR8 ;  /* 0x0000000800077c82 */ /* 0x000fe20008000000 */
[----:B------:R-:W-:Y:S01]  /*9c70*/  UIADD3 UR4, UPT, UPT, UR4, 0x10, URZ ;  /* 0x0000001004047890 */ /* 0x000fe2000fffe0ff */
[----:B------:R-:W-:Y:S06]  /*9c80*/  BAR.SYNC.DEFER_BLOCKING 0x0 ;  /* 0x0000000000007b1d */ /* 0x000fec0000010000 */
[----:B------:R-:W-:Y:S05]  /*9c90*/  BRA.U !UP0, `(.L_x_155) ;  /* 0xffffff6908147547 */ /* 0x000fea000b83ffff */
.L_x_154:
[----:B------:R-:W0:Y:S01]  /*9ca0*/  S2R R11, SR_TID.Y ;  /* 0x00000000000b7919 */ /* 0x000e220000002200 */
[----:B------:R-:W1:Y:S01]  /*9cb0*/  LDCU UR7, c[0x0][0x39c] ;  /* 0x00007380ff0777ac */ /* 0x000e620008000800 */
[----:B------:R-:W-:Y:S01]  /*9cc0*/  IMAD.U32 R2, RZ, RZ, UR5 ;  /* 0x00000005ff027e24 */ /* 0x000fe2000f8e00ff */
[----:B------:R-:W-:Y:S01]  /*9cd0*/  MOV R3, UR6 ;  /* 0x0000000600037c02 */ /* 0x000fe20008000f00 */
[----:B------:R-:W2:Y:S01]  /*9ce0*/  S2R R0, SR_TID.X ;  /* 0x0000000000007919 */ /* 0x000ea20000002100 */
[----:B------:R-:W3:Y:S01]  /*9cf0*/  LDCU.64 UR4, c[0x0][0x390] ;  /* 0x00007200ff0477ac */ /* 0x000ee20008000a00 */
[----:B0-----:R-:W-:Y:S02]  /*9d00*/  IMAD R11, R2, 0x8, R11 ;  /* 0x00000008020b7824 */ /* 0x001fe400078e020b */
[----:B--2---:R-:W-:Y:S02]  /*9d10*/  IMAD R0, R3, 0x8, R0 ;  /* 0x0000000803007824 */ /* 0x004fe400078e0200 */
[----:B------:R-:W-:-:S02]  /*9d20*/  IMAD.SHL.U32 R11, R11, 0x4, RZ ;  /* 0x000000040b0b7824 */ /* 0x000fc400078e00ff */
[----:B------:R-:W-:Y:S02]  /*9d30*/  IMAD.SHL.U32 R0, R0, 0x4, RZ ;  /* 0x0000000400007824 */ /* 0x000fe400078e00ff */
[C---:B------:R-:W-:Y:S01]  /*9d40*/  VIADD R15, R11.reuse, 0x1 ;  /* 0x000000010b0f7836 */ /* 0x040fe20000000000 */
[C---:B-1----:R-:W-:Y:S01]  /*9d50*/  ISETP.GE.AND P1, PT, R11.reuse, UR7, PT ;  /* 0x000000070b007c0c */ /* 0x042fe2000bf26270 */
[C---:B------:R-:W-:Y:S01]  /*9d60*/  VIADD R17, R11.reuse, 0x2 ;  /* 0x000000020b117836 */ /* 0x040fe20000000000 */
[----:B------:R-:W-:Y:S01]  /*9d70*/  SHF.R.S32.HI R12, RZ, 0x1f, R0 ;  /* 0x0000001fff0c7819 */ /* 0x000fe20000011400 */
[----:B------:R-:W-:Y:S01]  /*9d80*/  VIADD R21, R11, 0x3 ;  /* 0x000000030b157836 */ /* 0x000fe20000000000 */
[C---:B------:R-:W-:Y:S01]  /*9d90*/  ISETP.LT.AND P1, PT, R0.reuse, UR9, !P1 ;  /* 0x0000000900007c0c */ /* 0x040fe2000cf21270 */
[----:B------:R-:W-:Y:S01]  /*9da0*/  VIADD R10, R0, 0x1 ;  /* 0x00000001000a7836 */ /* 0x000fe20000000000 */
[----:B------:R-:W-:Y:S02]  /*9db0*/  ISETP.GE.AND P3, PT, R15, UR7, PT ;  /* 0x000000070f007c0c */ /* 0x000fe4000bf66270 */
[----:B------:R-:W-:-:S02]  /*9dc0*/  ISETP.GE.AND P2, PT, R17, UR7, PT ;  /* 0x0000000711007c0c */ /* 0x000fc4000bf46270 */
[C---:B------:R-:W-:Y:S02]  /*9dd0*/  ISETP.GE.OR P4, PT, R0.reuse, UR9, P3 ;  /* 0x0000000900007c0c */ /* 0x040fe40009f86670 */
[----:B------:R-:W-:Y:S02]  /*9de0*/  ISETP.GE.OR P5, PT, R0, UR9, P2 ;  /* 0x0000000900007c0c */ /* 0x000fe400097a6670 */
[----:B------:R-:W-:-:S03]  /*9df0*/  ISETP.GE.AND P0, PT, R21, UR7, PT ;  /* 0x0000000715007c0c */ /* 0x000fc6000bf06270 */
[----:B------:R-:W0:Y:S01]  /*9e00*/  @P1 LDC.64 R2, c[0x0][0x390] ;  /* 0x0000e400ff021b82 */ /* 0x000e220000000a00 */
[----:B------:R-:W-:Y:S01]  /*9e10*/  ISETP.GE.OR P6, PT, R0, UR9, P0 ;  /* 0x0000000900007c0c */ /* 0x000fe200087c6670 */
[----:B------:R-:W-:-:S06]  /*9e20*/  @P1 IMAD R13, R11, UR9, R0 ;  /* 0x000000090b0d1c24 */ /* 0x000fcc000f8e0200 */
[----:B------:R-:W1:Y:S01]  /*9e30*/  @!P4 LDC.64 R4, c[0x0][0x390] ;  /* 0x0000e400ff04cb82 */ /* 0x000e620000000a00 */
[C---:B------:R-:W-:Y:S02]  /*9e40*/  @!P5 IMAD R19, R17.reuse, UR9, R0 ;  /* 0x000000091113dc24 */ /* 0x040fe4000f8e0200 */
[----:B------:R-:W-:-:S05]  /*9e50*/  IMAD R17, R17, UR9, RZ ;  /* 0x0000000911117c24 */ /* 0x000fca000f8e02ff */
[----:B------:R-:W2:Y:S08]  /*9e60*/  @!P5 LDC.64 R6, c[0x0][0x390] ;  /* 0x0000e400ff06db82 */ /* 0x000eb00000000a00 */
[----:B------:R-:W4:Y:S01]  /*9e70*/  @!P6 LDC.64 R8, c[0x0][0x390] ;  /* 0x0000e400ff08eb82 */ /* 0x000f220000000a00 */
[----:B0-----:R-:W-:-:S04]  /*9e80*/  @P1 IMAD.WIDE R2, R13, 0x8, R2 ;  /* 0x000000080d021825 */ /* 0x001fc800078e0202 */
[----:B------:R-:W-:Y:S01]  /*9e90*/  @!P4 IMAD R13, R15, UR9, R0 ;  /* 0x000000090f0dcc24 */ /* 0x000fe2000f8e0200 */
[----:B------:R3:W-:Y:S01]  /*9ea0*/  @P1 STG.E.64 desc[UR10][R2.64], R42 ;  /* 0x0000002a02001986 */ /* 0x0007e2000c101b0a */
[----:B------:R-:W-:Y:S01]  /*9eb0*/  ISETP.GE.AND P1, PT, R11, UR7, PT ;  /* 0x000000070b007c0c */ /* 0x000fe2000bf26270 */
[----:B------:R-:W-:Y:S02]  /*9ec0*/  IMAD R15, R15, UR9, RZ ;  /* 0x000000090f0f7c24 */ /* 0x000fe4000f8e02ff */
[----:B-1----:R-:W-:-:S04]  /*9ed0*/  @!P4 IMAD.WIDE R4, R13, 0x8, R4 ;  /* 0x000000080d04c825 */ /* 0x002fc800078e0204 */
[----:B------:R-:W-:Y:S01]  /*9ee0*/  IMAD R13, R11, UR9, RZ ;  /* 0x000000090b0d7c24 */ /* 0x000fe2000f8e02ff */
[----:B------:R0:W-:Y:S01]  /*9ef0*/  @!P4 STG.E.64 desc[UR10][R4.64], R56 ;  /* 0x000000380400c986 */ /* 0x0001e2000c101b0a */
[----:B--2---:R-:W-:Y:S01]  /*9f00*/  @!P5 IMAD.WIDE R6, R19, 0x8, R6 ;  /* 0x000000081306d825 */ /* 0x004fe200078e0206 */
[----:B------:R-:W-:-:S03]  /*9f10*/  ISETP.GE.OR P4, PT, R10, UR9, P1 ;  /* 0x000000090a007c0c */ /* 0x000fc60008f86670 */
[C---:B------:R-:W-:Y:S01]  /*9f20*/  @!P6 IMAD R11, R21.reuse, UR9, R0 ;  /* 0x00000009150bec24 */ /* 0x040fe2000f8e0200 */
[----:B------:R1:W-:Y:S01]  /*9f30*/  @!P5 STG.E.64 desc[UR10][R6.64], R72 ;  /* 0x000000480600d986 */ /* 0x0003e2000c101b0a */
[----:B------:R-:W-:Y:S01]  /*9f40*/  IADD3 R14, P5, PT, R0, R13, RZ ;  /* 0x0000000d000e7210 */ /* 0x000fe20007fbe0ff */
[----:B------:R-:W-:Y:S02]  /*9f50*/  IMAD R21, R21, UR9, RZ ;  /* 0x0000000915157c24 */ /* 0x000fe4000f8e02ff */
[----:B----4-:R-:W-:Y:S01]  /*9f60*/  @!P6 IMAD.WIDE R8, R11, 0x8, R8 ;  /* 0x000000080b08e825 */ /* 0x010fe200078e0208 */
[----:B------:R-:W-:Y:S02]  /*9f70*/  LEA.HI.X.SX32 R13, R13, R12, 0x1, P5 ;  /* 0x0000000c0d0d7211 */ /* 0x000fe400028f0eff */
[----:B---3--:R-:W-:Y:S02]  /*9f80*/  LEA R2, P5, R14, UR4, 0x3 ;  /* 0x000000040e027c11 */ /* 0x008fe4000f8a18ff */
[----:B------:R2:W-:Y:S01]  /*9f90*/  @!P6 STG.E.64 desc[UR10][R8.64], R46 ;  /* 0x0000002e0800e986 */ /* 0x0005e2000c101b0a */
[----:B0-----:R-:W-:-:S02]  /*9fa0*/  IADD3 R5, P6, PT, R0, R15, RZ ;  /* 0x0000000f00057210 */ /* 0x001fc40007fde0ff */
[----:B------:R-:W-:Y:S02]  /*9fb0*/  LEA.HI.X R3, R14, UR5, R13, 0x3, P5 ;  /* 0x000000050e037c11 */ /* 0x000fe4000a8f1c0d */
[----:B------:R-:W-:Y:S02]  /*9fc0*/  ISETP.GE.OR P5, PT, R10, UR9, P3 ;  /* 0x000000090a007c0c */ /* 0x000fe40009fa6670 */
[----:B-1----:R-:W-:Y:S01]  /*9fd0*/  LEA.HI.X.SX32 R6, R15, R12, 0x1, P6 ;  /* 0x0000000c0f067211 */ /* 0x002fe200030f0eff */
[----:B------:R0:W-:Y:S01]  /*9fe0*/  @!P4 STG.E.64 desc[UR10][R2.64+0x8], R44 ;  /* 0x0000082c0200c986 */ /* 0x0001e2000c101b0a */
[C---:B------:R-:W-:Y:S02]  /*9ff0*/  LEA R4, P4, R5.reuse, UR4, 0x3 ;  /* 0x0000000405047c11 */ /* 0x040fe4000f8818ff */
[----:B------:R-:W-:Y:S02]  /*a000*/  IADD3 R7, P6, PT, R0, R17, RZ ;  /* 0x0000001100077210 */ /* 0x000fe40007fde0ff */
[----:B------:R-:W-:-:S02]  /*a010*/  LEA.HI.X R5, R5, UR5, R6, 0x3, P4 ;  /* 0x0000000505057c11 */ /* 0x000fc4000a0f1c06 */
[C---:B------:R-:W-:Y:S02]  /*a020*/  ISETP.GE.OR P4, PT, R10.reuse, UR9, P2 ;  /* 0x000000090a007c0c */ /* 0x040fe40009786670 */
[----:B------:R-:W-:Y:S01]  /*a030*/  LEA.HI.X.SX32 R14, R17, R12, 0x1, P6 ;  /* 0x0000000c110e7211 */ /* 0x000fe200030f0eff */
[----:B------:R0:W-:Y:S01]  /*a040*/  @!P5 STG.E.64 desc[UR10][R4.64+0x8], R48 ;  /* 0x000008300400d986 */ /* 0x0001e2000c101b0a */
[C---:B------:R-:W-:Y:S02]  /*a050*/  LEA R6, P6, R7.reuse, UR4, 0x3 ;  /* 0x0000000407067c11 */ /* 0x040fe4000f8c18ff */
[----:B------:R-:W-:Y:S01]  /*a060*/  ISETP.GE.OR P5, PT, R10, UR9, P0 ;  /* 0x000000090a007c0c */ /* 0x000fe200087a6670 */
[C---:B------:R-:W-:Y:S01]  /*a070*/  VIADD R10, R0.reuse, 0x2 ;  /* 0x00000002000a7836 */ /* 0x040fe20000000000 */
[----:B------:R-:W-:Y:S02]  /*a080*/  LEA.HI.X R7, R7, UR5, R14, 0x3, P6 ;  /* 0x0000000507077c11 */ /* 0x000fe4000b0f1c0e */
[C---:B--2---:R-:W-:Y:S01]  /*a090*/  IADD3 R9, P6, PT, R0.reuse, R21, RZ ;  /* 0x0000001500097210 */ /* 0x044fe20007fde0ff */
[----:B------:R-:W-:-:S02]  /*a0a0*/  VIADD R0, R0, 0x3 ;  /* 0x0000000300007836 */ /* 0x000fc40000000000 */
[----:B------:R0:W-:Y:S01]  /*a0b0*/  @!P4 STG.E.64 desc[UR10][R6.64+0x8], R60 ;  /* 0x0000083c0600c986 */ /* 0x0001e2000c101b0a */
[----:B------:R-:W-:Y:S02]  /*a0c0*/  LEA.HI.X.SX32 R12, R21, R12, 0x1, P6 ;  /* 0x0000000c150c7211 */ /* 0x000fe400030f0eff */
[----:B------:R-:W-:Y:S02]  /*a0d0*/  ISETP.GE.OR P6, PT, R10, UR9, P1 ;  /* 0x000000090a007c0c */ /* 0x000fe40008fc6670 */
[C---:B------:R-:W-:Y:S02]  /*a0e0*/  LEA R8, P4, R9.reuse, UR4, 0x3 ;  /* 0x0000000409087c11 */ /* 0x040fe4000f8818ff */
[----:B------:R-:W-:Y:S02]  /*a0f0*/  ISETP.GE.OR P1, PT, R0, UR9, P1 ;  /* 0x0000000900007c0c */ /* 0x000fe40008f26670 */
[----:B------:R-:W-:Y:S02]  /*a100*/  LEA.HI.X R9, R9, UR5, R12, 0x3, P4 ;  /* 0x0000000509097c11 */ /* 0x000fe4000a0f1c0c */
[----:B------:R-:W-:-:S02]  /*a110*/  ISETP.GE.OR P4, PT, R10, UR9, P3 ;  /* 0x000000090a007c0c */ /* 0x000fc40009f86670 */
[----:B------:R-:W-:Y:S01]  /*a120*/  ISETP.GE.OR P3, PT, R0, UR9, P3 ;  /* 0x0000000900007c0c */ /* 0x000fe20009f66670 */
[----:B------:R0:W-:Y:S01]  /*a130*/  @!P5 STG.E.64 desc[UR10][R8.64+0x8], R62 ;  /* 0x0000083e0800d986 */ /* 0x0001e2000c101b0a */
[----:B------:R-:W-:Y:S02]  /*a140*/  ISETP.GE.OR P5, PT, R10, UR9, P0 ;  /* 0x000000090a007c0c */ /* 0x000fe400087a6670 */
[----:B------:R-:W-:Y:S01]  /*a150*/  ISETP.GE.OR P0, PT, R0, UR9, P0 ;  /* 0x0000000900007c0c */ /* 0x000fe20008706670 */
[----:B------:R0:W-:Y:S01]  /*a160*/  @!P6 STG.E.64 desc[UR10][R2.64+0x10], R52 ;  /* 0x000010340200e986 */ /* 0x0001e2000c101b0a */
[----:B------:R-:W-:Y:S02]  /*a170*/  ISETP.GE.OR P6, PT, R10, UR9, P2 ;  /* 0x000000090a007c0c */ /* 0x000fe400097c6670 */
[----:B------:R-:W-:-:S03]  /*a180*/  ISETP.GE.OR P2, PT, R0, UR9, P2 ;  /* 0x0000000900007c0c */ /* 0x000fc60009746670 */
[----:B------:R0:W-:Y:S08]  /*a190*/  @!P4 STG.E.64 desc[UR10][R4.64+0x10], R70 ;  /* 0x000010460400c986 */ /* 0x0001f0000c101b0a */
[----:B------:R0:W-:Y:S04]  /*a1a0*/  @!P6 STG.E.64 desc[UR10][R6.64+0x10], R68 ;  /* 0x000010440600e986 */ /* 0x0001e8000c101b0a */
[----:B------:R0:W-:Y:S04]  /*a1b0*/  @!P5 STG.E.64 desc[UR10][R8.64+0x10], R58 ;  /* 0x0000103a0800d986 */ /* 0x0001e8000c101b0a */
[----:B------:R0:W-:Y:S04]  /*a1c0*/  @!P1 STG.E.64 desc[UR10][R2.64+0x18], R80 ;  /* 0x0000185002009986 */ /* 0x0001e8000c101b0a */
[----:B------:R0:W-:Y:S04]  /*a1d0*/  @!P3 STG.E.64 desc[UR10][R4.64+0x18], R86 ;  /* 0x000018560400b986 */ /* 0x0001e8000c101b0a */
[----:B------:R0:W-:Y:S01]  /*a1e0*/  @!P2 STG.E.64 desc[UR10][R6.64+0x18], R88 ;  /* 0x000018580600a986 */ /* 0x0001e2000c101b0a */
[----:B------:R-:W-:Y:S05]  /*a1f0*/  @P0 EXIT ;  /* 0x000000000000094d */ /* 0x000fea0003800000 */
[----:B------:R-:W-:Y:S01]  /*a200*/  STG.E.64 desc[UR10][R8.64+0x18], R84 ;  /* 0x0000185408007986 */ /* 0x000fe2000c101b0a */
[----:B------:R-:W-:Y:S05]  /*a210*/  EXIT ;  /* 0x000000000000794d */ /* 0x000fea0003800000 */
.L_x_156:
        /* <DEDUP_REMOVED lines=14> */
.L_x_182:


//--------------------- .text.tropical_minplus_f64_nn --------------------------
	.section	.text.tropical_minplus_f64_nn,"ax",@progbits
	.align	128
        .global         tropical_minplus_f64_nn
        .type           tropical_minplus_f64_nn,@function
        .size           tropical_minplus_f64_nn,(.L_x_183 - tropical_minplus_f64_nn)
        .other          tropical_minplus_f64_nn,@"STO_CUDA_ENTRY STV_DEFAULT"
tropical_minplus_f64_nn:
.text.tropical_minplus_f64_nn:
[----:B------:R-:W-:Y:S01]  /*0000*/  LDC R1, c[0x0][0x37c] ;  /* 0x0000df00ff017b82 */ /* 0x000fe20000000800 */
[----:B------:R-:W0:Y:S07]  /*0010*/  LDCU UR9, c[0x0][0x398] ;  /* 0x00007300ff0977ac */ /* 0x000e2e0008000800 */
[----:B------:R-:W1:Y:S01]  /*0020*/  S2UR UR7, SR_CTAID.X ;  /* 0x00000000000779c3 */ /* 0x000e620000002500 */
[----:B------:R-:W2:Y:S01]  /*0030*/  S2R R10, SR_TID.Y ;  /* 0x00000000000a7919 */ /* 0x000ea20000002200 */
[----:B------:R-:W-:Y:S01]  /*0040*/  HFMA2 R72, -RZ, RZ, 0, 0 ;  /* 0x00000000ff487431 */ /* 0x000fe200000001ff */
[----:B------:R-:W3:Y:S01]  /*0050*/  LDCU.64 UR10, c[0x0][0x358] ;  /* 0x00006b00ff0a77ac */ /* 0x000ee20008000a00 */
[----:B------:R-:W-:Y:S01]  /*0060*/  IMAD.MOV.U32 R86, RZ, RZ, 0x0 ;  /* 0x00000000ff567424 */ /* 0x000fe200078e00ff */
[----:B------:R-:W4:Y:S01]  /*0070*/  S2R R5, SR_TID.X ;  /* 0x0000000000057919 */ /* 0x000f220000002100 */
[----:B------:R-:W-:Y:S01]  /*0080*/  IMAD.MOV.U32 R87, RZ, RZ, 0x7ff00000 ;  /* 0x7ff00000ff577424 */ /* 0x000fe200078e00ff */
[----:B------:R-:W-:Y:S01]  /*0090*/  MOV R57, 0x7ff00000 ;  /* 0x7ff0000000397802 */ /* 0x000fe20000000f00 */
[----:B------:R-:W5:Y:S01]  /*00a0*/  LDC R16, c[0x0][0x3a0] ;  /* 0x0000e800ff107b82 */ /* 0x000f620000000800 */
[----:B------:R-:W-:Y:S01]  /*00b0*/  IMAD.MOV.U32 R70, RZ, RZ, 0x0 ;  /* 0x00000000ff467424 */ /* 0x000fe200078e00ff */
[----:B------:R-:W-:Y:S01]  /*00c0*/  MOV R47, 0x7ff00000 ;  /* 0x7ff00000002f7802 */ /* 0x000fe20000000f00 */
[----:B------:R-:W-:-:S02]  /*00d0*/  IMAD.MOV.U32 R71, RZ, RZ, 0x7ff00000 ;  /* 0x7ff00000ff477424 */ /* 0x000fc400078e00ff */
[----:B------:R-:W-:Y:S02]  /*00e0*/  IMAD.MOV.U32 R48, RZ, RZ, 0x0 ;  /* 0x00000000ff307424 */ /* 0x000fe400078e00ff */
[----:B------:R-:W-:Y:S01]  /*00f0*/  IMAD.MOV.U32 R49, RZ, RZ, 0x7ff00000 ;  /* 0x7ff00000ff317424 */ /* 0x000fe200078e00ff */
[----:B0-----:R-:W-:Y:S01]  /*0100*/  UIADD3 UR4, UPT, UPT, UR9, 0x1f, URZ ;  /* 0x0000001f09047890 */ /* 0x001fe2000fffe0ff */
[----:B------:R-:W-:Y:S02]  /*0110*/  IMAD.MOV.U32 R56, RZ, RZ, 0x0 ;  /* 0x00000000ff387424 */ /* 0x000fe400078e00ff */
[----:B------:R-:W-:Y:S01]  /*0120*/  IMAD.MOV.U32 R80, RZ, RZ, 0x0 ;  /* 0x00000000ff507424 */ /* 0x000fe200078e00ff */
[----:B------:R-:W-:Y:S01]  /*0130*/  USHF.R.S32.HI UR5, URZ, 0x1f, UR4 ;  /* 0x0000001fff057899 */ /* 0x000fe20008011404 */
[----:B------:R-:W-:Y:S02]  /*0140*/  IMAD.MOV.U32 R81, RZ, RZ, 0x7ff00000 ;  /* 0x7ff00000ff517424 */ /* 0x000fe400078e00ff */
[----:B------:R-:W-:Y:S01]  /*0150*/  IMAD.MOV.U32 R52, RZ, RZ, 0x0 ;  /* 0x00000000ff347424 */ /* 0x000fe200078e00ff */
[----:B------:R-:W-:Y:S01]  /*0160*/  ULEA.HI UR5, UR5, UR4, URZ, 0x5 ;  /* 0x0000000405057291 */ /* 0x000fe2000f8f28ff */
[----:B------:R-:W-:-:S02]  /*0170*/  IMAD.MOV.U32 R53, RZ, RZ, 0x7ff00000 ;  /* 0x7ff00000ff357424 */ /* 0x000fc400078e00ff */
[----:B------:R-:W-:Y:S01]  /*0180*/  UMOV UR4, URZ ;  /* 0x000000ff00047c82 */ /* 0x000fe20008000000 */
[----:B------:R-:W-:Y:S01]  /*0190*/  USHF.R.S32.HI UR6, URZ, 0x5, UR5 ;  /* 0x00000005ff067899 */ /* 0x000fe20008011405 */
[----:B------:R-:W-:Y:S01]  /*01a0*/  IMAD.MOV.U32 R44, RZ, RZ, 0x0 ;  /* 0x00000000ff2c7424 */ /* 0x000fe200078e00ff */
[----:B-----5:R-:W-:Y:S02]  /*01b0*/  ISETP.GE.AND P0, PT, R16, 0x1, PT ;  /* 0x000000011000780c */ /* 0x020fe40003f06270 */
[----:B------:R-:W-:Y:S01]  /*01c0*/  UIADD3 UR8, UPT, UPT, URZ, -UR6, URZ ;  /* 0x80000006ff087290 */ /* 0x000fe2000fffe0ff */
[----:B------:R-:W-:Y:S01]  /*01d0*/  IMAD.MOV.U32 R45, RZ, RZ, 0x7ff00000 ;  /* 0x7ff00000ff2d7424 */ /* 0x000fe200078e00ff */
[----:B------:R-:W-:Y:S01]  /*01e0*/  UISETP.NE.U32.AND UP2, UPT, UR6, URZ, UPT ;  /* 0x000000ff0600728c */ /* 0x000fe2000bf45070 */
[----:B------:R-:W-:Y:S02]  /*01f0*/  IMAD.MOV.U32 R42, RZ, RZ, 0x0 ;  /* 0x00000000ff2a7424 */ /* 0x000fe400078e00ff */
[----:B------:R-:W0:Y:S01]  /*0200*/  I2F.U32.RP R0, UR6 ;  /* 0x0000000600007d06 */ /* 0x000e220008209000 */
[----:B------:R-:W-:-:S02]  /*0210*/  IMAD.MOV.U32 R43, RZ, RZ, 0x7ff00000 ;  /* 0x7ff00000ff2b7424 */ /* 0x000fc400078e00ff */
[----:B------:R-:W-:Y:S02]  /*0220*/  IMAD.MOV.U32 R73, RZ, RZ, 0x7ff00000 ;  /* 0x7ff00000ff497424 */ /* 0x000fe400078e00ff */
[----:B------:R-:W-:Y:S02]  /*0230*/  IMAD.MOV.U32 R60, RZ, RZ, 0x0 ;  /* 0x00000000ff3c7424 */ /* 0x000fe400078e00ff */
[----:B------:R-:W-:Y:S02]  /*0240*/  IMAD.MOV.U32 R61, RZ, RZ, 0x7ff00000 ;  /* 0x7ff00000ff3d7424 */ /* 0x000fe400078e00ff */
[----:B------:R-:W-:Y:S02]  /*0250*/  IMAD.MOV.U32 R68, RZ, RZ, 0x0 ;  /* 0x00000000ff447424 */ /* 0x000fe400078e00ff */
[----:B------:R-:W-:Y:S02]  /*0260*/  IMAD.MOV.U32 R69, RZ, RZ, 0x7ff00000 ;  /* 0x7ff00000ff457424 */ /* 0x000fe400078e00ff */
[----:B------:R-:W-:Y:S01]  /*0270*/  IMAD.MOV.U32 R88, RZ, RZ, 0x0 ;  /* 0x00000000ff587424 */ /* 0x000fe200078e00ff */
[----:B0-----:R-:W0:Y:S01]  /*0280*/  MUFU.RCP R0, R0 ;  /* 0x0000000000007308 */ /* 0x001e220000001000 */
[----:B------:R-:W-:-:S02]  /*0290*/  IMAD.MOV.U32 R89, RZ, RZ, 0x7ff00000 ;  /* 0x7ff00000ff597424 */ /* 0x000fc400078e00ff */
[----:B------:R-:W-:Y:S02]  /*02a0*/  IMAD.MOV.U32 R46, RZ, RZ, 0x0 ;  /* 0x00000000ff2e7424 */ /* 0x000fe400078e00ff */
[----:B------:R-:W-:Y:S02]  /*02b0*/  IMAD.MOV.U32 R62, RZ, RZ, 0x0 ;  /* 0x00000000ff3e7424 */ /* 0x000fe400078e00ff */
[----:B------:R-:W-:Y:S02]  /*02c0*/  IMAD.MOV.U32 R63, RZ, RZ, 0x7ff00000 ;  /* 0x7ff00000ff3f7424 */ /* 0x000fe400078e00ff */
[----:B------:R-:W-:Y:S02]  /*02d0*/  IMAD.MOV.U32 R58, RZ, RZ, 0x0 ;  /* 0x00000000ff3a7424 */ /* 0x000fe400078e00ff */
[----:B------:R-:W-:Y:S02]  /*02e0*/  IMAD.MOV.U32 R59, RZ, RZ, 0x7ff00000 ;  /* 0x7ff00000ff3b7424 */ /* 0x000fe400078e00ff */
[----:B------:R-:W-:-:S02]  /*02f0*/  IMAD.MOV.U32 R84, RZ, RZ, 0x0 ;  /* 0x00000000ff547424 */ /* 0x000fc400078e00ff */
[----:B------:R-:W-:Y:S02]  /*0300*/  IMAD.MOV.U32 R85, RZ, RZ, 0x7ff00000 ;  /* 0x7ff00000ff557424 */ /* 0x000fe400078e00ff */
        /* <DEDUP_REMOVED lines=22> */
[----:B------:R-:W-:Y:S01]  /*0470*/  IMAD.MOV.U32 R86, RZ, RZ, 0x0 ;  /* 0x00000000ff567424 */ /* 0x000fe200078e00ff */
[----:B------:R-:W-:Y:S01]  /*0480*/  SHF.R.U32.HI R13, RZ, 0x4, R7 ;  /* 0x00000004ff0d7819 */ /* 0x000fe20000011607 */
[----:B------:R-:W-:Y:S01]  /*0490*/  IMAD.MOV.U32 R87, RZ, RZ, 0x7ff00000 ;  /* 0x7ff00000ff577424 */ /* 0x000fe200078e00ff */
[----:B------:R-:W-:Y:S01]  /*04a0*/  LOP3.LUT R14, R7, 0xf, RZ, 0xc0, !PT ;  /* 0x0000000f070e7812 */ /* 0x000fe200078ec0ff */
[----:B------:R-:W1:Y:S01]  /*04b0*/  LDCU UR13, c[0x0][0x3a0] ;  /* 0x00007400ff0d77ac */ /* 0x000e620008000800 */
[----:B------:R-:W-:-:S02]  /*04c0*/  LEA R13, R0, R13, 0x5 ;  /* 0x0000000d000d7211 */ /* 0x000fc400078e28ff */
[----:B------:R-:W-:Y:S01]  /*04d0*/  LOP3.LUT R0, R14, 0x3ff0, R7, 0xf8, !PT ;  /* 0x00003ff00e007812 */ /* 0x000fe200078ef807 */
[----:B------:R-:W2:Y:S01]  /*04e0*/  LDCU UR9, c[0x0][0x398] ;  /* 0x00007300ff0977ac */ /* 0x000ea20008000800 */
[----:B------:R-:W-:Y:S01]  /*04f0*/  LEA.HI R2, R7, 0x8, RZ, 0x1b ;  /* 0x0000000807027811 */ /* 0x000fe200078fd8ff */
[----:B------:R-:W-:Y:S01]  /*0500*/  IMAD R3, R13, R16, RZ ;  /* 0x000000100d037224 */ /* 0x000fe200078e02ff */
[----:B------:R-:W3:Y:S03]  /*0510*/  LDCU UR12, c[0x0][0x39c] ;  /* 0x00007380ff0c77ac */ /* 0x000ee60008000800 */
[C-C-:B------:R-:W-:Y:S02]  /*0520*/  IMAD R8, R16.reuse, 0x8, R3.reuse ;  /* 0x0000000810087824 */ /* 0x140fe400078e0203 */
[C---:B------:R-:W-:Y:S02]  /*0530*/  IMAD R11, R16.reuse, 0x4, R3 ;  /* 0x00000004100b7824 */ /* 0x040fe400078e0203 */
[----:B------:R-:W-:Y:S01]  /*0540*/  IMAD R12, R16, 0x4, R8 ;  /* 0x00000004100c7824 */ /* 0x000fe200078e0208 */
[----:B0-----:R-:W-:-:S02]  /*0550*/  ULEA UR4, UR8, UR4, 0x18 ;  /* 0x0000000408047291 */ /* 0x001fc4000f8ec0ff */
        /* <DEDUP_REMOVED lines=10> */
.L_x_158:
[----:B------:R-:W0:Y:S01]  /*0600*/  S2R R15, SR_TID.X ;  /* 0x00000000000f7919 */ /* 0x000e220000002100 */
[----:B------:R-:W-:Y:S02]  /*0610*/  IMAD.U32 R17, RZ, RZ, UR6 ;  /* 0x00000006ff117e24 */ /* 0x000fe4000f8e00ff */
[----:B------:R-:W-:Y:S01]  /*0620*/  IMAD.MOV.U32 R20, RZ, RZ, 0x0 ;  /* 0x00000000ff147424 */ /* 0x000fe200078e00ff */
[----:B------:R-:W0:Y:S01]  /*0630*/  S2R R16, SR_TID.Y ;  /* 0x0000000000107919 */ /* 0x000e220000002200 */
[----:B------:R-:W-:Y:S02]  /*0640*/  IMAD.MOV.U32 R40, RZ, RZ, 0x0 ;  /* 0x00000000ff287424 */ /* 0x000fe400078e00ff */
[----:B------:R-:W-:Y:S02]  /*0650*/  IMAD.MOV.U32 R41, RZ, RZ, 0x7ff00000 ;  /* 0x7ff00000ff297424 */ /* 0x000fe400078e00ff */
[----:B------:R-:W-:Y:S01]  /*0660*/  IMAD.MOV.U32 R24, RZ, RZ, 0x0 ;  /* 0x00000000ff187424 */ /* 0x000fe200078e00ff */
[----:B0-----:R-:W-:Y:S01]  /*0670*/  LEA R15, R16, R15, 0x3 ;  /* 0x0000000f100f7211 */ /* 0x001fe200078e18ff */
[----:B------:R-:W-:-:S03]  /*0680*/  VIADD R16, R2, 0xfffffff8 ;  /* 0xfffffff802107836 */ /* 0x000fc60000000000 */
        /* <DEDUP_REMOVED lines=14> */
[----:B------:R-:W-:Y:S02]  /*0770*/  IMAD.MOV.U32 R28, RZ, RZ, 0x0 ;  /* 0x00000000ff1c7424 */ /* 0x000fe400078e00ff */
[C---:B------:R-:W-:Y:S02]  /*0780*/  @!P3 VIADD R29, R31.reuse, 0x4 ;  /* 0x000000041f1db836 */ /* 0x040fe40000000000 */
[----:B------:R-:W-:Y:S01]  /*0790*/  @!P2 VIADD R25, R31, 0x2 ;  /* 0x000000021f19a836 */ /* 0x000fe20000000000 */
[----:B------:R-:W1:Y:S01]  /*07a0*/  @!P3 LDC.64 R22, c[0x0][0x380] ;  /* 0x0000e000ff16bb82 */ /* 0x000e620000000a00 */
[--C-:B------:R-:W-:Y:S02]  /*07b0*/  @!P3 IMAD R29, R29, UR9, R50.reuse ;  /* 0x000000091d1dbc24 */ /* 0x100fe4000f8e0232 */
[----:B------:R-:W-:-:S05]  /*07c0*/  @!P2 IMAD R25, R25, UR9, R50 ;  /* 0x000000091919ac24 */ /* 0x000fca000f8e0232 */
[----:B------:R-:W2:Y:S08]  /*07d0*/  @!P4 LDC.64 R16, c[0x0][0x380] ;  /* 0x0000e000ff10cb82 */ /* 0x000eb00000000a00 */
[----:B------:R-:W3:Y:S01]  /*07e0*/  @!P2 LDC.64 R18, c[0x0][0x380] ;  /* 0x0000e000ff12ab82 */ /* 0x000ee20000000a00 */
[----:B0-----:R-:W-:Y:S01]  /*07f0*/  @P1 IMAD.WIDE R26, R21, 0x8, R26 ;  /* 0x00000008151a1825 */ /* 0x001fe200078e021a */
[----:B------:R-:W-:-:S04]  /*0800*/  @!P4 IADD3 R21, PT, PT, R31, 0x6, RZ ;  /* 0x000000061f15c810 */ /* 0x000fc80007ffe0ff */
[----:B------:R-:W4:Y:S01]  /*0810*/  @P1 LDG.E.64.CONSTANT R40, desc[UR10][R26.64] ;  /* 0x0000000a1a281981 */ /* 0x000f22000c1e9b00 */
[----:B------:R-:W-:Y:S02]  /*0820*/  @!P4 IMAD R33, R21, UR9, R50 ;  /* 0x000000091521cc24 */ /* 0x000fe4000f8e0232 */
[----:B------:R-:W-:Y:S02]  /*0830*/  IMAD.MOV.U32 R21, RZ, RZ, 0x7ff00000 ;  /* 0x7ff00000ff157424 */ /* 0x000fe400078e00ff */
[----:B-1----:R-:W-:-:S04]  /*0840*/  @!P3 IMAD.WIDE R22, R29, 0x8, R22 ;  /* 0x000000081d16b825 */ /* 0x002fc800078e0216 */
[----:B------:R-:W-:Y:S01]  /*0850*/  IMAD.MOV.U32 R29, RZ, RZ, 0x7ff00000 ;  /* 0x7ff00000ff1d7424 */ /* 0x000fe200078e00ff */
[----:B------:R0:W5:Y:S01]  /*0860*/  @!P3 LDG.E.64.CONSTANT R20, desc[UR10][R22.64] ;  /* 0x0000000a1614b981 */ /* 0x000162000c1e9b00 */
[----:B--2---:R-:W-:-:S05]  /*0870*/  @!P4 IMAD.WIDE R32, R33, 0x8, R16 ;  /* 0x000000082120c825 */ /* 0x004fca00078e0210 */
[----:B------:R-:W2:Y:S01]  /*0880*/  @!P4 LDG.E.64.CONSTANT R28, desc[UR10][R32.64] ;  /* 0x0000000a201cc981 */ /* 0x000ea2000c1e9b00 */
[----:B---3--:R-:W-:-:S04]  /*0890*/  @!P2 IMAD.WIDE R18, R25, 0x8, R18 ;  /* 0x000000081912a825 */ /* 0x008fc800078e0212 */
[----:B------:R-:W-:-:S06]  /*08a0*/  IMAD.MOV.U32 R25, RZ, RZ, 0x7ff00000 ;  /* 0x7ff00000ff197424 */ /* 0x000fcc00078e00ff */
[----:B------:R1:W3:Y:S01]  /*08b0*/  @!P2 LDG.E.64.CONSTANT R24, desc[UR10][R18.64] ;  /* 0x0000000a1218a981 */ /* 0x0002e2000c1e9b00 */
[C---:B------:R-:W-:Y:S01]  /*08c0*/  ISETP.GE.OR P5, PT, R2.reuse, UR13, P0 ;  /* 0x0000000d02007c0c */ /* 0x040fe200087a6670 */
[C---:B------:R-:W-:Y:S01]  /*08d0*/  VIADD R17, R2.reuse, 0x4 ;  /* 0x0000000402117836 */ /* 0x040fe20000000000 */
[----:B------:R-:W-:-:S04]  /*08e0*/  IADD3 R16, PT, PT, R2, 0x2, RZ ;  /* 0x0000000202107810 */ /* 0x000fc80007ffe0ff */
        /* <DEDUP_REMOVED lines=10> */
[----:B------:R-:W-:-:S04]  /*0990*/  @!P5 VIADD R23, R31, 0x8 ;  /* 0x000000081f17d836 */ /* 0x000fc80000000000 */
[----:B------:R-:W-:Y:S02]  /*09a0*/  @!P5 IMAD R23, R23, UR9, R50 ;  /* 0x000000091717dc24 */ /* 0x000fe4000f8e0232 */
[----:B------:R-:W-:Y:S02]  /*09b0*/  @!P3 VIADD R33, R31, 0xc ;  /* 0x0000000c1f21b836 */ /* 0x000fe40000000000 */
[----:B------:R-:W-:Y:S02]  /*09c0*/  IMAD.MOV.U32 R34, RZ, RZ, 0x0 ;  /* 0x00000000ff227424 */ /* 0x000fe400078e00ff */
[----:B------:R-:W-:Y:S02]  /*09d0*/  IMAD.MOV.U32 R35, RZ, RZ, 0x7ff00000 ;  /* 0x7ff00000ff237424 */ /* 0x000fe400078e00ff */
[----:B0-----:R-:W-:Y:S02]  /*09e0*/  @!P5 IMAD.WIDE R36, R23, 0x8, R36 ;  /* 0x000000081724d825 */ /* 0x001fe400078e0224 */
[----:B------:R-:W0:Y:S02]  /*09f0*/  @!P0 LDC.64 R22, c[0x0][0x380] ;  /* 0x0000e000ff168b82 */ /* 0x000e240000000a00 */
[----:B------:R-:W-:-:S02]  /*0a00*/  @!P4 VIADD R27, R31, 0xa ;  /* 0x0000000a1f1bc836 */ /* 0x000fc40000000000 */
[----:B------:R-:W-:Y:S02]  /*0a10*/  VIADD R30, R13, 0x8 ;  /* 0x000000080d1e7836 */ /* 0x000fe40000000000 */
[----:B------:R-:W-:Y:S02]  /*0a20*/  HFMA2 R32, -RZ, RZ, 0, 0 ;  /* 0x00000000ff207431 */ /* 0x000fe400000001ff */
[--C-:B------:R-:W-:Y:S01]  /*0a30*/  @!P3 IMAD R33, R33, UR9, R50.reuse ;  /* 0x000000092121bc24 */ /* 0x100fe2000f8e0232 */
[----:B------:R1:W3:Y:S01]  /*0a40*/  @!P5 LDG.E.64.CONSTANT R34, desc[UR10][R36.64] ;  /* 0x0000000a2422d981 */ /* 0x0002e2000c1e9b00 */
[----:B------:R-:W-:Y:S01]  /*0a50*/  @!P4 IMAD R27, R27, UR9, R50 ;  /* 0x000000091b1bcc24 */ /* 0x000fe2000f8e0232 */
[----:B------:R-:W-:Y:S01]  /*0a60*/  ISETP.GE.OR P6, PT, R13, UR12, P1 ;  /* 0x0000000c0d007c0c */ /* 0x000fe20008fc6670 */
[----:B------:R-:W-:Y:S01]  /*0a70*/  @!P0 VIADD R51, R31, 0xe ;  /* 0x0000000e1f338836 */ /* 0x000fe20000000000 */
[----:B------:R-:W-:Y:S01]  /*0a80*/  ISETP.GE.OR P5, PT, R30, UR12, P1 ;  /* 0x0000000c1e007c0c */ /* 0x000fe20008fa6670 */
[----:B------:R-:W-:Y:S01]  /*0a90*/  @!P3 IMAD.WIDE R16, R33, 0x8, R16 ;  /* 0x000000082110b825 */ /* 0x000fe200078e0210 */
[----:B------:R-:W0:Y:S03]  /*0aa0*/  @!P2 LDC.64 R30, c[0x0][0x388] ;  /* 0x0000e200ff1eab82 */ /* 0x000e260000000a00 */
[----:B------:R-:W-:-:S02]  /*0ab0*/  IMAD.MOV.U32 R33, RZ, RZ, 0x7ff00000 ;  /* 0x7ff00000ff217424 */ /* 0x000fc400078e00ff */
[----:B-1----:R-:W-:-:S04]  /*0ac0*/  @!P4 IMAD.WIDE R18, R27, 0x8, R18 ;  /* 0x000000081b12c825 */ /* 0x002fc800078e0212 */
[----:B------:R-:W-:Y:S01]  /*0ad0*/  VIADD R54, R13, 0xc ;  /* 0x0000000c0d367836 */ /* 0x000fe20000000000 */
[----:B------:R1:W3:Y:S01]  /*0ae0*/  @!P4 LDG.E.64.CONSTANT R32, desc[UR10][R18.64] ;  /* 0x0000000a1220c981 */ /* 0x0002e2000c1e9b00 */
[----:B------:R-:W0:Y:S03]  /*0af0*/  @!P6 LDC.64 R38, c[0x0][0x388] ;  /* 0x0000e200ff26eb82 */ /* 0x000e260000000a00 */
[----:B------:R-:W-:Y:S02]  /*0b00*/  ISETP.GE.OR P4, PT, R54, UR12, P1 ;  /* 0x0000000c36007c0c */ /* 0x000fe40008f86670 */
[----:B------:R-:W-:Y:S01]  /*0b10*/  LOP3.LUT R54, R15, 0xf, RZ, 0xc0, !PT ;  /* 0x0000000f0f367812 */ /* 0x000fe200078ec0ff */
[----:B------:R-:W-:Y:S02]  /*0b20*/  IMAD.MOV.U32 R26, RZ, RZ, 0x0 ;  /* 0x00000000ff1a7424 */ /* 0x000fe400078e00ff */
[----:B------:R-:W-:Y:S01]  /*0b30*/  IMAD.MOV.U32 R27, RZ, RZ, 0x7ff00000 ;  /* 0x7ff00000ff1b7424 */ /* 0x000fe200078e00ff */
[----:B------:R-:W0:Y:S01]  /*0b40*/  @!P5 LDC.64 R36, c[0x0][0x388] ;  /* 0x0000e200ff24db82 */ /* 0x000e220000000a00 */
[----:B------:R-:W-:-:S02]  /*0b50*/  @!P0 IMAD R51, R51, UR9, R50 ;  /* 0x0000000933338c24 */ /* 0x000fc4000f8e0232 */
[----:B-1----:R-:W-:Y:S02]  /*0b60*/  VIADD R18, R13, 0x10 ;  /* 0x000000100d127836 */ /* 0x002fe40000000000 */
[----:B------:R-:W-:Y:S01]  /*0b70*/  VIADD R54, R54, UR4 ;  /* 0x0000000436367c36 */ /* 0x000fe20008000000 */
[----:B------:R1:W3:Y:S01]  /*0b80*/  @!P3 LDG.E.64.CONSTANT R26, desc[UR10][R16.64] ;  /* 0x0000000a101ab981 */ /* 0x0002e2000c1e9b00 */
[----:B0-----:R-:W-:Y:S01]  /*0b90*/  @!P0 IMAD.WIDE R22, R51, 0x8, R22 ;  /* 0x0000000833168825 */ /* 0x001fe200078e0216 */
[----:B------:R-:W-:-:S03]  /*0ba0*/  ISETP.GE.OR P3, PT, R18, UR12, P1 ;  /* 0x0000000c12007c0c */ /* 0x000fc60008f66670 */
[----:B------:R-:W-:Y:S02]  /*0bb0*/  @!P2 IMAD.IADD R51, R11, 0x1, R54 ;  /* 0x000000010b33a824 */ /* 0x000fe400078e0236 */
[----:B------:R-:W-:Y:S01]  /*0bc0*/  IMAD.MOV.U32 R18, RZ, RZ, 0x0 ;  /* 0x00000000ff127424 */ /* 0x000fe200078e00ff */
[----:B-1----:R-:W0:Y:S01]  /*0bd0*/  @!P4 LDC.64 R16, c[0x0][0x388] ;  /* 0x0000e200ff10cb82 */ /* 0x002e220000000a00 */
[----:B------:R-:W-:Y:S02]  /*0be0*/  IMAD.MOV.U32 R19, RZ, RZ, 0x7ff00000 ;  /* 0x7ff00000ff137424 */ /* 0x000fe400078e00ff */
[----:B------:R-:W-:Y:S01]  /*0bf0*/  @!P2 IMAD.WIDE R30, R51, 0x8, R30 ;  /* 0x00000008331ea825 */ /* 0x000fe200078e021e */
[----:B------:R-:W-:-:S03]  /*0c00*/  @!P6 IADD3 R15, PT, PT, R3, R54, RZ ;  /* 0x00000036030fe210 */ /* 0x000fc60007ffe0ff */
[----:B------:R1:W3:Y:S01]  /*0c10*/  @!P0 LDG.E.64.CONSTANT R18, desc[UR10][R22.64] ;  /* 0x0000000a16128981 */ /* 0x0002e2000c1e9b00 */
[----:B------:R-:W0:Y:S01]  /*0c20*/  @!P3 LDC.64 R50, c[0x0][0x388] ;  /* 0x0000e200ff32bb82 */ /* 0x000e220000000a00 */
[----:B------:R-:W-:Y:S01]  /*0c30*/  @!P6 IMAD.WIDE.U32 R38, R15, 0x8, R38 ;  /* 0x000000080f26e825 */ /* 0x000fe200078e0026 */
[----:B------:R-:W-:-:S05]  /*0c40*/  @!P5 IADD3 R15, PT, PT, R8, R54, RZ ;  /* 0x00000036080fd210 */ /* 0x000fca0007ffe0ff */
[----:B------:R-:W-:-:S04]  /*0c50*/  @!P5 IMAD.WIDE R36, R15, 0x8, R36 ;  /* 0x000000080f24d825 */ /* 0x000fc800078e0224 */
[----:B-1----:R-:W-:Y:S02]  /*0c60*/  IMAD.MOV.U32 R22, RZ, RZ, 0x0 ;  /* 0x00000000ff167424 */ /* 0x002fe400078e00ff */
[----:B------:R-:W-:-:S06]  /*0c70*/  IMAD.MOV.U32 R23, RZ, RZ, 0x7ff00000 ;  /* 0x7ff00000ff177424 */ /* 0x000fcc00078e00ff */
[----:B------:R-:W3:Y:S01]  /*0c80*/  @!P5 LDG.E.64.CONSTANT R22, desc[UR10][R36.64] ;  /* 0x0000000a2416d981 */ /* 0x000ee2000c1e9b00 */
[----:B------:R-:W-:Y:S02]  /*0c90*/  @!P3 IMAD.IADD R15, R5, 0x1, R54 ;  /* 0x00000001050fb824 */ /* 0x000fe400078e0236 */
[----:B------:R-:W-:Y:S02]  /*0ca0*/  IMAD.U32 R64, RZ, RZ, UR13 ;  /* 0x0000000dff407e24 */ /* 0x000fe4000f8e00ff */
[----:B0-----:R-:W-:-:S04]  /*0cb0*/  @!P3 IMAD.WIDE R50, R15, 0x8, R50 ;  /* 0x000000080f32b825 */ /* 0x001fc800078e0232 */
[----:B------:R-:W-:Y:S01]  /*0cc0*/  IMAD.MOV.U32 R55, RZ, RZ, 0x7ff00000 ;  /* 0x7ff00000ff377424 */ /* 0x000fe200078e00ff */
[----:B-----5:R0:W-:Y:S04]  /*0cd0*/  STS.64 [R6+0x400], R20 ;  /* 0x0004001406007388 */ /* 0x0201e80000000a00 */
[----:B--2---:R1:W-:Y:S01]  /*0ce0*/  STS.64 [R6+0x600], R28 ;  /* 0x0006001c06007388 */ /* 0x0043e20000000a00 */
[----:B0-----:R-:W-:Y:S02]  /*0cf0*/  IMAD.MOV.U32 R20, RZ, RZ, 0x0 ;  /* 0x00000000ff147424 */ /* 0x001fe400078e00ff */
[----:B------:R-:W-:Y:S02]  /*0d00*/  IMAD.MOV.U32 R21, RZ, RZ, 0x7ff00000 ;  /* 0x7ff00000ff157424 */ /* 0x000fe400078e00ff */
[----:B-1----:R-:W-:-:S04]  /*0d10*/  VIADD R28, R13, 0x14 ;  /* 0x000000140d1c7836 */ /* 0x002fc80000000000 */
[----:B------:R0:W2:Y:S01]  /*0d20*/  @!P2 LDG.E.64.CONSTANT R20, desc[UR10][R30.64] ;  /* 0x0000000a1e14a981 */ /* 0x0000a2000c1e9b00 */
[----:B------:R-:W-:-:S03]  /*0d30*/  ISETP.GE.OR P0, PT, R28, UR12, P1 ;  /* 0x0000000c1c007c0c */ /* 0x000fc60008f06670 */
[----:B----4-:R1:W-:Y:S01]  /*0d40*/  STS.64 [R6], R40 ;  /* 0x0000002806007388 */ /* 0x0103e20000000a00 */
[----:B0-----:R-:W-:-:S03]  /*0d50*/  VIADD R30, R13, 0x18 ;  /* 0x000000180d1e7836 */ /* 0x001fc60000000000 */
[----:B---3--:R0:W-:Y:S02]  /*0d60*/  STS.64 [R6+0x200], R24 ;  /* 0x0002001806007388 */ /* 0x0081e40000000a00 */
[----:B------:R-:W-:Y:S01]  /*0d70*/  ISETP.GE.OR P2, PT, R30, UR12, P1 ;  /* 0x0000000c1e007c0c */ /* 0x000fe20008f46670 */
[----:B-1----:R-:W-:Y:S02]  /*0d80*/  VIADD R40, R13, 0x1c ;  /* 0x0000001c0d287836 */ /* 0x002fe40000000000 */
[----:B------:R-:W-:Y:S02]  /*0d90*/  @!P4 IMAD.IADD R29, R12, 0x1, R54 ;  /* 0x000000010c1dc824 */ /* 0x000fe400078e0236 */
[----:B0-----:R-:W-:Y:S02]  /*0da0*/  IMAD.MOV.U32 R24, RZ, RZ, 0x0 ;  /* 0x00000000ff187424 */ /* 0x001fe400078e00ff */
[----:B------:R-:W-:Y:S01]  /*0db0*/  IMAD.MOV.U32 R25, RZ, RZ, 0x7ff00000 ;  /* 0x7ff00000ff197424 */ /* 0x000fe200078e00ff */
[----:B------:R-:W-:Y:S01]  /*0dc0*/  ISETP.GE.OR P1, PT, R40, UR12, P1 ;  /* 0x0000000c28007c0c */ /* 0x000fe20008f26670 */
[----:B------:R-:W-:-:S04]  /*0dd0*/  @!P4 IMAD.WIDE R16, R29, 0x8, R16 ;  /* 0x000000081d10c825 */ /* 0x000fc800078e0210 */
[----:B------:R-:W0:Y:S01]  /*0de0*/  @!P2 LDC.64 R36, c[0x0][0x388] ;  /* 0x0000e200ff24ab82 */ /* 0x000e220000000a00 */
[----:B------:R1:W3:Y:S01]  /*0df0*/  @!P6 LDG.E.64.CONSTANT R24, desc[UR10][R38.64] ;  /* 0x0000000a2618e981 */ /* 0x0002e2000c1e9b00 */
[----:B------:R-:W-:Y:S02]  /*0e00*/  IMAD.MOV.U32 R28, RZ, RZ, 0x0 ;  /* 0x00000000ff1c7424 */ /* 0x000fe400078e00ff */
[----:B------:R-:W-:-:S06]  /*0e10*/  IMAD.MOV.U32 R29, RZ, RZ, 0x7ff00000 ;  /* 0x7ff00000ff1d7424 */ /* 0x000fcc00078e00ff */
[----:B------:R4:W5:Y:S01]  /*0e20*/  @!P4 LDG.E.64.CONSTANT R28, desc[UR10][R16.64] ;  /* 0x0000000a101cc981 */ /* 0x000962000c1e9b00 */
[----:B-1----:R-:W1:Y:S01]  /*0e30*/  @!P0 LDC.64 R38, c[0x0][0x388] ;  /* 0x0000e200ff268b82 */ /* 0x002e620000000a00 */
[----:B------:R-:W-:-:S07]  /*0e40*/  @!P0 IMAD R15, R64, 0x4, R5 ;  /* 0x00000004400f8824 */ /* 0x000fce00078e0205 */
[----:B----4-:R-:W4:Y:S01]  /*0e50*/  @!P1 LDC.64 R16, c[0x0][0x388] ;  /* 0x0000e200ff109b82 */ /* 0x010f220000000a00 */
[----:B------:R-:W-:Y:S01]  /*0e60*/  @!P0 IMAD.IADD R15, R54, 0x1, R15 ;  /* 0x00000001360f8824 */ /* 0x000fe200078e020f */
[----:B------:R-:W-:Y:S01]  /*0e70*/  MOV R31, 0x7ff00000 ;  /* 0x7ff00000001f7802 */ /* 0x000fe20000000f00 */
[----:B------:R-:W-:Y:S02]  /*0e80*/  IMAD.MOV.U32 R30, RZ, RZ, 0x0 ;  /* 0x00000000ff1e7424 */ /* 0x000fe400078e00ff */
[----:B------:R-:W-:Y:S02]  /*0e90*/  IMAD.MOV.U32 R40, RZ, RZ, 0x0 ;  /* 0x00000000ff287424 */ /* 0x000fe400078e00ff */
[----:B------:R-:W-:Y:S02]  /*0ea0*/  IMAD.MOV.U32 R41, RZ, RZ, 0x7ff00000 ;  /* 0x7ff00000ff297424 */ /* 0x000fe400078e00ff */
[----:B------:R1:W5:Y:S02]  /*0eb0*/  @!P3 LDG.E.64.CONSTANT R30, desc[UR10][R50.64] ;  /* 0x0000000a321eb981 */ /* 0x000364000c1e9b00 */
[----:B-1----:R-:W-:-:S04]  /*0ec0*/  @!P0 IMAD.WIDE R38, R15, 0x8, R38 ;  /* 0x000000080f268825 */ /* 0x002fc800078e0226 */
[----:B------:R-:W-:Y:S01]  /*0ed0*/  @!P2 IMAD.IADD R15, R9, 0x1, R54 ;  /* 0x00000001090fa824 */ /* 0x000fe200078e0236 */
[----:B------:R-:W-:Y:S01]  /*0ee0*/  MOV R51, 0x7ff00000 ;  /* 0x7ff0000000337802 */ /* 0x000fe20000000f00 */
[----:B------:R-:W-:Y:S01]  /*0ef0*/  IMAD.MOV.U32 R50, RZ, RZ, 0x0 ;  /* 0x00000000ff327424 */ /* 0x000fe200078e00ff */
[----:B------:R-:W5:Y:S01]  /*0f00*/  @!P0 LDG.E.64.CONSTANT R40, desc[UR10][R38.64] ;  /* 0x0000000a26288981 */ /* 0x000f62000c1e9b00 */
[----:B0-----:R-:W-:-:S04]  /*0f10*/  @!P2 IMAD.WIDE R36, R15, 0x8, R36 ;  /* 0x000000080f24a825 */ /* 0x001fc800078e0224 */
[----:B------:R-:W-:Y:S01]  /*0f20*/  @!P1 IMAD.IADD R15, R0, 0x1, R54 ;  /* 0x00000001000f9824 */ /* 0x000fe200078e0236 */
[----:B------:R-:W5:Y:S01]  /*0f30*/  @!P2 LDG.E.64.CONSTANT R50, desc[UR10][R36.64] ;  /* 0x0000000a2432a981 */ /* 0x000f62000c1e9b00 */
[----:B------:R-:W-:Y:S02]  /*0f40*/  IMAD.MOV.U32 R54, RZ, RZ, 0x0 ;  /* 0x00000000ff367424 */ /* 0x000fe400078e00ff */
        /* <DEDUP_REMOVED lines=22> */
[----:B-1----:R-:W-:-:S08]  /*10b0*/  DADD R28, R36, R16 ;  /* 0x00000000241c7229 */ /* 0x002fd00000000010 */
[----:B------:R-:W-:Y:S02]  /*10c0*/  DSETP.MIN.AND P0, P1, R28, R42, PT ;  /* 0x0000002a1c00722a */ /* 0x000fe40003900000 */
[----:B------:R-:W-:-:S04]  /*10d0*/  IMAD.MOV.U32 R50, RZ, RZ, R28 ;  /* 0x000000ffff327224 */ /* 0x000fc800078e001c */
[----:B------:R-:W-:Y:S01]  /*10e0*/  FSEL R51, R29, R30, P0 ;  /* 0x0000001e1d337208 */ /* 0x000fe20000000000 */
[----:B--2---:R-:W-:Y:S01]  /*10f0*/  DADD R28, R36, R24 ;  /* 0x00000000241c7229 */ /* 0x004fe20000000018 */
[----:B------:R-:W-:-:S06]  /*1100*/  SEL R50, R50, R42, P0 ;  /* 0x0000002a32327207 */ /* 0x000fcc0000000000 */
[----:B------:R-:W-:Y:S01]  /*1110*/  @P1 LOP3.LUT R51, R30, 0x80000, RZ, 0xfc, !PT ;  /* 0x000800001e331812 */ /* 0x000fe200078efcff */
[----:B---3--:R-:W-:Y:S02]  /*1120*/  DADD R30, R32, R18 ;  /* 0x00000000201e7229 */ /* 0x008fe40000000012 */
[----:B------:R-:W-:-:S06]  /*1130*/  DSETP.MIN.AND P2, P3, R28, R56, PT ;  /* 0x000000381c00722a */ /* 0x000fcc0003b40000 */
[----:B------:R-:W-:Y:S01]  /*1140*/  DSETP.MIN.AND P4, P5, R50, R30, PT ;  /* 0x0000001e3200722a */ /* 0x000fe20003d80000 */
[----:B------:R-:W-:Y:S02]  /*1150*/  FSEL R55, R29, R15, P2 ;  /* 0x0000000f1d377208 */ /* 0x000fe40001000000 */
[----:B------:R-:W-:Y:S01]  /*1160*/  MOV R43, R28 ;  /* 0x0000001c002b7202 */ /* 0x000fe20000000f00 */
[----:B------:R-:W-:-:S04]  /*1170*/  DADD R28, R32, R26 ;  /* 0x00000000201c7229 */ /* 0x000fc8000000001a */
[----:B------:R-:W-:Y:S01]  /*1180*/  @P3 LOP3.LUT R55, R15, 0x80000, RZ, 0xfc, !PT ;  /* 0x000800000f373812 */ /* 0x000fe200078efcff */
[----:B------:R-:W-:Y:S01]  /*1190*/  IMAD.MOV.U32 R41, RZ, RZ, R30 ;  /* 0x000000ffff297224 */ /* 0x000fe200078e001e */
[----:B------:R-:W-:Y:S02]  /*11a0*/  FSEL R51, R51, R31, P4 ;  /* 0x0000001f33337208 */ /* 0x000fe40002000000 */
[----:B------:R-:W-:Y:S02]  /*11b0*/  SEL R30, R43, R56, P2 ;  /* 0x000000382b1e7207 */ /* 0x000fe40001000000 */
[----:B------:R-:W-:Y:S01]  /*11c0*/  @P5 LOP3.LUT R51, R31, 0x80000, RZ, 0xfc, !PT ;  /* 0x000800001f335812 */ /* 0x000fe200078efcff */
[----:B------:R-:W-:Y:S02]  /*11d0*/  IMAD.MOV.U32 R31, RZ, RZ, R55 ;  /* 0x000000ffff1f7224 */ /* 0x000fe400078e0037 */
[----:B------:R-:W-:Y:S02]  /*11e0*/  IMAD.MOV.U32 R57, RZ, RZ, R28 ;  /* 0x000000ffff397224 */ /* 0x000fe400078e001c */
[----:B------:R-:W-:-:S02]  /*11f0*/  IMAD.MOV.U32 R43, RZ, RZ, R29 ;  /* 0x000000ffff2b7224 */ /* 0x000fc400078e001d */
[----:B------:R-:W-:Y:S01]  /*1200*/  DSETP.MIN.AND P2, P3, R30, R28, PT ;  /* 0x0000001c1e00722a */ /* 0x000fe20003b40000 */
[----:B------:R-:W-:Y:S02]  /*1210*/  IMAD.MOV.U32 R56, RZ, RZ, R30 ;  /* 0x000000ffff387224 */ /* 0x000fe400078e001e */
[----:B------:R-:W-:Y:S02]  /*1220*/  IMAD.MOV.U32 R54, RZ, RZ, R31 ;  /* 0x000000ffff367224 */ /* 0x000fe400078e001f */
[----:B------:R-:W1:Y:S01]  /*1230*/  LDS.128 R28, [R10+0x180] ;  /* 0x000180000a1c7984 */ /* 0x000e620000000c00 */
[----:B------:R-:W-:-:S05]  /*1240*/  IMAD.MOV.U32 R40, RZ, RZ, R50 ;  /* 0x000000ffff287224 */ /* 0x000fca00078e0032 */
[----:B------:R-:W-:Y:S01]  /*1250*/  SEL R50, R40, R41, P4 ;  /* 0x0000002928327207 */ /* 0x000fe20002000000 */
[----:B0-----:R-:W-:Y:S01]  /*1260*/  DADD R40, R36, R20 ;  /* 0x0000000024287229 */ /* 0x001fe20000000014 */
[----:B------:R-:W-:-:S07]  /*1270*/  FSEL R15, R54, R43, P2 ;  /* 0x0000002b360f7208 */ /* 0x000fce0001000000 */
[----:B------:R-:W-:Y:S01]  /*1280*/  DSETP.MIN.AND P1, P0, R40, R72, PT ;  /* 0x000000482800722a */ /* 0x000fe20003820000 */
[----:B------:R-:W-:Y:S01]  /*1290*/  IMAD.MOV.U32 R42, RZ, RZ, R73 ;  /* 0x000000ffff2a7224 */ /* 0x000fe200078e0049 */
[----:B------:R-:W-:Y:S01]  /*12a0*/  @P3 LOP3.LUT R15, R43, 0x80000, RZ, 0xfc, !PT ;  /* 0x000800002b0f3812 */ /* 0x000fe200078efcff */
[----:B------:R-:W-:Y:S01]  /*12b0*/  IMAD.MOV.U32 R43, RZ, RZ, R40 ;  /* 0x000000ffff2b7224 */ /* 0x000fe200078e0028 */
[----:B------:R-:W-:Y:S02]  /*12c0*/  DADD R54, R32, R22 ;  /* 0x0000000020367229 */ /* 0x000fe40000000016 */
[----:B------:R-:W-:Y:S02]  /*12d0*/  FSEL R41, R41, R42, P1 ;  /* 0x0000002a29297208 */ /* 0x000fe40000800000 */
[----:B------:R-:W-:-:S06]  /*12e0*/  SEL R40, R43, R72, P1 ;  /* 0x000000482b287207 */ /* 0x000fcc0000800000 */
[----:B------:R-:W-:Y:S02]  /*12f0*/  @P0 LOP3.LUT R41, R42, 0x80000, RZ, 0xfc, !PT ;  /* 0x000800002a290812 */ /* 0x000fe400078efcff */
[----:B------:R-:W-:Y:S01]  /*1300*/  SEL R56, R56, R57, P2 ;  /* 0x0000003938387207 */ /* 0x000fe20001000000 */
[----:B------:R-:W-:Y:S02]  /*1310*/  IMAD.MOV.U32 R64, RZ, RZ, R54 ;  /* 0x000000ffff407224 */ /* 0x000fe400078e0036 */
[----:B------:R-:W-:Y:S01]  /*1320*/  IMAD.MOV.U32 R65, RZ, RZ, R40 ;  /* 0x000000ffff417224 */ /* 0x000fe200078e0028 */
[----:B------:R-:W-:Y:S02]  /*1330*/  DSETP.MIN.AND P0, P2, R40, R54, PT ;  /* 0x000000362800722a */ /* 0x000fe40003a00000 */
[----:B-1----:R-:W-:Y:S01]  /*1340*/  DADD R42, R36, R28 ;  /* 0x00000000242a7229 */ /* 0x002fe2000000001c */
[----:B------:R-:W-:Y:S01]  /*1350*/  MOV R37, R55 ;  /* 0x0000003700257202 */ /* 0x000fe20000000f00 */
[----:B------:R-:W-:-:S02]  /*1360*/  IMAD.MOV.U32 R72, RZ, RZ, R46 ;  /* 0x000000ffff487224 */ /* 0x000fc400078e002e */
[----:B------:R-:W-:Y:S01]  /*1370*/  SEL R64, R65, R64, P0 ;  /* 0x0000004041407207 */ /* 0x000fe20000000000 */
[----:B------:R-:W-:Y:S01]  /*1380*/  IMAD.MOV.U32 R40, RZ, RZ, R47 ;  /* 0x000000ffff287224 */ /* 0x000fe200078e002f */
[----:B------:R-:W-:Y:S02]  /*1390*/  FSEL R41, R41, R37, P0 ;  /* 0x0000002529297208 */ /* 0x000fe40000000000 */
[----:B------:R-:W-:Y:S02]  /*13a0*/  DSETP.MIN.AND P1, P0, R42, R46, PT ;  /* 0x0000002e2a00722a */ /* 0x000fe40003820000 */
[----:B------:R-:W-:Y:S02]  /*13b0*/  DADD R46, R16, R38 ;  /* 0x00000000102e7229 */ /* 0x000fe40000000026 */
[----:B------:R-:W-:Y:S01]  /*13c0*/  @P2 LOP3.LUT R41, R37, 0x80000, RZ, 0xfc, !PT ;  /* 0x0008000025292812 */ /* 0x000fe200078efcff */
[----:B------:R-:W-:Y:S02]  /*13d0*/  IMAD.MOV.U32 R36, RZ, RZ, R45 ;  /* 0x000000ffff247224 */ /* 0x000fe400078e002d */
[----:B------:R-:W-:-:S03]  /*13e0*/  IMAD.MOV.U32 R54, RZ, RZ, R44 ;  /* 0x000000ffff367224 */ /* 0x000fc600078e002c */
[----:B------:R-:W-:Y:S02]  /*13f0*/  DSETP.MIN.AND P2, P3, R46, R44, PT ;  /* 0x0000002c2e00722a */ /* 0x000fe40003b40000 */
[----:B------:R-:W-:Y:S01]  /*1400*/  DADD R44, R24, R38 ;  /* 0x00000000182c7229 */ /* 0x000fe20000000026 */
[----:B------:R-:W-:-:S03]  /*1410*/  IMAD.MOV.U32 R55, RZ, RZ, R46 ;  /* 0x000000ffff377224 */ /* 0x000fc600078e002e */
[----:B------:R-:W-:-:S04]  /*1420*/  FSEL R47, R47, R36, P2 ;  /* 0x000000242f2f7208 */ /* 0x000fc80001000000 */
[----:B------:R-:W-:Y:S02]  /*1430*/  DSETP.MIN.AND P4, P5, R44, R48, PT ;  /* 0x000000302c00722a */ /* 0x000fe40003d80000 */
[----:B------:R-:W-:Y:S02]  /*1440*/  MOV R46, R44 ;  /* 0x0000002c002e7202 */ /* 0x000fe40000000f00 */
[----:B------:R-:W-:Y:S01]  /*1450*/  @P3 LOP3.LUT R47, R36, 0x80000, RZ, 0xfc, !PT ;  /* 0x00080000242f3812 */ /* 0x000fe200078efcff */
[----:B------:R-:W-:Y:S01]  /*1460*/  IMAD.MOV.U32 R36, RZ, RZ, R49 ;  /* 0x000000ffff247224 */ /* 0x000fe200078e0031 */
[----:B------:R-:W-:Y:S01]  /*1470*/  SEL R46, R46, R48, P4 ;  /* 0x000000302e2e7207 */ /* 0x000fe20002000000 */
[----:B------:R-:W-:-:S03]  /*1480*/  DADD R48, R20, R38 ;  /* 0x0000000014307229 */ /* 0x000fc60000000026 */
[----:B------:R-:W-:-:S04]  /*1490*/  FSEL R37, R45, R36, P4 ;  /* 0x000000242d257208 */ /* 0x000fc80002000000 */
[----:B------:R-:W-:Y:S01]  /*14a0*/  @P5 LOP3.LUT R37, R36, 0x80000, RZ, 0xfc, !PT ;  /* 0x0008000024255812 */ /* 0x000fe200078efcff */
[----:B------:R-:W-:Y:S02]  /*14b0*/  DSETP.MIN.AND P3, P5, R48, R60, PT ;  /* 0x0000003c3000722a */ /* 0x000fe40003d60000 */
[----:B------:R-:W-:Y:S01]  /*14c0*/  DADD R44, R28, R38 ;  /* 0x000000001c2c7229 */ /* 0x000fe20000000026 */
[----:B------:R-:W-:Y:S02]  /*14d0*/  IMAD.MOV.U32 R73, RZ, RZ, R42 ;  /* 0x000000ffff497224 */ /* 0x000fe400078e002a */
[----:B------:R-:W-:Y:S02]  /*14e0*/  IMAD.MOV.U32 R38, RZ, RZ, R48 ;  /* 0x000000ffff267224 */ /* 0x000fe400078e0030 */
[----:B------:R-:W-:Y:S01]  /*14f0*/  IMAD.MOV.U32 R39, RZ, RZ, R49 ;  /* 0x000000ffff277224 */ /* 0x000fe200078e0031 */
[----:B------:R-:W-:Y:S01]  /*1500*/  DADD R48, R34, R18 ;  /* 0x0000000022307229 */ /* 0x000fe20000000012 */
[----:B------:R-:W-:Y:S01]  /*1510*/  SEL R54, R55, R54, P2 ;  /* 0x0000003637367207 */ /* 0x000fe20001000000 */
[----:B------:R-:W-:-:S02]  /*1520*/  IMAD.MOV.U32 R42, RZ, RZ, R61 ;  /* 0x000000ffff2a7224 */ /* 0x000fc400078e003d */
[----:B------:R-:W-:Y:S01]  /*1530*/  IMAD.MOV.U32 R55, RZ, RZ, R47 ;  /* 0x000000ffff377224 */ /* 0x000fe200078e002f */
[----:B------:R-:W-:Y:S02]  /*1540*/  SEL R38, R38, R60, P3 ;  /* 0x0000003c26267207 */ /* 0x000fe40001800000 */
[----:B------:R-:W-:Y:S02]  /*1550*/  FSEL R39, R39, R42, P3 ;  /* 0x0000002a27277208 */ /* 0x000fe40001800000 */
[----:B------:R-:W-:Y:S01]  /*1560*/  @P5 LOP3.LUT R39, R42, 0x80000, RZ, 0xfc, !PT ;  /* 0x000800002a275812 */ /* 0x000fe200078efcff */
[----:B------:R-:W-:Y:S02]  /*1570*/  DSETP.MIN.AND P5, P3, R54, R48, PT ;  /* 0x000000303600722a */ /* 0x000fe40003ba0000 */
[----:B------:R-:W-:Y:S01]  /*1580*/  DADD R74, R34, R26 ;  /* 0x00000000224a7229 */ /* 0x000fe2000000001a */
[----:B------:R-:W-:Y:S01]  /*1590*/  IMAD.MOV.U32 R82, RZ, RZ, R54 ;  /* 0x000000ffff527224 */ /* 0x000fe200078e0036 */
[----:B------:R-:W-:Y:S01]  /*15a0*/  MOV R47, R37 ;  /* 0x00000025002f7202 */ /* 0x000fe20000000f00 */
[----:B------:R-:W-:Y:S01]  /*15b0*/  IMAD.MOV.U32 R83, RZ, RZ, R48 ;  /* 0x000000ffff537224 */ /* 0x000fe200078e0030 */
[----:B------:R-:W-:-:S04]  /*15c0*/  FSEL R55, R55, R49, P5 ;  /* 0x0000003137377208 */ /* 0x000fc80002800000 */
[----:B------:R-:W-:Y:S01]  /*15d0*/  SEL R82, R82, R83, P5 ;  /* 0x0000005352527207 */ /* 0x000fe20002800000 */
[----:B------:R-:W-:-:S03]  /*15e0*/  DSETP.MIN.AND P5, P6, R46, R74, PT ;  /* 0x0000004a2e00722a */ /* 0x000fc60003ea0000 */
[----:B------:R-:W-:Y:S01]  /*15f0*/  @P3 LOP3.LUT R55, R49, 0x80000, RZ, 0xfc, !PT ;  /* 0x0008000031373812 */ /* 0x000fe200078efcff */
[----:B------:R-:W-:Y:S01]  /*1600*/  DADD R48, R34, R22 ;  /* 0x0000000022307229 */ /* 0x000fe20000000016 */
[----:B------:R-:W-:Y:S01]  /*1610*/  IMAD.MOV.U32 R66, RZ, RZ, R74 ;  /* 0x000000ffff427224 */ /* 0x000fe200078e004a */
[----:B------:R-:W-:Y:S01]  /*1620*/  DSETP.MIN.AND P2, P4, R44, R62, PT ;  /* 0x0000003e2c00722a */ /* 0x000fe20003c40000 */
[----:B------:R-:W-:Y:S02]  /*1630*/  IMAD.MOV.U32 R37, RZ, RZ, R75 ;  /* 0x000000ffff257224 */ /* 0x000fe400078e004b */
[----:B------:R-:W-:Y:S02]  /*1640*/  IMAD.MOV.U32 R67, RZ, RZ, R46 ;  /* 0x000000ffff437224 */ /* 0x000fe400078e002e */
[----:B------:R-:W-:Y:S02]  /*1650*/  IMAD.MOV.U32 R36, RZ, RZ, R62 ;  /* 0x000000ffff247224 */ /* 0x000fe400078e003e */
[----:B------:R-:W-:Y:S01]  /*1660*/  IMAD.MOV.U32 R60, RZ, RZ, R44 ;  /* 0x000000ffff3c7224 */ /* 0x000fe200078e002c */
[----:B------:R-:W-:Y:S01]  /*1670*/  FSEL R47, R47, R37, P5 ;  /* 0x000000252f2f7208 */ /* 0x000fe20002800000 */
[----:B------:R-:W-:Y:S01]  /*1680*/  IMAD.MOV.U32 R79, RZ, RZ, R38 ;  /* 0x000000ffff4f7224 */ /* 0x000fe200078e0026 */
[----:B------:R-:W-:Y:S01]  /*1690*/  SEL R66, R67, R66, P5 ;  /* 0x0000004243427207 */ /* 0x000fe20002800000 */
[----:B------:R-:W-:Y:S01]  /*16a0*/  DSETP.MIN.AND P3, P5, R38, R48, PT ;  /* 0x000000302600722a */ /* 0x000fe20003d60000 */
[----:B------:R-:W-:Y:S01]  /*16b0*/  @P6 LOP3.LUT R47, R37, 0x80000, RZ, 0xfc, !PT ;  /* 0x00080000252f6812 */ /* 0x000fe200078efcff */
[----:B------:R-:W-:Y:S01]  /*16c0*/  IMAD.MOV.U32 R42, RZ, RZ, R39 ;  /* 0x000000ffff2a7224 */ /* 0x000fe200078e0027 */
[----:B------:R-:W-:-:S02]  /*16d0*/  SEL R60, R60, R36, P2 ;  /* 0x000000243c3c7207 */ /* 0x000fc40001000000 */
[----:B------:R-:W0:Y:S01]  /*16e0*/  LDS.128 R36, [R4+0x10] ;  /* 0x0000100004247984 */ /* 0x000e220000000c00 */
[----:B------:R-:W-:Y:S02]  /*16f0*/  FSEL R43, R43, R40, P1 ;  /* 0x000000282b2b7208 */ /* 0x000fe40000800000 */
[----:B------:R-:W-:Y:S01]  /*1700*/  @P0 LOP3.LUT R43, R40, 0x80000, RZ, 0xfc, !PT ;  /* 0x00080000282b0812 */ /* 0x000fe200078efcff */
[--C-:B------:R-:W-:Y:S01]  /*1710*/  DADD R76, R32, R30.reuse ;  /* 0x00000000204c7229 */ /* 0x100fe2000000001e */
[----:B------:R-:W-:Y:S02]  /*1720*/  FSEL R45, R45, R63, P2 ;  /* 0x0000003f2d2d7208 */ /* 0x000fe40001000000 */
[----:B------:R-:W-:Y:S01]  /*1730*/  @P4 LOP3.LUT R45, R63, 0x80000, RZ, 0xfc, !PT ;  /* 0x000800003f2d4812 */ /* 0x000fe200078efcff */
[----:B------:R-:W-:Y:S01]  /*1740*/  DADD R32, R34, R30 ;  /* 0x0000000022207229 */ /* 0x000fe2000000001e */
[----:B------:R-:W-:Y:S01]  /*1750*/  SEL R72, R73, R72, P1 ;  /* 0x0000004849487207 */ /* 0x000fe20000800000 */
[----:B------:R-:W-:-:S02]  /*1760*/  IMAD.MOV.U32 R73, RZ, RZ, R43 ;  /* 0x000000ffff497224 */ /* 0x000fc400078e002b */
[----:B------:R-:W-:Y:S02]  /*1770*/  IMAD.MOV.U32 R61, RZ, RZ, R45 ;  /* 0x000000ffff3d7224 */ /* 0x000fe400078e002d */
[----:B------:R-:W-:Y:S02]  /*1780*/  MOV R35, R77 ;  /* 0x0000004d00237202 */ /* 0x000fe40000000f00 */
[----:B------:R-:W-:Y:S01]  /*1790*/  DSETP.MIN.AND P0, P4, R72, R76, PT ;  /* 0x0000004c4800722a */ /* 0x000fe20003c00000 */
[----:B------:R-:W-:Y:S01]  /*17a0*/  IMAD.MOV.U32 R43, RZ, RZ, R61 ;  /* 0x000000ffff2b7224 */ /* 0x000fe200078e003d */
[----:B------:R-:W-:Y:S01]  /*17b0*/  DSETP.MIN.AND P1, P2, R60, R32, PT ;  /* 0x000000203c00722a */ /* 0x000fe20003a20000 */
[----:B------:R-:W-:Y:S02]  /*17c0*/  IMAD.MOV.U32 R77, RZ, RZ, R60 ;  /* 0x000000ffff4d7224 */ /* 0x000fe400078e003c */
[----:B------:R-:W-:Y:S02]  /*17d0*/  IMAD.MOV.U32 R74, RZ, RZ, R76 ;  /* 0x000000ffff4a7224 */ /* 0x000fe400078e004c */
[----:B------:R-:W-:-:S02]  /*17e0*/  IMAD.MOV.U32 R75, RZ, RZ, R72 ;  /* 0x000000ffff4b7224 */ /* 0x000fc400078e0048 */
[----:B------:R-:W-:-:S03]  /*17f0*/  IMAD.MOV.U32 R45, RZ, RZ, R73 ;  /* 0x000000ffff2d7224 */ /* 0x000fc600078e0049 */
[----:B------:R-:W-:Y:S02]  /*1800*/  SEL R74, R75, R74, P0 ;  /* 0x0000004a4b4a7207 */ /* 0x000fe40000000000 */
[----:B------:R-:W-:Y:S01]  /*1810*/  FSEL R45, R45, R35, P0 ;  /* 0x000000232d2d7208 */ /* 0x000fe20000000000 */
[C---:B0-----:R-:W-:Y:S01]  /*1820*/  DADD R60, R36.reuse, R16 ;  /* 0x00000000243c7229 */ /* 0x041fe20000000010 */
[----:B------:R-:W-:Y:S01]  /*1830*/  @P4 LOP3.LUT R45, R35, 0x80000, RZ, 0xfc, !PT ;  /* 0x00080000232d4812 */ /* 0x000fe200078efcff */
[----:B------:R-:W-:-:S06]  /*1840*/  DADD R34, R36, R20 ;  /* 0x0000000024227229 */ /* 0x000fcc0000000014 */
[----:B------:R-:W-:Y:S01]  /*1850*/  DSETP.MIN.AND P6, P0, R60, R52, PT ;  /* 0x000000343c00722a */ /* 0x000fe200038c0000 */
[----:B------:R-:W-:Y:S01]  /*1860*/  IMAD.MOV.U32 R76, RZ, RZ, R32 ;  /* 0x000000ffff4c7224 */ /* 0x000fe200078e0020 */
[C---:B------:R-:W-:Y:S01]  /*1870*/  DADD R94, R36.reuse, R28 ;  /* 0x00000000245e7229 */ /* 0x040fe2000000001c */
[----:B------:R-:W-:Y:S01]  /*1880*/  IMAD.MOV.U32 R32, RZ, RZ, R53 ;  /* 0x000000ffff207224 */ /* 0x000fe200078e0035 */
[----:B------:R-:W-:Y:S01]  /*1890*/  DADD R96, R36, R24 ;  /* 0x0000000024607229 */ /* 0x000fe20000000018 */
[----:B------:R-:W-:Y:S02]  /*18a0*/  IMAD.MOV.U32 R72, RZ, RZ, R60 ;  /* 0x000000ffff487224 */ /* 0x000fe400078e003c */
[----:B------:R-:W-:Y:S01]  /*18b0*/  IMAD.MOV.U32 R37, RZ, RZ, R61 ;  /* 0x000000ffff257224 */ /* 0x000fe200078e003d */
[--C-:B------:R-:W-:Y:S01]  /*18c0*/  DADD R90, R16, R38.reuse ;  /* 0x00000000105a7229 */ /* 0x100fe20000000026 */
[----:B------:R-:W-:Y:S01]  /*18d0*/  IMAD.MOV.U32 R78, RZ, RZ, R48 ;  /* 0x000000ffff4e7224 */ /* 0x000fe200078e0030 */
[----:B------:R-:W-:-:S02]  /*18e0*/  DADD R62, R24, R38 ;  /* 0x00000000183e7229 */ /* 0x000fc40000000026 */
[--C-:B------:R-:W-:Y:S02]  /*18f0*/  DADD R92, R20, R38.reuse ;  /* 0x00000000145c7229 */ /* 0x100fe40000000026 */
[----:B------:R-:W-:Y:S01]  /*1900*/  DADD R38, R28, R38 ;  /* 0x000000001c267229 */ /* 0x000fe20000000026 */
[----:B------:R-:W-:Y:S02]  /*1910*/  SEL R72, R72, R52, P6 ;  /* 0x0000003448487207 */ /* 0x000fe40003000000 */
[----:B------:R-:W-:Y:S01]  /*1920*/  FSEL R29, R42, R49, P3 ;  /* 0x000000312a1d7208 */ /* 0x000fe20001800000 */
[----:B------:R-:W-:Y:S01]  /*1930*/  IMAD.MOV.U32 R60, RZ, RZ, R58 ;  /* 0x000000ffff3c7224 */ /* 0x000fe200078e003a */
[----:B------:R-:W-:Y:S02]  /*1940*/  @P5 LOP3.LUT R29, R49, 0x80000, RZ, 0xfc, !PT ;  /* 0x00080000311d5812 */ /* 0x000fe400078efcff */
[----:B------:R-:W-:Y:S01]  /*1950*/  FSEL R37, R37, R32, P6 ;  /* 0x0000002025257208 */ /* 0x000fe20003000000 */
[----:B------:R-:W-:Y:S01]  /*1960*/  DSETP.MIN.AND P6, P5, R94, R58, PT ;  /* 0x0000003a5e00722a */ /* 0x000fe20003dc0000 */
[----:B------:R-:W-:Y:S01]  /*1970*/  SEL R78, R79, R78, P3 ;  /* 0x0000004e4f4e7207 */ /* 0x000fe20001800000 */
[----:B------:R-:W-:Y:S01]  /*1980*/  DSETP.MIN.AND P3, P4, R34, R68, PT ;  /* 0x000000442200722a */ /* 0x000fe20003c60000 */
[----:B------:R-:W-:Y:S01]  /*1990*/  FSEL R43, R43, R33, P1 ;  /* 0x000000212b2b7208 */ /* 0x000fe20000800000 */
[----:B------:R-:W-:Y:S01]  /*19a0*/  IMAD.MOV.U32 R58, RZ, RZ, R34 ;  /* 0x000000ffff3a7224 */ /* 0x000fe200078e0022 */
[----:B------:R-:W-:-:S02]  /*19b0*/  @P2 LOP3.LUT R43, R33, 0x80000, RZ, 0xfc, !PT ;  /* 0x00080000212b2812 */ /* 0x000fc400078efcff */
[----:B------:R-:W-:Y:S02]  /*19c0*/  @P0 LOP3.LUT R37, R32, 0x80000, RZ, 0xfc, !PT ;  /* 0x0008000020250812 */ /* 0x000fe400078efcff */
[----:B------:R-:W-:Y:S02]  /*19d0*/  MOV R53, R35 ;  /* 0x0000002300357202 */ /* 0x000fe40000000f00 */
[----:B------:R-:W0:Y:S01]  /*19e0*/  LDS.128 R32, [R4+0x110] ;  /* 0x0001100004207984 */ /* 0x000e220000000c00 */
[----:B------:R-:W-:Y:S01]  /*19f0*/  SEL R76, R77, R76, P1 ;  /* 0x0000004c4d4c7207 */ /* 0x000fe20000800000 */
[----:B------:R-:W-:Y:S01]  /*1a00*/  DSETP.MIN.AND P1, P2, R96, R70, PT ;  /* 0x000000466000722a */ /* 0x000fe20003a20000 */
[----:B------:R-:W-:Y:S02]  /*1a10*/  IMAD.MOV.U32 R40, RZ, RZ, R71 ;  /* 0x000000ffff287224 */ /* 0x000fe400078e0047 */
[----:B------:R-:W-:Y:S02]  /*1a20*/  IMAD.MOV.U32 R16, RZ, RZ, R96 ;  /* 0x000000ffff107224 */ /* 0x000fe400078e0060 */
[----:B------:R-:W-:-:S03]  /*1a30*/  IMAD.MOV.U32 R17, RZ, RZ, R97 ;  /* 0x000000ffff117224 */ /* 0x000fc600078e0061 */
[----:B------:R-:W-:Y:S02]  /*1a40*/  SEL R16, R16, R70, P1 ;  /* 0x0000004610107207 */ /* 0x000fe40000800000 */
[----:B------:R-:W-:Y:S01]  /*1a50*/  FSEL R17, R17, R40, P1 ;  /* 0x0000002811117208 */ /* 0x000fe20000800000 */
[----:B------:R-:W-:Y:S01]  /*1a60*/  DSETP.MIN.AND P1, P0, R92, R88, PT ;  /* 0x000000585c00722a */ /* 0x000fe20003820000 */
[----:B------:R-:W-:Y:S01]  /*1a70*/  MOV R20, R69 ;  /* 0x0000004500147202 */ /* 0x000fe20000000f00 */
        /* <DEDUP_REMOVED lines=8> */
[----:B------:R-:W-:Y:S01]  /*1b00*/  DSETP.MIN.AND P2, P3, R90, R80, PT ;  /* 0x000000505a00722a */ /* 0x000fe20003b40000 */
[----:B------:R-:W-:-:S02]  /*1b10*/  SEL R60, R61, R60, P6 ;  /* 0x0000003c3d3c7207 */ /* 0x000fc40003000000 */
[----:B------:R-:W-:Y:S02]  /*1b20*/  @P4 LOP3.LUT R53, R20, 0x80000, RZ, 0xfc, !PT ;  /* 0x0008000014354812 */ /* 0x000fe400078efcff */
[----:B------:R-:W-:Y:S01]  /*1b30*/  FSEL R21, R21, R36, P6 ;  /* 0x0000002415157208 */ /* 0x000fe20003000000 */
[----:B------:R-:W-:Y:S01]  /*1b40*/  DSETP.MIN.AND P6, P4, R62, R86, PT ;  /* 0x000000563e00722a */ /* 0x000fe20003cc0000 */
[----:B------:R-:W-:Y:S01]  /*1b50*/  IMAD.MOV.U32 R20, RZ, RZ, R92 ;  /* 0x000000ffff147224 */ /* 0x000fe200078e005c */
[----:B------:R-:W-:Y:S01]  /*1b60*/  FSEL R57, R57, R24, P1 ;  /* 0x0000001839397208 */ /* 0x000fe20000800000 */
[----:B------:R-:W-:Y:S01]  /*1b70*/  IMAD.MOV.U32 R28, RZ, RZ, R87 ;  /* 0x000000ffff1c7224 */ /* 0x000fe200078e0057 */
[----:B------:R-:W-:Y:S01]  /*1b80*/  @P0 LOP3.LUT R57, R24, 0x80000, RZ, 0xfc, !PT ;  /* 0x0008000018390812 */ /* 0x000fe200078efcff */
[----:B------:R-:W-:Y:S02]  /*1b90*/  IMAD.MOV.U32 R25, RZ, RZ, R81 ;  /* 0x000000ffff197224 */ /* 0x000fe400078e0051 */
[----:B------:R-:W-:-:S02]  /*1ba0*/  IMAD.MOV.U32 R49, RZ, RZ, R91 ;  /* 0x000000ffff317224 */ /* 0x000fc400078e005b */
[----:B------:R-:W-:Y:S02]  /*1bb0*/  IMAD.MOV.U32 R87, RZ, RZ, R62 ;  /* 0x000000ffff577224 */ /* 0x000fe400078e003e */
[----:B------:R-:W-:Y:S01]  /*1bc0*/  IMAD.MOV.U32 R59, RZ, RZ, R63 ;  /* 0x000000ffff3b7224 */ /* 0x000fe200078e003f */
[----:B0-----:R-:W-:Y:S01]  /*1bd0*/  DADD R62, R34, R22 ;  /* 0x00000000223e7229 */ /* 0x001fe20000000016 */
[----:B------:R-:W-:Y:S01]  /*1be0*/  SEL R70, R20, R88, P1 ;  /* 0x0000005814467207 */ /* 0x000fe20000800000 */
[----:B------:R-:W-:Y:S01]  /*1bf0*/  IMAD.MOV.U32 R71, RZ, RZ, R57 ;  /* 0x000000ffff477224 */ /* 0x000fe200078e0039 */
[----:B------:R-:W-:Y:S01]  /*1c00*/  @P5 LOP3.LUT R21, R36, 0x80000, RZ, 0xfc, !PT ;  /* 0x0008000024155812 */ /* 0x000fe200078efcff */
[----:B------:R-:W-:Y:S01]  /*1c10*/  DSETP.MIN.AND P1, P5, R38, R84, PT ;  /* 0x000000542600722a */ /* 0x000fe20003d20000 */
[----:B------:R-:W-:Y:S02]  /*1c20*/  FSEL R49, R49, R25, P2 ;  /* 0x0000001931317208 */ /* 0x000fe40001000000 */
[----:B------:R-:W-:-:S02]  /*1c30*/  @P3 LOP3.LUT R49, R25, 0x80000, RZ, 0xfc, !PT ;  /* 0x0008000019313812 */ /* 0x000fc400078efcff */
[----:B------:R-:W-:Y:S02]  /*1c40*/  FSEL R25, R59, R28, P6 ;  /* 0x0000001c3b197208 */ /* 0x000fe40003000000 */
[----:B------:R-:W-:Y:S01]  /*1c50*/  @P4 LOP3.LUT R25, R28, 0x80000, RZ, 0xfc, !PT ;  /* 0x000800001c194812 */ /* 0x000fe200078efcff */
[----:B------:R-:W-:Y:S01]  /*1c60*/  DSETP.MIN.AND P0, P4, R70, R62, PT ;  /* 0x0000003e4600722a */ /* 0x000fe20003c00000 */
[----:B------:R-:W-:Y:S01]  /*1c70*/  IMAD.MOV.U32 R36, RZ, RZ, R85 ;  /* 0x000000ffff247224 */ /* 0x000fe200078e0055 */
[--C-:B------:R-:W-:Y:S01]  /*1c80*/  DADD R94, R32, R18.reuse ;  /* 0x00000000205e7229 */ /* 0x100fe20000000012 */
[----:B------:R-:W-:Y:S01]  /*1c90*/  IMAD.MOV.U32 R73, RZ, RZ, R37 ;  /* 0x000000ffff497224 */ /* 0x000fe200078e0025 */
[----:B------:R-:W-:Y:S02]  /*1ca0*/  DADD R88, R34, R18 ;  /* 0x0000000022587229 */ /* 0x000fe40000000012 */
[----:B------:R-:W-:Y:S01]  /*1cb0*/  FSEL R39, R39, R36, P1 ;  /* 0x0000002427277208 */ /* 0x000fe20000800000 */
[C---:B------:R-:W-:Y:S01]  /*1cc0*/  DADD R96, R32.reuse, R26 ;  /* 0x0000000020607229 */ /* 0x040fe2000000001a */
[----:B------:R-:W-:Y:S01]  /*1cd0*/  @P5 LOP3.LUT R39, R36, 0x80000, RZ, 0xfc, !PT ;  /* 0x0008000024275812 */ /* 0x000fe200078efcff */
[----:B------:R-:W-:Y:S01]  /*1ce0*/  DADD R92, R32, R22 ;  /* 0x00000000205c7229 */ /* 0x000fe20000000016 */
[----:B------:R-:W-:Y:S01]  /*1cf0*/  IMAD.MOV.U32 R19, RZ, RZ, R71 ;  /* 0x000000ffff137224 */ /* 0x000fe200078e0047 */
[----:B------:R-:W-:Y:S01]  /*1d00*/  MOV R18, R63 ;  /* 0x0000003f00127202 */ /* 0x000fe20000000f00 */
[----:B------:R-:W-:Y:S01]  /*1d10*/  IMAD.MOV.U32 R36, RZ, RZ, R70 ;  /* 0x000000ffff247224 */ /* 0x000fe200078e0046 */
[----:B------:R-:W-:Y:S01]  /*1d20*/  MOV R20, R90 ;  /* 0x0000005a00147202 */ /* 0x000fe20000000f00 */
[----:B------:R-:W-:Y:S01]  /*1d30*/  IMAD.MOV.U32 R22, RZ, RZ, R62 ;  /* 0x000000ffff167224 */ /* 0x000fe200078e003e */
[----:B------:R-:W-:Y:S01]  /*1d40*/  FSEL R37, R19, R18, P0 ;  /* 0x0000001213257208 */ /* 0x000fe20000000000 */
[----:B------:R-:W-:-:S02]  /*1d50*/  IMAD.MOV.U32 R68, RZ, RZ, R84 ;  /* 0x000000ffff447224 */ /* 0x000fc400078e0054 */
[----:B------:R-:W-:Y:S02]  /*1d60*/  IMAD.MOV.U32 R69, RZ, RZ, R38 ;  /* 0x000000ffff457224 */ /* 0x000fe400078e0026 */
[----:B------:R-:W-:Y:S01]  /*1d70*/  IMAD.MOV.U32 R59, RZ, RZ, R53 ;  /* 0x000000ffff3b7224 */ /* 0x000fe200078e0035 */
[----:B------:R-:W-:Y:S01]  /*1d80*/  SEL R20, R20, R80, P2 ;  /* 0x0000005014147207 */ /* 0x000fe20001000000 */
[----:B------:R-:W-:Y:S01]  /*1d90*/  IMAD.MOV.U32 R70, RZ, RZ, R72 ;  /* 0x000000ffff467224 */ /* 0x000fe200078e0048 */
[----:B------:R-:W-:Y:S01]  /*1da0*/  DSETP.MIN.AND P5, P3, R72, R94, PT ;  /* 0x0000005e4800722a */ /* 0x000fe20003ba0000 */
[----:B------:R-:W-:Y:S01]  /*1db0*/  SEL R36, R36, R22, P0 ;  /* 0x0000001624247207 */ /* 0x000fe20000000000 */
[----:B------:R-:W-:Y:S01]  /*1dc0*/  DADD R84, R34, R26 ;  /* 0x0000000022547229 */ /* 0x000fe2000000001a */
[----:B------:R-:W-:Y:S01]  /*1dd0*/  @P4 LOP3.LUT R37, R18, 0x80000, RZ, 0xfc, !PT ;  /* 0x0008000012254812 */ /* 0x000fe200078efcff */
[--C-:B------:R-:W-:Y:S01]  /*1de0*/  DADD R90, R32, R30.reuse ;  /* 0x00000000205a7229 */ /* 0x100fe2000000001e */
[----:B------:R-:W-:Y:S01]  /*1df0*/  IMAD.MOV.U32 R72, RZ, RZ, R16 ;  /* 0x000000ffff487224 */ /* 0x000fe200078e0010 */
[----:B------:R-:W-:Y:S01]  /*1e00*/  DADD R80, R34, R30 ;  /* 0x0000000022507229 */ /* 0x000fe2000000001e */
[----:B------:R-:W-:Y:S01]  /*1e10*/  IMAD.MOV.U32 R24, RZ, RZ, R17 ;  /* 0x000000ffff187224 */ /* 0x000fe200078e0011 */
[----:B------:R-:W-:Y:S01]  /*1e20*/  DSETP.MIN.AND P4, P0, R16, R96, PT ;  /* 0x000000601000722a */ /* 0x000fe20003880000 */
[----:B------:R-:W-:Y:S01]  /*1e30*/  LDS.128 R32, [R4+0x200] ;  /* 0x0002000004207984 */ /* 0x000fe20000000c00 */
[----:B------:R-:W-:Y:S01]  /*1e40*/  SEL R68, R69, R68, P1 ;  /* 0x0000004445447207 */ /* 0x000fe20000800000 */
[----:B------:R-:W-:-:S02]  /*1e50*/  DSETP.MIN.AND P1, P2, R58, R92, PT ;  /* 0x0000005c3a00722a */ /* 0x000fc40003a20000 */
[----:B------:R-:W0:Y:S01]  /*1e60*/  LDS.128 R16, [R10+0x10] ;  /* 0x000010000a107984 */ /* 0x000e220000000c00 */
[----:B------:R-:W-:Y:S01]  /*1e70*/  IMAD.MOV.U32 R52, RZ, RZ, R58 ;  /* 0x000000ffff347224 */ /* 0x000fe200078e003a */
[----:B------:R-:W-:Y:S01]  /*1e80*/  MOV R22, R92 ;  /* 0x0000005c00167202 */ /* 0x000fe20000000f00 */
[----:B------:R-:W-:Y:S02]  /*1e90*/  IMAD.MOV.U32 R53, RZ, RZ, R59 ;  /* 0x000000ffff357224 */ /* 0x000fe400078e003b */
[----:B------:R-:W-:Y:S02]  /*1ea0*/  IMAD.MOV.U32 R63, RZ, RZ, R73 ;  /* 0x000000ffff3f7224 */ /* 0x000fe400078e0049 */
[----:B------:R-:W-:Y:S02]  /*1eb0*/  IMAD.MOV.U32 R23, RZ, RZ, R93 ;  /* 0x000000ffff177224 */ /* 0x000fe400078e005d */
[----:B------:R-:W-:Y:S02]  /*1ec0*/  IMAD.MOV.U32 R71, RZ, RZ, R94 ;  /* 0x000000ffff477224 */ /* 0x000fe400078e005e */
[----:B------:R-:W-:-:S02]  /*1ed0*/  IMAD.MOV.U32 R31, RZ, RZ, R95 ;  /* 0x000000ffff1f7224 */ /* 0x000fc400078e005f */
[----:B------:R-:W-:Y:S02]  /*1ee0*/  IMAD.MOV.U32 R61, RZ, RZ, R21 ;  /* 0x000000ffff3d7224 */ /* 0x000fe400078e0015 */
[----:B------:R-:W-:Y:S01]  /*1ef0*/  IMAD.MOV.U32 R21, RZ, RZ, R49 ;  /* 0x000000ffff157224 */ /* 0x000fe200078e0031 */
[----:B------:R-:W-:Y:S01]  /*1f00*/  SEL R52, R52, R22, P1 ;  /* 0x0000001634347207 */ /* 0x000fe20000800000 */
[----:B------:R-:W-:Y:S01]  /*1f10*/  IMAD.MOV.U32 R59, RZ, RZ, R61 ;  /* 0x000000ffff3b7224 */ /* 0x000fe200078e003d */
[----:B------:R-:W-:Y:S02]  /*1f20*/  SEL R70, R70, R71, P5 ;  /* 0x0000004746467207 */ /* 0x000fe40002800000 */
[----:B------:R-:W-:Y:S02]  /*1f30*/  FSEL R53, R53, R23, P1 ;  /* 0x0000001735357208 */ /* 0x000fe40000800000 */
[----:B------:R-:W-:Y:S01]  /*1f40*/  FSEL R63, R63, R31, P5 ;  /* 0x0000001f3f3f7208 */ /* 0x000fe20002800000 */
[----:B------:R-:W-:Y:S01]  /*1f50*/  DSETP.MIN.AND P5, P1, R60, R90, PT ;  /* 0x0000005a3c00722a */ /* 0x000fe200039a0000 */
[----:B------:R-:W-:Y:S01]  /*1f60*/  @P2 LOP3.LUT R53, R23, 0x80000, RZ, 0xfc, !PT ;  /* 0x0008000017352812 */ /* 0x000fe200078efcff */
[----:B------:R-:W-:Y:S01]  /*1f70*/  IMAD.MOV.U32 R48, RZ, RZ, R20 ;  /* 0x000000ffff307224 */ /* 0x000fe200078e0014 */
[----:B------:R-:W-:Y:S01]  /*1f80*/  @P3 LOP3.LUT R63, R31, 0x80000, RZ, 0xfc, !PT ;  /* 0x000800001f3f3812 */ /* 0x000fe200078efcff */
[----:B------:R-:W-:Y:S01]  /*1f90*/  IMAD.MOV.U32 R61, RZ, RZ, R21 ;  /* 0x000000ffff3d7224 */ /* 0x000fe200078e0015 */
[----:B------:R-:W-:Y:S01]  /*1fa0*/  DSETP.MIN.AND P2, P3, R20, R88, PT ;  /* 0x000000581400722a */ /* 0x000fe20003b40000 */
[----:B------:R-:W1:Y:S01]  /*1fb0*/  LDS.128 R20, [R10+0x90] ;  /* 0x000090000a147984 */ /* 0x000e620000000c00 */
[----:B------:R-:W-:Y:S01]  /*1fc0*/  SEL R86, R87, R86, P6 ;  /* 0x0000005657567207 */ /* 0x000fe20003000000 */
[----:B------:R-:W-:Y:S01]  /*1fd0*/  IMAD.MOV.U32 R73, RZ, RZ, R96 ;  /* 0x000000ffff497224 */ /* 0x000fe200078e0060 */
[----:B------:R-:W-:Y:S01]  /*1fe0*/  MOV R26, R90 ;  /* 0x0000005a001a7202 */ /* 0x000fe20000000f00 */
[----:B------:R-:W-:-:S02]  /*1ff0*/  IMAD.MOV.U32 R27, RZ, RZ, R97 ;  /* 0x000000ffff1b7224 */ /* 0x000fc400078e0061 */
[----:B------:R-:W-:Y:S02]  /*2000*/  IMAD.MOV.U32 R46, RZ, RZ, R60 ;  /* 0x000000ffff2e7224 */ /* 0x000fe400078e003c */
[----:B------:R-:W-:Y:S02]  /*2010*/  IMAD.MOV.U32 R57, RZ, RZ, R91 ;  /* 0x000000ffff397224 */ /* 0x000fe400078e005b */
[----:B------:R-:W-:Y:S01]  /*2020*/  IMAD.MOV.U32 R87, RZ, RZ, R25 ;  /* 0x000000ffff577224 */ /* 0x000fe200078e0019 */
[----:B------:R-:W-:Y:S02]  /*2030*/  SEL R72, R72, R73, P4 ;  /* 0x0000004948487207 */ /* 0x000fe40002000000 */
[----:B------:R-:W-:Y:S02]  /*2040*/  SEL R46, R46, R26, P5 ;  /* 0x0000001a2e2e7207 */ /* 0x000fe40002800000 */
[----:B------:R-:W-:Y:S02]  /*2050*/  FSEL R49, R24, R27, P4 ;  /* 0x0000001b18317208 */ /* 0x000fe40002000000 */
[----:B------:R-:W-:Y:S01]  /*2060*/  FSEL R59, R59, R57, P5 ;  /* 0x000000393b3b7208 */ /* 0x000fe20002800000 */
[----:B------:R-:W-:Y:S01]  /*2070*/  DSETP.MIN.AND P5, P4, R86, R84, PT ;  /* 0x000000545600722a */ /* 0x000fe20003ca0000 */
[----:B------:R-:W-:-:S02]  /*2080*/  IMAD.MOV.U32 R38, RZ, RZ, R86 ;  /* 0x000000ffff267224 */ /* 0x000fc400078e0056 */
[----:B------:R-:W-:Y:S02]  /*2090*/  IMAD.MOV.U32 R30, RZ, RZ, R87 ;  /* 0x000000ffff1e7224 */ /* 0x000fe400078e0057 */
[----:B------:R-:W-:Y:S02]  /*20a0*/  IMAD.MOV.U32 R25, RZ, RZ, R84 ;  /* 0x000000ffff197224 */ /* 0x000fe400078e0054 */
[----:B------:R-:W-:Y:S02]  /*20b0*/  IMAD.MOV.U32 R31, RZ, RZ, R85 ;  /* 0x000000ffff1f7224 */ /* 0x000fe400078e0055 */
[----:B------:R-:W-:Y:S01]  /*20c0*/  IMAD.MOV.U32 R69, RZ, RZ, R39 ;  /* 0x000000ffff457224 */ /* 0x000fe200078e0027 */
[----:B------:R-:W-:Y:S01]  /*20d0*/  SEL R38, R38, R25, P5 ;  /* 0x0000001926267207 */ /* 0x000fe20002800000 */
[----:B0-----:R-:W-:Y:S01]  /*20e0*/  DADD R86, R32, R16 ;  /* 0x0000000020567229 */ /* 0x001fe20000000010 */
[----:B------:R-:W-:-:S03]  /*20f0*/  FSEL R39, R30, R31, P5 ;  /* 0x0000001f1e277208 */ /* 0x000fc60002800000 */
[----:B------:R-:W-:Y:S01]  /*2100*/  DSETP.MIN.AND P5, P6, R68, R80, PT ;  /* 0x000000504400722a */ /* 0x000fe20003ea0000 */
[----:B------:R-:W-:Y:S01]  /*2110*/  @P0 LOP3.LUT R49, R27, 0x80000, RZ, 0xfc, !PT ;  /* 0x000800001b310812 */ /* 0x000fe200078efcff */
[----:B------:R-:W-:Y:S01]  /*2120*/  IMAD.MOV.U32 R28, RZ, RZ, R51 ;  /* 0x000000ffff1c7224 */ /* 0x000fe200078e0033 */
[----:B------:R-:W-:Y:S01]  /*2130*/  @P1 LOP3.LUT R59, R57, 0x80000, RZ, 0xfc, !PT ;  /* 0x00080000393b1812 */ /* 0x000fe200078efcff */
[----:B------:R-:W-:Y:S01]  /*2140*/  DSETP.MIN.AND P0, P1, R50, R86, PT ;  /* 0x000000563200722a */ /* 0x000fe20003900000 */
[----:B------:R-:W-:Y:S02]  /*2150*/  IMAD.MOV.U32 R65, RZ, RZ, R81 ;  /* 0x000000ffff417224 */ /* 0x000fe400078e0051 */
[----:B------:R-:W-:Y:S01]  /*2160*/  IMAD.MOV.U32 R51, RZ, RZ, R69 ;  /* 0x000000ffff337224 */ /* 0x000fe200078e0045 */
[----:B------:R-:W-:Y:S01]  /*2170*/  DADD R84, R16, R34 ;  /* 0x0000000010547229 */ /* 0x000fe20000000022 */
[----:B------:R-:W-:Y:S01]  /*2180*/  IMAD.MOV.U32 R26, RZ, RZ, R88 ;  /* 0x000000ffff1a7224 */ /* 0x000fe200078e0058 */
[----:B------:R-:W-:Y:S01]  /*2190*/  MOV R24, R89 ;  /* 0x0000005900187202 */ /* 0x000fe20000000f00 */
[----:B------:R-:W-:Y:S01]  /*21a0*/  IMAD.MOV.U32 R83, RZ, RZ, R55 ;  /* 0x000000ffff537224 */ /* 0x000fe200078e0037 */
[----:B------:R-:W-:Y:S01]  /*21b0*/  FSEL R51, R51, R65, P5 ;  /* 0x0000004133337208 */ /* 0x000fe20002800000 */
[----:B------:R-:W-:Y:S01]  /*21c0*/  IMAD.MOV.U32 R57, RZ, RZ, R15 ;  /* 0x000000ffff397224 */ /* 0x000fe200078e000f */
[----:B------:R-:W-:Y:S01]  /*21d0*/  @P6 LOP3.LUT R51, R65, 0x80000, RZ, 0xfc, !PT ;  /* 0x0008000041336812 */ /* 0x000fe200078efcff */
[----:B------:R-:W-:-:S02]  /*21e0*/  IMAD.MOV.U32 R44, RZ, RZ, R50 ;  /* 0x000000ffff2c7224 */ /* 0x000fc400078e0032 */
[----:B------:R-:W-:Y:S01]  /*21f0*/  IMAD.MOV.U32 R15, RZ, RZ, R86 ;  /* 0x000000ffff0f7224 */ /* 0x000fe200078e0056 */
[----:B------:R-:W-:Y:S01]  /*2200*/  FSEL R61, R61, R24, P2 ;  /* 0x000000183d3d7208 */ /* 0x000fe20001000000 */
[----:B------:R-:W-:Y:S01]  /*2210*/  IMAD.MOV.U32 R65, RZ, RZ, R87 ;  /* 0x000000ffff417224 */ /* 0x000fe200078e0057 */
[----:B------:R-:W-:Y:S01]  /*2220*/  SEL R48, R48, R26, P2 ;  /* 0x0000001a30307207 */ /* 0x000fe20001000000 */
[----:B------:R-:W-:Y:S01]  /*2230*/  IMAD.MOV.U32 R40, RZ, RZ, R80 ;  /* 0x000000ffff287224 */ /* 0x000fe200078e0050 */
[----:B------:R-:W-:Y:S01]  /*2240*/  @P3 LOP3.LUT R61, R24, 0x80000, RZ, 0xfc, !PT ;  /* 0x00080000183d3812 */ /* 0x000fe200078efcff */
[----:B-1----:R-:W-:Y:S01]  /*2250*/  DADD R80, R32, R20 ;  /* 0x0000000020507229 */ /* 0x002fe20000000014 */
[----:B------:R-:W-:Y:S01]  /*2260*/  SEL R44, R44, R15, P0 ;  /* 0x0000000f2c2c7207 */ /* 0x000fe20000000000 */
[----:B------:R-:W-:Y:S01]  /*2270*/  DSETP.MIN.AND P2, P3, R82, R84, PT ;  /* 0x000000545200722a */ /* 0x000fe20003b40000 */
[----:B------:R-:W-:Y:S01]  /*2280*/  FSEL R15, R28, R65, P0 ;  /* 0x000000411c0f7208 */ /* 0x000fe20000000000 */
[----:B------:R-:W-:Y:S01]  /*2290*/  IMAD.MOV.U32 R42, RZ, RZ, R82 ;  /* 0x000000ffff2a7224 */ /* 0x000fe200078e0052 */
[----:B------:R-:W-:Y:S01]  /*22a0*/  MOV R30, R68 ;  /* 0x00000044001e7202 */ /* 0x000fe20000000f00 */
[----:B------:R-:W-:Y:S01]  /*22b0*/  IMAD.MOV.U32 R28, RZ, RZ, R84 ;  /* 0x000000ffff1c7224 */ /* 0x000fe200078e0054 */
[----:B------:R-:W0:Y:S01]  /*22c0*/  LDS.128 R24, [R10+0x110] ;  /* 0x000110000a187984 */ /* 0x000e220000000c00 */
[----:B------:R-:W-:Y:S01]  /*22d0*/  @P4 LOP3.LUT R39, R31, 0x80000, RZ, 0xfc, !PT ;  /* 0x000800001f274812 */ /* 0x000fe200078efcff */
[----:B------:R-:W-:Y:S01]  /*22e0*/  IMAD.MOV.U32 R55, RZ, RZ, R83 ;  /* 0x000000ffff377224 */ /* 0x000fe200078e0053 */
[----:B------:R-:W-:Y:S01]  /*22f0*/  SEL R40, R30, R40, P5 ;  /* 0x000000281e287207 */ /* 0x000fe20002800000 */
[----:B------:R-:W-:Y:S01]  /*2300*/  DSETP.MIN.AND P4, P5, R56, R80, PT ;  /* 0x000000503800722a */ /* 0x000fe20003d80000 */
        /* <DEDUP_REMOVED lines=12> */
[----:B------:R-:W-:Y:S01]  /*23d0*/  DADD R86, R20, R34 ;  /* 0x0000000014567229 */ /* 0x000fe20000000022 */
[----:B------:R-:W-:-:S02]  /*23e0*/  IMAD.MOV.U32 R67, RZ, RZ, R47 ;  /* 0x000000ffff437224 */ /* 0x000fc400078e002f */
[----:B------:R-:W-:Y:S01]  /*23f0*/  IMAD.MOV.U32 R68, RZ, RZ, R64 ;  /* 0x000000ffff447224 */ /* 0x000fe200078e0040 */
[----:B------:R-:W-:Y:S01]  /*2400*/  FSEL R57, R57, R41, P4 ;  /* 0x0000002939397208 */ /* 0x000fe20002000000 */
[----:B------:R-:W-:Y:S01]  /*2410*/  IMAD.MOV.U32 R69, RZ, RZ, R65 ;  /* 0x000000ffff457224 */ /* 0x000fe200078e0041 */
[----:B------:R-:W-:Y:S01]  /*2420*/  MOV R54, R66 ;  /* 0x0000004200367202 */ /* 0x000fe20000000f00 */
[----:B------:R-:W-:Y:S01]  /*2430*/  IMAD.MOV.U32 R77, RZ, RZ, R43 ;  /* 0x000000ffff4d7224 */ /* 0x000fe200078e002b */
[----:B------:R-:W-:Y:S02]  /*2440*/  DSETP.MIN.AND P6, P0, R66, R86, PT ;  /* 0x000000564200722a */ /* 0x000fe400038c0000 */
[----:B0-----:R-:W-:Y:S02]  /*2450*/  DADD R82, R32, R24 ;  /* 0x0000000020527229 */ /* 0x001fe40000000018 */
[----:B------:R-:W-:Y:S01]  /*2460*/  DADD R80, R24, R34 ;  /* 0x0000000018507229 */ /* 0x000fe20000000022 */
[----:B------:R-:W-:-:S05]  /*2470*/  IMAD.MOV.U32 R56, RZ, RZ, R86 ;  /* 0x000000ffff387224 */ /* 0x000fca00078e0056 */
[----:B------:R-:W-:Y:S02]  /*2480*/  DSETP.MIN.AND P1, P2, R64, R82, PT ;  /* 0x000000524000722a */ /* 0x000fe40003a20000 */
[----:B------:R-:W-:Y:S01]  /*2490*/  DSETP.MIN.AND P3, P4, R78, R80, PT ;  /* 0x000000504e00722a */ /* 0x000fe20003c60000 */
[----:B------:R-:W-:Y:S01]  /*24a0*/  MOV R64, R78 ;  /* 0x0000004e00407202 */ /* 0x000fe20000000f00 */
[----:B------:R-:W-:Y:S02]  /*24b0*/  IMAD.MOV.U32 R65, RZ, RZ, R79 ;  /* 0x000000ffff417224 */ /* 0x000fe400078e004f */
[----:B------:R-:W-:Y:S01]  /*24c0*/  IMAD.MOV.U32 R47, RZ, RZ, R87 ;  /* 0x000000ffff2f7224 */ /* 0x000fe200078e0057 */
[----:B-1----:R-:W-:Y:S01]  /*24d0*/  DADD R78, R28, R34 ;  /* 0x000000001c4e7229 */ /* 0x002fe20000000022 */
[----:B------:R-:W-:Y:S01]  /*24e0*/  SEL R54, R54, R56, P6 ;  /* 0x0000003836367207 */ /* 0x000fe20003000000 */
[----:B------:R-:W-:Y:S01]  /*24f0*/  IMAD.MOV.U32 R56, RZ, RZ, R76 ;  /* 0x000000ffff387224 */ /* 0x000fe200078e004c */
[----:B------:R-:W-:Y:S01]  /*2500*/  @P5 LOP3.LUT R57, R41, 0x80000, RZ, 0xfc, !PT ;  /* 0x0008000029395812 */ /* 0x000fe200078efcff */
[----:B------:R-:W-:Y:S01]  /*2510*/  IMAD.MOV.U32 R41, RZ, RZ, R77 ;  /* 0x000000ffff297224 */ /* 0x000fe200078e004d */
[----:B------:R-:W-:-:S03]  /*2520*/  FSEL R67, R67, R47, P6 ;  /* 0x0000002f43437208 */ /* 0x000fc60003000000 */
[----:B------:R-:W-:Y:S02]  /*2530*/  DSETP.MIN.AND P5, P6, R76, R78, PT ;  /* 0x0000004e4c00722a */ /* 0x000fe40003ea0000 */
[----:B------:R-:W-:Y:S01]  /*2540*/  DADD R76, R32, R28 ;  /* 0x00000000204c7229 */ /* 0x000fe2000000001c */
[----:B------:R-:W-:-:S05]  /*2550*/  IMAD.MOV.U32 R32, RZ, RZ, R82 ;  /* 0x000000ffff207224 */ /* 0x000fca00078e0052 */
[----:B------:R-:W-:Y:S02]  /*2560*/  SEL R68, R68, R32, P1 ;  /* 0x0000002044447207 */ /* 0x000fe40000800000 */
[----:B------:R-:W0:Y:S01]  /*2570*/  LDS.128 R32, [R4+0x210] ;  /* 0x0002100004207984 */ /* 0x000e220000000c00 */
[----:B------:R-:W-:Y:S01]  /*2580*/  @P0 LOP3.LUT R67, R47, 0x80000, RZ, 0xfc, !PT ;  /* 0x000800002f430812 */ /* 0x000fe200078efcff */
[----:B------:R-:W-:Y:S01]  /*2590*/  IMAD.MOV.U32 R47, RZ, RZ, R83 ;  /* 0x000000ffff2f7224 */ /* 0x000fe200078e0053 */
[----:B------:R-:W-:Y:S01]  /*25a0*/  MOV R75, R45 ;  /* 0x0000002d004b7202 */ /* 0x000fe20000000f00 */
[----:B------:R-:W-:Y:S02]  /*25b0*/  IMAD.MOV.U32 R45, RZ, RZ, R81 ;  /* 0x000000ffff2d7224 */ /* 0x000fe400078e0051 */
[----:B------:R-:W-:Y:S01]  /*25c0*/  IMAD.MOV.U32 R60, RZ, RZ, R80 ;  /* 0x000000ffff3c7224 */ /* 0x000fe200078e0050 */
[----:B------:R-:W-:Y:S02]  /*25d0*/  FSEL R69, R69, R47, P1 ;  /* 0x0000002f45457208 */ /* 0x000fe40000800000 */
[----:B------:R-:W-:Y:S01]  /*25e0*/  FSEL R65, R65, R45, P3 ;  /* 0x0000002d41417208 */ /* 0x000fe20001800000 */
[----:B------:R-:W-:Y:S01]  /*25f0*/  DSETP.MIN.AND P0, P1, R74, R76, PT ;  /* 0x0000004c4a00722a */ /* 0x000fe20003900000 */
[----:B------:R-:W-:Y:S01]  /*2600*/  SEL R64, R64, R60, P3 ;  /* 0x0000003c40407207 */ /* 0x000fe20001800000 */
[----:B------:R-:W-:Y:S01]  /*2610*/  IMAD.MOV.U32 R58, RZ, RZ, R74 ;  /* 0x000000ffff3a7224 */ /* 0x000fe200078e004a */
[----:B------:R-:W-:Y:S01]  /*2620*/  @P4 LOP3.LUT R65, R45, 0x80000, RZ, 0xfc, !PT ;  /* 0x000800002d414812 */ /* 0x000fe200078efcff */
[----:B------:R-:W-:-:S02]  /*2630*/  IMAD.MOV.U32 R62, RZ, RZ, R78 ;  /* 0x000000ffff3e7224 */ /* 0x000fc400078e004e */
[----:B------:R-:W-:Y:S02]  /*2640*/  IMAD.MOV.U32 R45, RZ, RZ, R79 ;  /* 0x000000ffff2d7224 */ /* 0x000fe400078e004f */
        /* <DEDUP_REMOVED lines=11> */
[----:B0-----:R-:W-:-:S02]  /*2700*/  DADD R86, R32, R20 ;  /* 0x0000000020567229 */ /* 0x001fc40000000014 */
[C---:B------:R-:W-:Y:S02]  /*2710*/  DADD R84, R32.reuse, R16 ;  /* 0x0000000020547229 */ /* 0x040fe40000000010 */
[----:B------:R-:W-:Y:S02]  /*2720*/  DADD R82, R32, R24 ;  /* 0x0000000020527229 */ /* 0x000fe40000000018 */
[----:B------:R-:W-:Y:S02]  /*2730*/  DADD R74, R16, R34 ;  /* 0x00000000104a7229 */ /* 0x000fe40000000022 */
[----:B------:R-:W-:Y:S02]  /*2740*/  DSETP.MIN.AND P4, P5, R72, R86, PT ;  /* 0x000000564800722a */ /* 0x000fe40003d80000 */
[----:B------:R-:W-:Y:S02]  /*2750*/  DADD R72, R32, R28 ;  /* 0x0000000020487229 */ /* 0x000fe4000000001c */
[----:B------:R-:W-:-:S02]  /*2760*/  DADD R76, R20, R34 ;  /* 0x00000000144c7229 */ /* 0x000fc40000000022 */
[--C-:B------:R-:W-:Y:S02]  /*2770*/  DADD R78, R24, R34.reuse ;  /* 0x00000000184e7229 */ /* 0x100fe40000000022 */
[----:B------:R-:W-:Y:S01]  /*2780*/  DADD R80, R28, R34 ;  /* 0x000000001c507229 */ /* 0x000fe20000000022 */
[----:B------:R-:W0:Y:S01]  /*2790*/  LDS.128 R32, [R4+0x300] ;  /* 0x0003000004207984 */ /* 0x000e220000000c00 */
[----:B------:R-:W-:Y:S01]  /*27a0*/  DSETP.MIN.AND P2, P3, R70, R84, PT ;  /* 0x000000544600722a */ /* 0x000fe20003b40000 */
[----:B------:R-:W-:Y:S02]  /*27b0*/  IMAD.MOV.U32 R56, RZ, RZ, R70 ;  /* 0x000000ffff387224 */ /* 0x000fe400078e0046 */
[----:B------:R-:W-:Y:S01]  /*27c0*/  IMAD.MOV.U32 R24, RZ, RZ, R84 ;  /* 0x000000ffff187224 */ /* 0x000fe200078e0054 */
[----:B------:R-:W-:Y:S01]  /*27d0*/  FSEL R17, R43, R47, P0 ;  /* 0x0000002f2b117208 */ /* 0x000fe20000000000 */
[----:B------:R-:W-:Y:S01]  /*27e0*/  IMAD.MOV.U32 R21, RZ, RZ, R85 ;  /* 0x000000ffff157224 */ /* 0x000fe200078e0055 */
[----:B------:R-:W-:Y:S01]  /*27f0*/  @P1 LOP3.LUT R17, R47, 0x80000, RZ, 0xfc, !PT ;  /* 0x000800002f111812 */ /* 0x000fe200078efcff */
[----:B------:R-:W-:Y:S01]  /*2800*/  IMAD.MOV.U32 R47, RZ, RZ, R59 ;  /* 0x000000ffff2f7224 */ /* 0x000fe200078e003b */
[----:B------:R-:W-:Y:S01]  /*2810*/  SEL R70, R56, R24, P2 ;  /* 0x0000001838467207 */ /* 0x000fe20001000000 */
[----:B------:R-:W-:Y:S01]  /*2820*/  DSETP.MIN.AND P1, P0, R52, R82, PT ;  /* 0x000000523400722a */ /* 0x000fe20003820000 */
[----:B------:R-:W-:Y:S01]  /*2830*/  MOV R24, R52 ;  /* 0x0000003400187202 */ /* 0x000fe20000000f00 */
[----:B------:R-:W-:Y:S01]  /*2840*/  IMAD.MOV.U32 R52, RZ, RZ, R82 ;  /* 0x000000ffff347224 */ /* 0x000fe200078e0052 */
[----:B------:R-:W-:-:S02]  /*2850*/  @P6 LOP3.LUT R63, R45, 0x80000, RZ, 0xfc, !PT ;  /* 0x000800002d3f6812 */ /* 0x000fc400078efcff */
[----:B------:R-:W-:Y:S01]  /*2860*/  FSEL R71, R71, R21, P2 ;  /* 0x0000001547477208 */ /* 0x000fe20001000000 */
[----:B------:R-:W-:Y:S01]  /*2870*/  DSETP.MIN.AND P6, P2, R46, R72, PT ;  /* 0x000000482e00722a */ /* 0x000fe20003ac0000 */
[----:B------:R-:W-:Y:S01]  /*2880*/  IMAD.MOV.U32 R20, RZ, RZ, R86 ;  /* 0x000000ffff147224 */ /* 0x000fe200078e0056 */
[----:B------:R-:W-:Y:S01]  /*2890*/  SEL R52, R24, R52, P1 ;  /* 0x0000003418347207 */ /* 0x000fe20000800000 */
[----:B------:R-:W-:Y:S02]  /*28a0*/  IMAD.MOV.U32 R16, RZ, RZ, R87 ;  /* 0x000000ffff107224 */ /* 0x000fe400078e0057 */
[----:B------:R-:W-:Y:S02]  /*28b0*/  IMAD.MOV.U32 R49, RZ, RZ, R61 ;  /* 0x000000ffff317224 */ /* 0x000fe400078e003d */
[----:B------:R-:W-:Y:S02]  /*28c0*/  IMAD.MOV.U32 R25, RZ, RZ, R46 ;  /* 0x000000ffff197224 */ /* 0x000fe400078e002e */
[----:B------:R-:W-:Y:S01]  /*28d0*/  IMAD.MOV.U32 R24, RZ, RZ, R72 ;  /* 0x000000ffff187224 */ /* 0x000fe200078e0048 */
[----:B------:R-:W-:Y:S01]  /*28e0*/  @P3 LOP3.LUT R71, R21, 0x80000, RZ, 0xfc, !PT ;  /* 0x0008000015473812 */ /* 0x000fe200078efcff */
[----:B------:R-:W-:Y:S01]  /*28f0*/  IMAD.MOV.U32 R28, RZ, RZ, R83 ;  /* 0x000000ffff1c7224 */ /* 0x000fe200078e0053 */
[----:B------:R-:W-:-:S02]  /*2900*/  SEL R58, R58, R20, P4 ;  /* 0x000000143a3a7207 */ /* 0x000fc40002000000 */
[----:B------:R-:W-:Y:S01]  /*2910*/  FSEL R21, R41, R16, P4 ;  /* 0x0000001029157208 */ /* 0x000fe20002000000 */
[----:B------:R-:W-:Y:S01]  /*2920*/  DSETP.MIN.AND P3, P4, R48, R74, PT ;  /* 0x0000004a3000722a */ /* 0x000fe20003c60000 */
[----:B------:R-:W-:Y:S01]  /*2930*/  SEL R46, R25, R24, P6 ;  /* 0x00000018192e7207 */ /* 0x000fe20003000000 */
[----:B------:R-:W-:Y:S02]  /*2940*/  IMAD.MOV.U32 R20, RZ, RZ, R48 ;  /* 0x000000ffff147224 */ /* 0x000fe400078e0030 */
[----:B------:R-:W-:Y:S02]  /*2950*/  IMAD.MOV.U32 R25, RZ, RZ, R74 ;  /* 0x000000ffff197224 */ /* 0x000fe400078e004a */
[----:B------:R-:W-:Y:S01]  /*2960*/  IMAD.MOV.U32 R41, RZ, RZ, R51 ;  /* 0x000000ffff297224 */ /* 0x000fe200078e0033 */
[----:B------:R-:W-:Y:S02]  /*2970*/  FSEL R53, R53, R28, P1 ;  /* 0x0000001c35357208 */ /* 0x000fe40000800000 */
[----:B------:R-:W-:-:S02]  /*2980*/  FSEL R47, R47, R73, P6 ;  /* 0x000000492f2f7208 */ /* 0x000fc40003000000 */
[----:B------:R-:W-:Y:S01]  /*2990*/  @P0 LOP3.LUT R53, R28, 0x80000, RZ, 0xfc, !PT ;  /* 0x000800001c350812 */ /* 0x000fe200078efcff */
[----:B------:R-:W-:Y:S01]  /*29a0*/  DSETP.MIN.AND P6, P0, R36, R78, PT ;  /* 0x0000004e2400722a */ /* 0x000fe200038c0000 */
[----:B------:R-:W-:Y:S01]  /*29b0*/  SEL R48, R20, R25, P3 ;  /* 0x0000001914307207 */ /* 0x000fe20001800000 */
[----:B------:R-:W-:Y:S01]  /*29c0*/  IMAD.MOV.U32 R20, RZ, RZ, R41 ;  /* 0x000000ffff147224 */ /* 0x000fe200078e0029 */
[----:B------:R-:W-:Y:S02]  /*29d0*/  @P2 LOP3.LUT R47, R73, 0x80000, RZ, 0xfc, !PT ;  /* 0x00080000492f2812 */ /* 0x000fe400078efcff */
[----:B------:R-:W-:Y:S01]  /*29e0*/  FSEL R49, R49, R75, P3 ;  /* 0x0000004b31317208 */ /* 0x000fe20001800000 */
[----:B------:R-:W-:Y:S01]  /*29f0*/  DSETP.MIN.AND P3, P2, R40, R80, PT ;  /* 0x000000502800722a */ /* 0x000fe20003a60000 */
[----:B------:R-:W-:Y:S01]  /*2a00*/  @P5 LOP3.LUT R21, R16, 0x80000, RZ, 0xfc, !PT ;  /* 0x0008000010155812 */ /* 0x000fe200078efcff */
[----:B------:R-:W-:Y:S01]  /*2a10*/  DSETP.MIN.AND P1, P5, R38, R76, PT ;  /* 0x0000004c2600722a */ /* 0x000fe20003d20000 */
[----:B------:R-:W-:Y:S01]  /*2a20*/  IMAD.MOV.U32 R41, RZ, RZ, R78 ;  /* 0x000000ffff297224 */ /* 0x000fe200078e004e */
[----:B------:R-:W-:Y:S01]  /*2a30*/  MOV R24, R36 ;  /* 0x0000002400187202 */ /* 0x000fe20000000f00 */
[----:B------:R-:W-:-:S02]  /*2a40*/  IMAD.MOV.U32 R16, RZ, RZ, R38 ;  /* 0x000000ffff107224 */ /* 0x000fc400078e0026 */
[----:B------:R-:W-:Y:S01]  /*2a50*/  IMAD.MOV.U32 R25, RZ, RZ, R40 ;  /* 0x000000ffff197224 */ /* 0x000fe200078e0028 */
[----:B------:R-:W-:Y:S01]  /*2a60*/  SEL R24, R24, R41, P6 ;  /* 0x0000002918187207 */ /* 0x000fe20003000000 */
[----:B------:R-:W-:Y:S01]  /*2a70*/  IMAD.MOV.U32 R28, RZ, RZ, R80 ;  /* 0x000000ffff1c7224 */ /* 0x000fe200078e0050 */
[----:B------:R-:W-:Y:S01]  /*2a80*/  FSEL R41, R39, R77, P1 ;  /* 0x0000004d27297208 */ /* 0x000fe20000800000 */
[----:B0-----:R-:W-:Y:S01]  /*2a90*/  DADD R38, R32, R18 ;  /* 0x0000000020267229 */ /* 0x001fe20000000012 */
[----:B------:R-:W-:Y:S02]  /*2aa0*/  IMAD.MOV.U32 R29, RZ, RZ, R76 ;  /* 0x000000ffff1d7224 */ /* 0x000fe400078e004c */
[----:B------:R-:W-:Y:S01]  /*2ab0*/  IMAD.MOV.U32 R45, RZ, RZ, R15 ;  /* 0x000000ffff2d7224 */ /* 0x000fe200078e000f */
[----:B------:R-:W-:Y:S02]  /*2ac0*/  SEL R28, R25, R28, P3 ;  /* 0x0000001c191c7207 */ /* 0x000fe40001800000 */
[----:B------:R-:W-:-:S02]  /*2ad0*/  FSEL R25, R37, R79, P6 ;  /* 0x0000004f25197208 */ /* 0x000fc40003000000 */
[----:B------:R-:W-:Y:S02]  /*2ae0*/  SEL R40, R16, R29, P1 ;  /* 0x0000001d10287207 */ /* 0x000fe40000800000 */
[----:B------:R-:W-:Y:S01]  /*2af0*/  @P0 LOP3.LUT R25, R79, 0x80000, RZ, 0xfc, !PT ;  /* 0x000800004f190812 */ /* 0x000fe200078efcff */
[----:B------:R-:W-:Y:S01]  /*2b00*/  DADD R78, R32, R22 ;  /* 0x00000000204e7229 */ /* 0x000fe20000000016 */
[----:B------:R-:W-:Y:S02]  /*2b10*/  @P5 LOP3.LUT R41, R77, 0x80000, RZ, 0xfc, !PT ;  /* 0x000800004d295812 */ /* 0x000fe400078efcff */
[----:B------:R-:W-:Y:S01]  /*2b20*/  FSEL R29, R20, R81, P3 ;  /* 0x00000051141d7208 */ /* 0x000fe20001800000 */
[----:B------:R-:W-:Y:S01]  /*2b30*/  DSETP.MIN.AND P3, P5, R44, R38, PT ;  /* 0x000000262c00722a */ /* 0x000fe20003d60000 */
[----:B------:R-:W-:Y:S01]  /*2b40*/  IMAD.MOV.U32 R51, RZ, RZ, R57 ;  /* 0x000000ffff337224 */ /* 0x000fe200078e0039 */
[----:B------:R-:W-:Y:S01]  /*2b50*/  DADD R72, R34, R18 ;  /* 0x0000000022487229 */ /* 0x000fe20000000012 */
[----:B------:R-:W-:-:S02]  /*2b60*/  IMAD.MOV.U32 R43, RZ, RZ, R55 ;  /* 0x000000ffff2b7224 */ /* 0x000fc400078e0037 */
[----:B------:R-:W-:Y:S02]  /*2b70*/  IMAD.MOV.U32 R57, RZ, RZ, R38 ;  /* 0x000000ffff397224 */ /* 0x000fe400078e0026 */
[----:B------:R-:W-:Y:S01]  /*2b80*/  IMAD.MOV.U32 R15, RZ, RZ, R45 ;  /* 0x000000ffff0f7224 */ /* 0x000fe200078e002d */
[----:B------:R-:W-:Y:S01]  /*2b90*/  DSETP.MIN.AND P6, P0, R50, R78, PT ;  /* 0x0000004e3200722a */ /* 0x000fe200038c0000 */
[----:B------:R-:W-:Y:S02]  /*2ba0*/  IMAD.MOV.U32 R38, RZ, RZ, R39 ;  /* 0x000000ffff267224 */ /* 0x000fe400078e0027 */
[----:B------:R-:W-:Y:S02]  /*2bb0*/  IMAD.MOV.U32 R37, RZ, RZ, R50 ;  /* 0x000000ffff257224 */ /* 0x000fe400078e0032 */
[----:B------:R-:W-:Y:S02]  /*2bc0*/  IMAD.MOV.U32 R36, RZ, RZ, R51 ;  /* 0x000000ffff247224 */ /* 0x000fe400078e0033 */
[----:B------:R-:W-:-:S02]  /*2bd0*/  IMAD.MOV.U32 R66, RZ, RZ, R78 ;  /* 0x000000ffff427224 */ /* 0x000fc400078e004e */
[----:B------:R-:W-:Y:S01]  /*2be0*/  IMAD.MOV.U32 R45, RZ, RZ, R79 ;  /* 0x000000ffff2d7224 */ /* 0x000fe200078e004f */
[----:B------:R-:W-:Y:S01]  /*2bf0*/  @P2 LOP3.LUT R29, R81, 0x80000, RZ, 0xfc, !PT ;  /* 0x00080000511d2812 */ /* 0x000fe200078efcff */
[----:B------:R-:W-:Y:S01]  /*2c00*/  DSETP.MIN.AND P1, P2, R42, R72, PT ;  /* 0x000000482a00722a */ /* 0x000fe20003a20000 */
[----:B------:R-:W-:Y:S01]  /*2c10*/  MOV R20, R43 ;  /* 0x0000002b00147202 */ /* 0x000fe20000000f00 */
[----:B------:R-:W-:Y:S01]  /*2c20*/  DADD R76, R32, R26 ;  /* 0x00000000204c7229 */ /* 0x000fe2000000001a */
[----:B------:R-:W-:Y:S02]  /*2c30*/  FSEL R43, R15, R38, P3 ;  /* 0x000000260f2b7208 */ /* 0x000fe40001800000 */
[----:B------:R-:W-:Y:S01]  /*2c40*/  @P4 LOP3.LUT R49, R75, 0x80000, RZ, 0xfc, !PT ;  /* 0x000800004b314812 */ /* 0x000fe200078efcff */
[----:B------:R-:W-:Y:S01]  /*2c50*/  DADD R74, R34, R22 ;  /* 0x00000000224a7229 */ /* 0x000fe20000000016 */
[----:B------:R-:W-:Y:S02]  /*2c60*/  SEL R66, R37, R66, P6 ;  /* 0x0000004225427207 */ /* 0x000fe40003000000 */
[----:B------:R-:W-:-:S02]  /*2c70*/  @P5 LOP3.LUT R43, R38, 0x80000, RZ, 0xfc, !PT ;  /* 0x00080000262b5812 */ /* 0x000fc400078efcff */
[----:B------:R-:W-:Y:S02]  /*2c80*/  FSEL R15, R36, R45, P6 ;  /* 0x0000002d240f7208 */ /* 0x000fe40003000000 */
[----:B------:R-:W0:Y:S01]  /*2c90*/  LDS.128 R36, [R4+0x310] ;  /* 0x0003100004247984 */ /* 0x000e220000000c00 */
[----:B------:R-:W-:Y:S01]  /*2ca0*/  IMAD.MOV.U32 R55, RZ, RZ, R67 ;  /* 0x000000ffff377224 */ /* 0x000fe200078e0043 */
[----:B------:R-:W-:Y:S01]  /*2cb0*/  MOV R56, R44 ;  /* 0x0000002c00387202 */ /* 0x000fe20000000f00 */
[----:B------:R-:W-:Y:S02]  /*2cc0*/  IMAD.MOV.U32 R44, RZ, RZ, R54 ;  /* 0x000000ffff2c7224 */ /* 0x000fe400078e0036 */
[----:B------:R-:W-:Y:S01]  /*2cd0*/  IMAD.MOV.U32 R51, RZ, RZ, R76 ;  /* 0x000000ffff337224 */ /* 0x000fe200078e004c */
[----:B------:R-:W-:Y:S01]  /*2ce0*/  SEL R56, R56, R57, P3 ;  /* 0x0000003938387207 */ /* 0x000fe20001800000 */
[----:B------:R-:W-:Y:S01]  /*2cf0*/  DSETP.MIN.AND P5, P6, R54, R74, PT ;  /* 0x0000004a3600722a */ /* 0x000fe20003ea0000 */
[----:B------:R-:W-:Y:S01]  /*2d00*/  IMAD.MOV.U32 R16, RZ, RZ, R42 ;  /* 0x000000ffff107224 */ /* 0x000fe200078e002a */
[----:B------:R-:W-:Y:S01]  /*2d10*/  DSETP.MIN.AND P3, P4, R68, R76, PT ;  /* 0x0000004c4400722a */ /* 0x000fe20003c60000 */
[----:B------:R-:W-:Y:S01]  /*2d20*/  IMAD.MOV.U32 R54, RZ, RZ, R77 ;  /* 0x000000ffff367224 */ /* 0x000fe200078e004d */
[----:B------:R-:W-:Y:S01]  /*2d30*/  DADD R76, R32, R30 ;  /* 0x00000000204c7229 */ /* 0x000fe2000000001e */
[----:B------:R-:W-:Y:S01]  /*2d40*/  IMAD.MOV.U32 R42, RZ, RZ, R68 ;  /* 0x000000ffff2a7224 */ /* 0x000fe200078e0044 */
[----:B------:R-:W-:-:S02]  /*2d50*/  MOV R61, R17 ;  /* 0x00000011003d7202 */ /* 0x000fc40000000f00 */
[----:B------:R-:W-:Y:S02]  /*2d60*/  @P0 LOP3.LUT R15, R45, 0x80000, RZ, 0xfc, !PT ;  /* 0x000800002d0f0812 */ /* 0x000fe400078efcff */
[----:B------:R-:W-:Y:S02]  /*2d70*/  SEL R42, R42, R51, P3 ;  /* 0x000000332a2a7207 */ /* 0x000fe40001800000 */
[----:B------:R-:W-:Y:S01]  /*2d80*/  FSEL R51, R69, R54, P3 ;  /* 0x0000003645337208 */ /* 0x000fe20001800000 */
[----:B------:R-:W-:Y:S01]  /*2d90*/  DSETP.MIN.AND P3, P0, R60, R76, PT ;  /* 0x0000004c3c00722a */ /* 0x000fe20003860000 */
[----:B------:R-:W-:Y:S02]  /*2da0*/  IMAD.MOV.U32 R33, RZ, RZ, R73 ;  /* 0x000000ffff217224 */ /* 0x000fe400078e0049 */
[----:B------:R-:W-:Y:S01]  /*2db0*/  @P4 LOP3.LUT R51, R54, 0x80000, RZ, 0xfc, !PT ;  /* 0x0008000036334812 */ /* 0x000fe200078efcff */
[----:B------:R-:W-:Y:S01]  /*2dc0*/  IMAD.MOV.U32 R54, RZ, RZ, R72 ;  /* 0x000000ffff367224 */ /* 0x000fe200078e0048 */
[C---:B------:R-:W-:Y:S01]  /*2dd0*/  DADD R72, R34.reuse, R30 ;  /* 0x0000000022487229 */ /* 0x040fe2000000001e */
[----:B------:R-:W-:Y:S01]  /*2de0*/  IMAD.MOV.U32 R17, RZ, RZ, R77 ;  /* 0x000000ffff117224 */ /* 0x000fe200078e004d */
[----:B------:R-:W-:Y:S01]  /*2df0*/  DADD R68, R34, R26 ;  /* 0x0000000022447229 */ /* 0x000fe2000000001a */
[----:B------:R-:W-:Y:S01]  /*2e00*/  IMAD.MOV.U32 R50, RZ, RZ, R55 ;  /* 0x000000ffff327224 */ /* 0x000fe200078e0037 */
[----:B------:R-:W-:-:S02]  /*2e10*/  SEL R54, R16, R54, P1 ;  /* 0x0000003610367207 */ /* 0x000fc40000800000 */
[----:B------:R-:W-:Y:S01]  /*2e20*/  FSEL R45, R61, R17, P3 ;  /* 0x000000113d2d7208 */ /* 0x000fe20001800000 */
[----:B------:R-:W-:Y:S01]  /*2e30*/  IMAD.MOV.U32 R32, RZ, RZ, R60 ;  /* 0x000000ffff207224 */ /* 0x000fe200078e003c */
[----:B------:R-:W-:Y:S02]  /*2e40*/  FSEL R55, R20, R33, P1 ;  /* 0x0000002114377208 */ /* 0x000fe40000800000 */
[----:B------:R-:W-:Y:S01]  /*2e50*/  @P0 LOP3.LUT R45, R17, 0x80000, RZ, 0xfc, !PT ;  /* 0x00080000112d0812 */ /* 0x000fe200078efcff */
[----:B------:R-:W-:Y:S01]  /*2e60*/  DSETP.MIN.AND P0, P1, R62, R72, PT ;  /* 0x000000483e00722a */ /* 0x000fe20003900000 */
[----:B------:R-:W-:Y:S02]  /*2e70*/  IMAD.MOV.U32 R60, RZ, RZ, R76 ;  /* 0x000000ffff3c7224 */ /* 0x000fe400078e004c */
[----:B------:R-:W-:Y:S01]  /*2e80*/  IMAD.MOV.U32 R16, RZ, RZ, R63 ;  /* 0x000000ffff107224 */ /* 0x000fe200078e003f */
[----:B0-----:R-:W-:Y:S02]  /*2e90*/  DADD R82, R36, R18 ;  /* 0x0000000024527229 */ /* 0x001fe40000000012 */
[----:B------:R-:W-:Y:S01]  /*2ea0*/  SEL R60, R32, R60, P3 ;  /* 0x0000003c203c7207 */ /* 0x000fe20001800000 */
[----:B------:R-:W-:Y:S01]  /*2eb0*/  IMAD.MOV.U32 R32, RZ, RZ, R64 ;  /* 0x000000ffff207224 */ /* 0x000fe200078e0040 */
[----:B------:R-:W-:Y:S01]  /*2ec0*/  DSETP.MIN.AND P4, P3, R64, R68, PT ;  /* 0x000000444000722a */ /* 0x000fe20003b80000 */
[----:B------:R-:W-:-:S02]  /*2ed0*/  IMAD.MOV.U32 R57, RZ, RZ, R73 ;  /* 0x000000ffff397224 */ /* 0x000fc400078e0049 */
[----:B------:R-:W-:Y:S01]  /*2ee0*/  IMAD.MOV.U32 R64, RZ, RZ, R68 ;  /* 0x000000ffff407224 */ /* 0x000fe200078e0044 */
[----:B------:R-:W-:Y:S02]  /*2ef0*/  @P2 LOP3.LUT R55, R33, 0x80000, RZ, 0xfc, !PT ;  /* 0x0008000021372812 */ /* 0x000fe400078efcff */
[----:B------:R-:W-:Y:S02]  /*2f00*/  FSEL R63, R16, R57, P0 ;  /* 0x00000039103f7208 */ /* 0x000fe40000000000 */
[----:B------:R-:W-:Y:S01]  /*2f10*/  SEL R64, R32, R64, P4 ;  /* 0x0000004020407207 */ /* 0x000fe20002000000 */
[----:B------:R-:W-:Y:S01]  /*2f20*/  DADD R32, R36, R22 ;  /* 0x0000000024207229 */ /* 0x000fe20000000016 */
[----:B------:R-:W-:Y:S01]  /*2f30*/  @P1 LOP3.LUT R63, R57, 0x80000, RZ, 0xfc, !PT ;  /* 0x00080000393f1812 */ /* 0x000fe200078efcff */
[----:B------:R-:W-:Y:S01]  /*2f40*/  DSETP.MIN.AND P1, P2, R70, R82, PT ;  /* 0x000000524600722a */ /* 0x000fe20003a20000 */
[----:B------:R-:W-:Y:S01]  /*2f50*/  IMAD.MOV.U32 R35, RZ, RZ, R75 ;  /* 0x000000ffff237224 */ /* 0x000fe200078e004b */
[----:B------:R-:W-:Y:S01]  /*2f60*/  MOV R17, R62 ;  /* 0x0000003e00117202 */ /* 0x000fe20000000f00 */
[----:B------:R-:W-:Y:S01]  /*2f70*/  IMAD.MOV.U32 R20, RZ, RZ, R69 ;  /* 0x000000ffff147224 */ /* 0x000fe200078e0045 */
[----:B------:R-:W-:Y:S01]  /*2f80*/  DADD R78, R36, R26 ;  /* 0x00000000244e7229 */ /* 0x000fe2000000001a */
[----:B------:R-:W-:-:S02]  /*2f90*/  IMAD.MOV.U32 R62, RZ, RZ, R72 ;  /* 0x000000ffff3e7224 */ /* 0x000fc400078e0048 */
[----:B------:R-:W-:Y:S02]  /*2fa0*/  IMAD.MOV.U32 R59, RZ, RZ, R21 ;  /* 0x000000ffff3b7224 */ /* 0x000fe400078e0015 */
[----:B------:R-:W-:Y:S01]  /*2fb0*/  IMAD.MOV.U32 R34, RZ, RZ, R74 ;  /* 0x000000ffff227224 */ /* 0x000fe200078e004a */
[----:B------:R-:W-:Y:S02]  /*2fc0*/  FSEL R61, R50, R35, P5 ;  /* 0x00000023323d7208 */ /* 0x000fe40002800000 */
[----:B------:R-:W-:Y:S01]  /*2fd0*/  FSEL R65, R65, R20, P4 ;  /* 0x0000001441417208 */ /* 0x000fe20002000000 */
[----:B------:R-:W-:Y:S01]  /*2fe0*/  DADD R72, R38, R18 ;  /* 0x0000000026487229 */ /* 0x000fe20000000012 */
[----:B------:R-:W-:Y:S01]  /*2ff0*/  SEL R62, R17, R62, P0 ;  /* 0x0000003e113e7207 */ /* 0x000fe20000000000 */
[----:B------:R-:W-:Y:S01]  /*3000*/  IMAD.MOV.U32 R17, RZ, RZ, R83 ;  /* 0x000000ffff117224 */ /* 0x000fe200078e0053 */
[----:B------:R-:W-:Y:S02]  /*3010*/  @P6 LOP3.LUT R61, R35, 0x80000, RZ, 0xfc, !PT ;  /* 0x00080000233d6812 */ /* 0x000fe400078efcff */
[----:B------:R-:W-:Y:S01]  /*3020*/  @P3 LOP3.LUT R65, R20, 0x80000, RZ, 0xfc, !PT ;  /* 0x0008000014413812 */ /* 0x000fe200078efcff */
[----:B------:R-:W-:Y:S01]  /*3030*/  DSETP.MIN.AND P6, P3, R58, R32, PT ;  /* 0x000000203a00722a */ /* 0x000fe20003bc0000 */
[----:B------:R-:W-:Y:S01]  /*3040*/  SEL R68, R44, R34, P5 ;  /* 0x000000222c447207 */ /* 0x000fe20002800000 */
[----:B------:R-:W-:Y:S01]  /*3050*/  IMAD.MOV.U32 R16, RZ, RZ, R32 ;  /* 0x000000ffff107224 */ /* 0x000fe200078e0020 */
[----:B------:R-:W-:Y:S01]  /*3060*/  MOV R18, R71 ;  /* 0x0000004700127202 */ /* 0x000fe20000000f00 */
[----:B------:R-:W-:Y:S01]  /*3070*/  IMAD.MOV.U32 R19, RZ, RZ, R58 ;  /* 0x000000ffff137224 */ /* 0x000fe200078e003a */
[----:B------:R-:W-:Y:S01]  /*3080*/  DSETP.MIN.AND P5, P0, R52, R78, PT ;  /* 0x0000004e3400722a */ /* 0x000fe200038a0000 */
[----:B------:R-:W-:Y:S01]  /*3090*/  IMAD.MOV.U32 R20, RZ, RZ, R59 ;  /* 0x000000ffff147224 */ /* 0x000fe200078e003b */
[----:B------:R-:W-:-:S02]  /*30a0*/  DADD R74, R38, R22 ;  /* 0x00000000264a7229 */ /* 0x000fc40000000016 */
[--C-:B------:R-:W-:Y:S01]  /*30b0*/  DADD R80, R36, R30.reuse ;  /* 0x0000000024507229 */ /* 0x100fe2000000001e */
[----:B------:R-:W-:Y:S01]  /*30c0*/  IMAD.MOV.U32 R23, RZ, RZ, R33 ;  /* 0x000000ffff177224 */ /* 0x000fe200078e0021 */
[----:B------:R-:W-:Y:S01]  /*30d0*/  FSEL R37, R18, R17, P1 ;  /* 0x0000001112257208 */ /* 0x000fe20000800000 */
[C---:B------:R-:W-:Y:S01]  /*30e0*/  DADD R76, R38.reuse, R30 ;  /* 0x00000000264c7229 */ /* 0x040fe2000000001e */
[----:B------:R-:W-:Y:S01]  /*30f0*/  SEL R58, R19, R16, P6 ;  /* 0x00000010133a7207 */ /* 0x000fe20003000000 */
[----:B------:R-:W-:Y:S01]  /*3100*/  LDS.128 R32, [R4+0x400] ;  /* 0x0004000004207984 */ /* 0x000fe20000000c00 */
[----:B------:R-:W-:Y:S01]  /*3110*/  @P2 LOP3.LUT R37, R17, 0x80000, RZ, 0xfc, !PT ;  /* 0x0008000011252812 */ /* 0x000fe200078efcff */
[----:B------:R-:W-:Y:S01]  /*3120*/  DADD R26, R38, R26 ;  /* 0x00000000261a7229 */ /* 0x000fe2000000001a */
        /* <DEDUP_REMOVED lines=9> */
[----:B------:R-:W-:Y:S01]  /*31c0*/  DSETP.MIN.AND P4, P1, R46, R80, PT ;  /* 0x000000502e00722a */ /* 0x000fe20003980000 */
[----:B------:R-:W-:Y:S02]  /*31d0*/  MOV R30, R47 ;  /* 0x0000002f001e7202 */ /* 0x000fe40000000f00 */
[----:B------:R-:W-:Y:S02]  /*31e0*/  FSEL R47, R21, R20, P5 ;  /* 0x00000014152f7208 */ /* 0x000fe40002800000 */
[----:B------:R-:W-:-:S02]  /*31f0*/  SEL R70, R22, R70, P5 ;  /* 0x0000004616467207 */ /* 0x000fc40002800000 */
[----:B------:R-:W-:Y:S02]  /*3200*/  @P3 LOP3.LUT R39, R23, 0x80000, RZ, 0xfc, !PT ;  /* 0x0008000017273812 */ /* 0x000fe400078efcff */
[----:B------:R-:W-:Y:S02]  /*3210*/  @P0 LOP3.LUT R47, R20, 0x80000, RZ, 0xfc, !PT ;  /* 0x00080000142f0812 */ /* 0x000fe400078efcff */
[----:B------:R-:W1:Y:S01]  /*3220*/  LDS.128 R20, [R10+0xa0] ;  /* 0x0000a0000a147984 */ /* 0x000e620000000c00 */
[----:B------:R-:W-:Y:S01]  /*3230*/  IMAD.MOV.U32 R36, RZ, RZ, R46 ;  /* 0x000000ffff247224 */ /* 0x000fe200078e002e */
[----:B------:R-:W-:Y:S01]  /*3240*/  DSETP.MIN.AND P3, P5, R40, R74, PT ;  /* 0x0000004a2800722a */ /* 0x000fe20003d60000 */
[----:B------:R-:W-:Y:S02]  /*3250*/  IMAD.MOV.U32 R46, RZ, RZ, R80 ;  /* 0x000000ffff2e7224 */ /* 0x000fe400078e0050 */
[----:B------:R-:W-:Y:S01]  /*3260*/  IMAD.MOV.U32 R53, RZ, RZ, R81 ;  /* 0x000000ffff357224 */ /* 0x000fe200078e0051 */
[----:B------:R-:W-:Y:S01]  /*3270*/  DSETP.MIN.AND P6, P2, R48, R72, PT ;  /* 0x000000483000722a */ /* 0x000fe20003ac0000 */
[----:B------:R-:W-:Y:S01]  /*3280*/  IMAD.MOV.U32 R44, RZ, RZ, R41 ;  /* 0x000000ffff2c7224 */ /* 0x000fe200078e0029 */
[----:B------:R-:W-:-:S02]  /*3290*/  SEL R46, R36, R46, P4 ;  /* 0x0000002e242e7207 */ /* 0x000fc40002000000 */
[----:B------:R-:W-:Y:S01]  /*32a0*/  FSEL R41, R30, R53, P4 ;  /* 0x000000351e297208 */ /* 0x000fe20002000000 */
[----:B------:R-:W-:Y:S01]  /*32b0*/  DSETP.MIN.AND P4, P0, R24, R26, PT ;  /* 0x0000001a1800722a */ /* 0x000fe20003880000 */
[----:B------:R-:W-:Y:S02]  /*32c0*/  IMAD.MOV.U32 R30, RZ, RZ, R25 ;  /* 0x000000ffff1e7224 */ /* 0x000fe400078e0019 */
[----:B------:R-:W-:Y:S02]  /*32d0*/  IMAD.MOV.U32 R38, RZ, RZ, R40 ;  /* 0x000000ffff267224 */ /* 0x000fe400078e0028 */
[----:B------:R-:W-:Y:S01]  /*32e0*/  IMAD.MOV.U32 R25, RZ, RZ, R74 ;  /* 0x000000ffff197224 */ /* 0x000fe200078e004a */
[----:B------:R-:W-:Y:S01]  /*32f0*/  MOV R36, R24 ;  /* 0x0000001800247202 */ /* 0x000fe20000000f00 */
[----:B------:R-:W-:Y:S01]  /*3300*/  IMAD.MOV.U32 R57, RZ, RZ, R26 ;  /* 0x000000ffff397224 */ /* 0x000fe200078e001a */
[----:B------:R-:W-:Y:S01]  /*3310*/  @P1 LOP3.LUT R41, R53, 0x80000, RZ, 0xfc, !PT ;  /* 0x0008000035291812 */ /* 0x000fe200078efcff */
[----:B------:R-:W-:Y:S01]  /*3320*/  IMAD.MOV.U32 R31, RZ, RZ, R48 ;  /* 0x000000ffff1f7224 */ /* 0x000fe200078e0030 */
[----:B------:R-:W-:Y:S01]  /*3330*/  FSEL R53, R49, R73, P6 ;  /* 0x0000004931357208 */ /* 0x000fe20003000000 */
[----:B0-----:R-:W-:Y:S01]  /*3340*/  DADD R80, R32, R16 ;  /* 0x0000000020507229 */ /* 0x001fe20000000010 */
[----:B------:R-:W-:Y:S01]  /*3350*/  SEL R48, R38, R25, P3 ;  /* 0x0000001926307207 */ /* 0x000fe20001800000 */
[----:B------:R-:W-:Y:S01]  /*3360*/  IMAD.MOV.U32 R24, RZ, RZ, R72 ;  /* 0x000000ffff187224 */ /* 0x000fe200078e0048 */
[----:B------:R-:W-:-:S02]  /*3370*/  FSEL R49, R44, R75, P3 ;  /* 0x0000004b2c317208 */ /* 0x000fc40001800000 */
[----:B------:R-:W-:Y:S02]  /*3380*/  SEL R38, R36, R57, P4 ;  /* 0x0000003924267207 */ /* 0x000fe40002000000 */
[----:B------:R-:W-:Y:S01]  /*3390*/  @P5 LOP3.LUT R49, R75, 0x80000, RZ, 0xfc, !PT ;  /* 0x000800004b315812 */ /* 0x000fe200078efcff */
[----:B------:R-:W-:Y:S01]  /*33a0*/  DADD R74, R16, R34 ;  /* 0x00000000104a7229 */ /* 0x000fe20000000022 */
[----:B------:R-:W-:Y:S01]  /*33b0*/  MOV R57, R43 ;  /* 0x0000002b00397202 */ /* 0x000fe20000000f00 */
[----:B------:R-:W-:Y:S01]  /*33c0*/  IMAD.MOV.U32 R59, RZ, RZ, R27 ;  /* 0x000000ffff3b7224 */ /* 0x000fe200078e001b */
[----:B------:R-:W-:Y:S01]  /*33d0*/  SEL R52, R31, R24, P6 ;  /* 0x000000181f347207 */ /* 0x000fe20003000000 */
[----:B------:R-:W-:Y:S01]  /*33e0*/  IMAD.MOV.U32 R31, RZ, RZ, R29 ;  /* 0x000000ffff1f7224 */ /* 0x000fe200078e001d */
[----:B------:R-:W-:Y:S01]  /*33f0*/  DSETP.MIN.AND P6, P1, R28, R76, PT ;  /* 0x0000004c1c00722a */ /* 0x000fe200039c0000 */
[----:B------:R-:W-:Y:S01]  /*3400*/  @P2 LOP3.LUT R53, R73, 0x80000, RZ, 0xfc, !PT ;  /* 0x0008000049352812 */ /* 0x000fe200078efcff */
[----:B------:R-:W-:Y:S01]  /*3410*/  IMAD.MOV.U32 R29, RZ, RZ, R57 ;  /* 0x000000ffff1d7224 */ /* 0x000fe200078e0039 */
[----:B------:R-:W-:Y:S01]  /*3420*/  DSETP.MIN.AND P2, P3, R56, R80, PT ;  /* 0x000000503800722a */ /* 0x000fe20003b40000 */
[----:B------:R-:W-:Y:S01]  /*3430*/  IMAD.MOV.U32 R36, RZ, RZ, R55 ;  /* 0x000000ffff247224 */ /* 0x000fe200078e0037 */
[----:B------:R-:W-:Y:S01]  /*3440*/  FSEL R57, R30, R59, P4 ;  /* 0x0000003b1e397208 */ /* 0x000fe20002000000 */
[----:B------:R-:W-:Y:S01]  /*3450*/  DSETP.MIN.AND P4, P5, R54, R74, PT ;  /* 0x0000004a3600722a */ /* 0x000fe20003d80000 */
[----:B------:R-:W-:Y:S01]  /*3460*/  IMAD.MOV.U32 R40, RZ, RZ, R28 ;  /* 0x000000ffff287224 */ /* 0x000fe200078e001c */
[----:B-1----:R-:W-:Y:S01]  /*3470*/  DADD R78, R32, R20 ;  /* 0x00000000204e7229 */ /* 0x002fe20000000014 */
[----:B------:R-:W-:Y:S01]  /*3480*/  IMAD.MOV.U32 R55, RZ, RZ, R76 ;  /* 0x000000ffff377224 */ /* 0x000fe200078e004c */
[----:B------:R-:W0:Y:S01]  /*3490*/  LDS.128 R24, [R10+0x120] ;  /* 0x000120000a187984 */ /* 0x000e220000000c00 */
[----:B------:R-:W-:-:S02]  /*34a0*/  IMAD.MOV.U32 R67, RZ, RZ, R15 ;  /* 0x000000ffff437224 */ /* 0x000fc400078e000f */
[----:B------:R-:W-:Y:S02]  /*34b0*/  IMAD.MOV.U32 R43, RZ, RZ, R81 ;  /* 0x000000ffff2b7224 */ /* 0x000fe400078e0051 */
[----:B------:R-:W-:Y:S01]  /*34c0*/  IMAD.MOV.U32 R30, RZ, RZ, R54 ;  /* 0x000000ffff1e7224 */ /* 0x000fe200078e0036 */
[----:B------:R-:W-:Y:S02]  /*34d0*/  SEL R54, R40, R55, P6 ;  /* 0x0000003728367207 */ /* 0x000fe40003000000 */
[----:B------:R-:W-:Y:S02]  /*34e0*/  @P0 LOP3.LUT R57, R59, 0x80000, RZ, 0xfc, !PT ;  /* 0x000800003b390812 */ /* 0x000fe400078efcff */
[----:B------:R-:W-:Y:S01]  /*34f0*/  FSEL R55, R31, R77, P6 ;  /* 0x0000004d1f377208 */ /* 0x000fe20003000000 */
[----:B------:R-:W-:Y:S01]  /*3500*/  DSETP.MIN.AND P6, P0, R66, R78, PT ;  /* 0x0000004e4200722a */ /* 0x000fe200038c0000 */
[----:B------:R-:W-:Y:S01]  /*3510*/  IMAD.MOV.U32 R31, RZ, RZ, R66 ;  /* 0x000000ffff1f7224 */ /* 0x000fe200078e0042 */
[----:B------:R-:W-:Y:S01]  /*3520*/  FSEL R15, R29, R43, P2 ;  /* 0x0000002b1d0f7208 */ /* 0x000fe20001000000 */
[----:B------:R-:W-:-:S02]  /*3530*/  IMAD.MOV.U32 R66, RZ, RZ, R74 ;  /* 0x000000ffff427224 */ /* 0x000fc400078e004a */
[----:B------:R-:W-:Y:S02]  /*3540*/  IMAD.MOV.U32 R29, RZ, RZ, R75 ;  /* 0x000000ffff1d7224 */ /* 0x000fe400078e004b */
[----:B------:R-:W-:Y:S02]  /*3550*/  IMAD.MOV.U32 R28, RZ, RZ, R56 ;  /* 0x000000ffff1c7224 */ /* 0x000fe400078e0038 */
[----:B------:R-:W-:Y:S02]  /*3560*/  IMAD.MOV.U32 R72, RZ, RZ, R80 ;  /* 0x000000ffff487224 */ /* 0x000fe400078e0050 */
[----:B------:R-:W-:Y:S01]  /*3570*/  IMAD.MOV.U32 R74, RZ, RZ, R78 ;  /* 0x000000ffff4a7224 */ /* 0x000fe200078e004e */
[----:B------:R-:W-:Y:S02]  /*3580*/  MOV R40, R67 ;  /* 0x0000004300287202 */ /* 0x000fe40000000f00 */
[----:B------:R-:W-:Y:S02]  /*3590*/  FSEL R67, R36, R29, P4 ;  /* 0x0000001d24437208 */ /* 0x000fe40002000000 */
[----:B------:R-:W-:-:S02]  /*35a0*/  SEL R72, R28, R72, P2 ;  /* 0x000000481c487207 */ /* 0x000fc40001000000 */
[----:B------:R-:W-:Y:S02]  /*35b0*/  SEL R66, R30, R66, P4 ;  /* 0x000000421e427207 */ /* 0x000fe40002000000 */
[----:B------:R-:W-:Y:S02]  /*35c0*/  @P5 LOP3.LUT R67, R29, 0x80000, RZ, 0xfc, !PT ;  /* 0x000800001d435812 */ /* 0x000fe400078efcff */
[----:B------:R-:W-:Y:S02]  /*35d0*/  SEL R74, R31, R74, P6 ;  /* 0x0000004a1f4a7207 */ /* 0x000fe40003000000 */
[----:B------:R-:W1:Y:S01]  /*35e0*/  LDS.128 R28, [R10+0x1a0] ;  /* 0x0001a0000a1c7984 */ /* 0x000e620000000c00 */
[----:B------:R-:W-:Y:S01]  /*35f0*/  @P1 LOP3.LUT R55, R77, 0x80000, RZ, 0xfc, !PT ;  /* 0x000800004d371812 */ /* 0x000fe200078efcff */
[----:B------:R-:W-:Y:S01]  /*3600*/  IMAD.MOV.U32 R59, RZ, RZ, R79 ;  /* 0x000000ffff3b7224 */ /* 0x000fe200078e004f */
[----:B------:R-:W-:Y:S02]  /*3610*/  DADD R76, R20, R34 ;  /* 0x00000000144c7229 */ /* 0x000fe40000000022 */
[----:B0-----:R-:W-:-:S02]  /*3620*/  DADD R82, R32, R24 ;  /* 0x0000000020527229 */ /* 0x001fc40000000018 */
[----:B------:R-:W-:Y:S01]  /*3630*/  DADD R78, R24, R34 ;  /* 0x00000000184e7229 */ /* 0x000fe20000000022 */
[----:B------:R-:W-:Y:S01]  /*3640*/  IMAD.MOV.U32 R69, RZ, RZ, R61 ;  /* 0x000000ffff457224 */ /* 0x000fe200078e003d */
[----:B------:R-:W-:Y:S01]  /*3650*/  @P3 LOP3.LUT R15, R43, 0x80000, RZ, 0xfc, !PT ;  /* 0x000800002b0f3812 */ /* 0x000fe200078efcff */
[----:B------:R-:W-:-:S04]  /*3660*/  IMAD.MOV.U32 R43, RZ, RZ, R51 ;  /* 0x000000ffff2b7224 */ /* 0x000fc800078e0033 */
[----:B------:R-:W-:Y:S01]  /*3670*/  DSETP.MIN.AND P1, P2, R68, R76, PT ;  /* 0x0000004c4400722a */ /* 0x000fe20003a20000 */
[----:B------:R-:W-:Y:S01]  /*3680*/  MOV R36, R42 ;  /* 0x0000002a00247202 */ /* 0x000fe20000000f00 */
[----:B------:R-:W-:Y:S01]  /*3690*/  DSETP.MIN.AND P3, P4, R42, R82, PT ;  /* 0x000000522a00722a */ /* 0x000fe20003c60000 */
[----:B------:R-:W-:Y:S01]  /*36a0*/  IMAD.MOV.U32 R42, RZ, RZ, R77 ;  /* 0x000000ffff2a7224 */ /* 0x000fe200078e004d */
[----:B-1----:R-:W-:Y:S02]  /*36b0*/  DADD R80, R32, R28 ;  /* 0x0000000020507229 */ /* 0x002fe4000000001c */
[----:B------:R-:W-:Y:S01]  /*36c0*/  DADD R84, R28, R34 ;  /* 0x000000001c547229 */ /* 0x000fe20000000022 */
[----:B------:R-:W0:Y:S01]  /*36d0*/  LDS.128 R32, [R4+0x410] ;  /* 0x0004100004207984 */ /* 0x000e220000000c00 */
[----:B------:R-:W-:Y:S01]  /*36e0*/  IMAD.MOV.U32 R51, RZ, RZ, R43 ;  /* 0x000000ffff337224 */ /* 0x000fe200078e002b */
[----:B------:R-:W-:Y:S01]  /*36f0*/  FSEL R43, R40, R59, P6 ;  /* 0x0000003b282b7208 */ /* 0x000fe20003000000 */
[----:B------:R-:W-:Y:S01]  /*3700*/  DSETP.MIN.AND P5, P6, R64, R78, PT ;  /* 0x0000004e4000722a */ /* 0x000fe20003ea0000 */
[----:B------:R-:W-:-:S03]  /*3710*/  FSEL R69, R69, R42, P1 ;  /* 0x0000002a45457208 */ /* 0x000fc60000800000 */
[----:B------:R-:W-:Y:S01]  /*3720*/  @P2 LOP3.LUT R69, R42, 0x80000, RZ, 0xfc, !PT ;  /* 0x000800002a452812 */ /* 0x000fe200078efcff */
[----:B------:R-:W-:Y:S02]  /*3730*/  IMAD.MOV.U32 R42, RZ, RZ, R83 ;  /* 0x000000ffff2a7224 */ /* 0x000fe400078e0053 */
[----:B------:R-:W-:Y:S02]  /*3740*/  IMAD.MOV.U32 R44, RZ, RZ, R68 ;  /* 0x000000ffff2c7224 */ /* 0x000fe400078e0044 */
[----:B------:R-:W-:Y:S02]  /*3750*/  IMAD.MOV.U32 R56, RZ, RZ, R76 ;  /* 0x000000ffff387224 */ /* 0x000fe400078e004c */
[----:B------:R-:W-:Y:S01]  /*3760*/  IMAD.MOV.U32 R61, RZ, RZ, R45 ;  /* 0x000000ffff3d7224 */ /* 0x000fe200078e002d */
[----:B------:R-:W-:Y:S01]  /*3770*/  FSEL R45, R51, R42, P3 ;  /* 0x0000002a332d7208 */ /* 0x000fe20001800000 */
[----:B------:R-:W-:Y:S01]  /*3780*/  IMAD.MOV.U32 R51, RZ, RZ, R79 ;  /* 0x000000ffff337224 */ /* 0x000fe200078e004f */
[----:B------:R-:W-:Y:S01]  /*3790*/  SEL R68, R44, R56, P1 ;  /* 0x000000382c447207 */ /* 0x000fe20000800000 */
[----:B------:R-:W-:Y:S01]  /*37a0*/  IMAD.MOV.U32 R40, RZ, RZ, R64 ;  /* 0x000000ffff287224 */ /* 0x000fe200078e0040 */
[----:B------:R-:W-:Y:S01]  /*37b0*/  @P0 LOP3.LUT R43, R59, 0x80000, RZ, 0xfc, !PT ;  /* 0x000800003b2b0812 */ /* 0x000fe200078efcff */
[----:B------:R-:W-:Y:S01]  /*37c0*/  IMAD.MOV.U32 R76, RZ, RZ, R82 ;  /* 0x000000ffff4c7224 */ /* 0x000fe200078e0052 */
[----:B------:R-:W-:Y:S01]  /*37d0*/  FSEL R65, R65, R51, P5 ;  /* 0x0000003341417208 */ /* 0x000fe20002800000 */
[----:B------:R-:W-:Y:S01]  /*37e0*/  IMAD.MOV.U32 R56, RZ, RZ, R78 ;  /* 0x000000ffff387224 */ /* 0x000fe200078e004e */
[----:B------:R-:W-:Y:S01]  /*37f0*/  DSETP.MIN.AND P0, P1, R60, R80, PT ;  /* 0x000000503c00722a */ /* 0x000fe20003900000 */
[----:B------:R-:W-:Y:S01]  /*3800*/  @P6 LOP3.LUT R65, R51, 0x80000, RZ, 0xfc, !PT ;  /* 0x0008000033416812 */ /* 0x000fe200078efcff */
[----:B------:R-:W-:Y:S01]  /*3810*/  IMAD.MOV.U32 R51, RZ, RZ, R80 ;  /* 0x000000ffff337224 */ /* 0x000fe200078e0050 */
[----:B------:R-:W-:-:S02]  /*3820*/  MOV R44, R60 ;  /* 0x0000003c002c7202 */ /* 0x000fc40000000f00 */
[----:B------:R-:W-:Y:S01]  /*3830*/  SEL R76, R36, R76, P3 ;  /* 0x0000004c244c7207 */ /* 0x000fe20001800000 */
[----:B------:R-:W-:Y:S01]  /*3840*/  DSETP.MIN.AND P2, P3, R62, R84, PT ;  /* 0x000000543e00722a */ /* 0x000fe20003b40000 */
[----:B------:R-:W-:Y:S01]  /*3850*/  SEL R64, R40, R56, P5 ;  /* 0x0000003828407207 */ /* 0x000fe20002800000 */
[----:B------:R-:W-:Y:S01]  /*3860*/  IMAD.MOV.U32 R56, RZ, RZ, R81 ;  /* 0x000000ffff387224 */ /* 0x000fe200078e0051 */
[----:B------:R-:W-:Y:S01]  /*3870*/  @P4 LOP3.LUT R45, R42, 0x80000, RZ, 0xfc, !PT ;  /* 0x000800002a2d4812 */ /* 0x000fe200078efcff */
[----:B------:R-:W-:Y:S01]  /*3880*/  IMAD.MOV.U32 R42, RZ, RZ, R85 ;  /* 0x000000ffff2a7224 */ /* 0x000fe200078e0055 */
[----:B------:R-:W-:Y:S02]  /*3890*/  MOV R40, R84 ;  /* 0x0000005400287202 */ /* 0x000fe40000000f00 */
[----:B------:R-:W-:Y:S01]  /*38a0*/  SEL R60, R44, R51, P0 ;  /* 0x000000332c3c7207 */ /* 0x000fe20000000000 */
[----:B------:R-:W-:Y:S01]  /*38b0*/  IMAD.MOV.U32 R51, RZ, RZ, R37 ;  /* 0x000000ffff337224 */ /* 0x000fe200078e0025 */
[----:B0-----:R-:W-:-:S02]  /*38c0*/  DADD R88, R32, R16 ;  /* 0x0000000020587229 */ /* 0x001fc40000000010 */
[C---:B------:R-:W-:Y:S02]  /*38d0*/  DADD R90, R32.reuse, R20 ;  /* 0x00000000205a7229 */ /* 0x040fe40000000014 */
[C---:B------:R-:W-:Y:S02]  /*38e0*/  DADD R86, R32.reuse, R24 ;  /* 0x0000000020567229 */ /* 0x040fe40000000018 */
[----:B------:R-:W-:Y:S02]  /*38f0*/  DADD R78, R32, R28 ;  /* 0x00000000204e7229 */ /* 0x000fe4000000001c */
[--C-:B------:R-:W-:Y:S02]  /*3900*/  DADD R16, R16, R34.reuse ;  /* 0x0000000010107229 */ /* 0x100fe40000000022 */
[--C-:B------:R-:W-:Y:S02]  /*3910*/  DADD R80, R20, R34.reuse ;  /* 0x0000000014507229 */ /* 0x100fe40000000022 */
[----:B------:R-:W-:-:S02]  /*3920*/  DADD R82, R24, R34 ;  /* 0x0000000018527229 */ /* 0x000fc40000000022 */
[----:B------:R-:W-:Y:S01]  /*3930*/  DADD R84, R28, R34 ;  /* 0x000000001c547229 */ /* 0x000fe20000000022 */
[----:B------:R-:W0:Y:S01]  /*3940*/  LDS.128 R32, [R4+0x500] ;  /* 0x0005000004207984 */ /* 0x000e220000000c00 */
        /* <DEDUP_REMOVED lines=12> */
[----:B------:R-:W-:Y:S01]  /*3a10*/  DSETP.MIN.AND P3, P2, R70, R86, PT ;  /* 0x000000564600722a */ /* 0x000fe20003a60000 */
[----:B------:R-:W-:Y:S01]  /*3a20*/  IMAD.MOV.U32 R28, RZ, RZ, R70 ;  /* 0x000000ffff1c7224 */ /* 0x000fe200078e0046 */
[----:B------:R-:W-:Y:S01]  /*3a30*/  FSEL R61, R61, R56, P0 ;  /* 0x000000383d3d7208 */ /* 0x000fe20000000000 */
[----:B------:R-:W-:Y:S01]  /*3a40*/  IMAD.MOV.U32 R70, RZ, RZ, R86 ;  /* 0x000000ffff467224 */ /* 0x000fe200078e0056 */
[----:B------:R-:W-:Y:S01]  /*3a50*/  @P1 LOP3.LUT R61, R56, 0x80000, RZ, 0xfc, !PT ;  /* 0x00080000383d1812 */ /* 0x000fe200078efcff */
[----:B------:R-:W-:Y:S01]  /*3a60*/  DSETP.MIN.AND P0, P1, R58, R90, PT ;  /* 0x0000005a3a00722a */ /* 0x000fe20003900000 */
[----:B------:R-:W-:Y:S01]  /*3a70*/  FSEL R51, R51, R24, P4 ;  /* 0x0000001833337208 */ /* 0x000fe20002000000 */
[----:B------:R-:W-:Y:S01]  /*3a80*/  DSETP.MIN.AND P6, P4, R46, R78, PT ;  /* 0x0000004e2e00722a */ /* 0x000fe20003cc0000 */
        /* <DEDUP_REMOVED lines=9> */
[----:B------:R-:W-:Y:S01]  /*3b20*/  DSETP.MIN.AND P0, P5, R52, R16, PT ;  /* 0x000000103400722a */ /* 0x000fe20003d00000 */
[----:B------:R-:W-:Y:S01]  /*3b30*/  SEL R46, R25, R28, P6 ;  /* 0x0000001c192e7207 */ /* 0x000fe20003000000 */
[----:B------:R-:W-:Y:S01]  /*3b40*/  IMAD.MOV.U32 R21, RZ, RZ, R52 ;  /* 0x000000ffff157224 */ /* 0x000fe200078e0034 */
[----:B------:R-:W-:Y:S01]  /*3b50*/  MOV R24, R87 ;  /* 0x0000005700187202 */ /* 0x000fe20000000f00 */
[----:B------:R-:W-:Y:S01]  /*3b60*/  IMAD.MOV.U32 R28, RZ, RZ, R16 ;  /* 0x000000ffff1c7224 */ /* 0x000fe200078e0010 */
[----:B------:R-:W-:-:S02]  /*3b70*/  FSEL R47, R47, R79, P6 ;  /* 0x0000004f2f2f7208 */ /* 0x000fc40003000000 */
[----:B------:R-:W-:Y:S02]  /*3b80*/  @P1 LOP3.LUT R59, R20, 0x80000, RZ, 0xfc, !PT ;  /* 0x00080000143b1812 */ /* 0x000fe400078efcff */
[----:B------:R-:W-:Y:S01]  /*3b90*/  FSEL R71, R71, R24, P3 ;  /* 0x0000001847477208 */ /* 0x000fe20001800000 */
[----:B------:R-:W-:Y:S01]  /*3ba0*/  DSETP.MIN.AND P1, P3, R48, R80, PT ;  /* 0x000000503000722a */ /* 0x000fe20003b20000 */
[----:B------:R-:W-:Y:S02]  /*3bb0*/  SEL R52, R21, R28, P0 ;  /* 0x0000001c15347207 */ /* 0x000fe40000000000 */
[----:B------:R-:W-:Y:S02]  /*3bc0*/  @P4 LOP3.LUT R47, R79, 0x80000, RZ, 0xfc, !PT ;  /* 0x000800004f2f4812 */ /* 0x000fe400078efcff */
[----:B------:R-:W-:Y:S01]  /*3bd0*/  FSEL R53, R53, R17, P0 ;  /* 0x0000001135357208 */ /* 0x000fe20000000000 */
[----:B------:R-:W-:Y:S01]  /*3be0*/  DSETP.MIN.AND P4, P0, R54, R84, PT ;  /* 0x000000543600722a */ /* 0x000fe20003880000 */
[----:B------:R-:W-:-:S02]  /*3bf0*/  IMAD.MOV.U32 R16, RZ, RZ, R54 ;  /* 0x000000ffff107224 */ /* 0x000fc400078e0036 */
[----:B------:R-:W-:Y:S01]  /*3c00*/  IMAD.MOV.U32 R37, RZ, RZ, R84 ;  /* 0x000000ffff257224 */ /* 0x000fe200078e0054 */
[----:B------:R-:W-:Y:S01]  /*3c10*/  @P5 LOP3.LUT R53, R17, 0x80000, RZ, 0xfc, !PT ;  /* 0x0008000011355812 */ /* 0x000fe200078efcff */
[----:B------:R-:W-:-:S03]  /*3c20*/  IMAD.MOV.U32 R39, RZ, RZ, R57 ;  /* 0x000000ffff277224 */ /* 0x000fc600078e0039 */
[----:B------:R-:W-:Y:S01]  /*3c30*/  SEL R28, R16, R37, P4 ;  /* 0x00000025101c7207 */ /* 0x000fe20002000000 */
[----:B0-----:R-:W-:Y:S01]  /*3c40*/  DADD R16, R32, R18 ;  /* 0x0000000020107229 */ /* 0x001fe20000000012 */
[----:B------:R-:W-:Y:S01]  /*3c50*/  IMAD.MOV.U32 R73, RZ, RZ, R15 ;  /* 0x000000ffff497224 */ /* 0x000fe200078e000f */
[----:B------:R-:W-:Y:S01]  /*3c60*/  @P2 LOP3.LUT R71, R24, 0x80000, RZ, 0xfc, !PT ;  /* 0x0008000018472812 */ /* 0x000fe200078efcff */
[----:B------:R-:W-:Y:S01]  /*3c70*/  IMAD.MOV.U32 R20, RZ, RZ, R48 ;  /* 0x000000ffff147224 */ /* 0x000fe200078e0030 */
[----:B------:R-:W-:Y:S01]  /*3c80*/  DSETP.MIN.AND P6, P2, R38, R82, PT ;  /* 0x000000522600722a */ /* 0x000fe20003ac0000 */
[----:B------:R-:W-:Y:S01]  /*3c90*/  IMAD.MOV.U32 R25, RZ, RZ, R80 ;  /* 0x000000ffff197224 */ /* 0x000fe200078e0050 */
[----:B------:R-:W-:Y:S01]  /*3ca0*/  MOV R29, R55 ;  /* 0x00000037001d7202 */ /* 0x000fe20000000f00 */
[----:B------:R-:W-:Y:S01]  /*3cb0*/  DADD R54, R32, R22 ;  /* 0x0000000020367229 */ /* 0x000fe20000000016 */
[----:B------:R-:W-:Y:S02]  /*3cc0*/  FSEL R49, R49, R81, P1 ;  /* 0x0000005131317208 */ /* 0x000fe40000800000 */
[----:B------:R-:W-:Y:S01]  /*3cd0*/  @P3 LOP3.LUT R49, R81, 0x80000, RZ, 0xfc, !PT ;  /* 0x0008000051313812 */ /* 0x000fe200078efcff */
[----:B------:R-:W-:Y:S01]  /*3ce0*/  DSETP.MIN.AND P3, P5, R72, R16, PT ;  /* 0x000000104800722a */ /* 0x000fe20003d60000 */
[----:B------:R-:W-:Y:S01]  /*3cf0*/  IMAD.MOV.U32 R24, RZ, RZ, R38 ;  /* 0x000000ffff187224 */ /* 0x000fe200078e0026 */
[----:B------:R-:W-:Y:S01]  /*3d00*/  SEL R48, R20, R25, P1 ;  /* 0x0000001914307207 */ /* 0x000fe20000800000 */
[----:B------:R-:W-:-:S02]  /*3d10*/  IMAD.MOV.U32 R21, RZ, RZ, R82 ;  /* 0x000000ffff157224 */ /* 0x000fc400078e0052 */
[----:B------:R-:W-:Y:S01]  /*3d20*/  IMAD.MOV.U32 R75, RZ, RZ, R43 ;  /* 0x000000ffff4b7224 */ /* 0x000fe200078e002b */
[----:B------:R-:W-:Y:S01]  /*3d30*/  FSEL R25, R39, R83, P6 ;  /* 0x0000005327197208 */ /* 0x000fe20003000000 */
[----:B------:R-:W-:Y:S01]  /*3d40*/  DADD R38, R32, R26 ;  /* 0x0000000020267229 */ /* 0x000fe2000000001a */
[----:B------:R-:W-:Y:S01]  /*3d50*/  FSEL R29, R29, R85, P4 ;  /* 0x000000551d1d7208 */ /* 0x000fe20002000000 */
[----:B------:R-:W-:Y:S01]  /*3d60*/  IMAD.MOV.U32 R15, RZ, RZ, R73 ;  /* 0x000000ffff0f7224 */ /* 0x000fe200078e0049 */
[----:B------:R-:W-:Y:S01]  /*3d70*/  SEL R24, R24, R21, P6 ;  /* 0x0000001518187207 */ /* 0x000fe20003000000 */
[----:B------:R-:W-:Y:S01]  /*3d80*/  IMAD.MOV.U32 R36, RZ, RZ, R17 ;  /* 0x000000ffff247224 */ /* 0x000fe200078e0011 */
[----:B------:R-:W-:Y:S01]  /*3d90*/  @P0 LOP3.LUT R29, R85, 0x80000, RZ, 0xfc, !PT ;  /* 0x00080000551d0812 */ /* 0x000fe200078efcff */
[----:B------:R-:W-:Y:S01]  /*3da0*/  DSETP.MIN.AND P6, P0, R74, R54, PT ;  /* 0x000000364a00722a */ /* 0x000fe200038c0000 */
[----:B------:R-:W-:Y:S01]  /*3db0*/  IMAD.MOV.U32 R56, RZ, RZ, R72 ;  /* 0x000000ffff387224 */ /* 0x000fe200078e0048 */
[----:B------:R-:W-:Y:S01]  /*3dc0*/  MOV R20, R75 ;  /* 0x0000004b00147202 */ /* 0x000fe20000000f00 */
[----:B------:R-:W-:-:S02]  /*3dd0*/  IMAD.MOV.U32 R57, RZ, RZ, R16 ;  /* 0x000000ffff397224 */ /* 0x000fc400078e0010 */
[----:B------:R-:W-:Y:S01]  /*3de0*/  IMAD.MOV.U32 R77, RZ, RZ, R45 ;  /* 0x000000ffff4d7224 */ /* 0x000fe200078e002d */
[----:B------:R-:W-:Y:S01]  /*3df0*/  MOV R45, R55 ;  /* 0x00000037002d7202 */ /* 0x000fe20000000f00 */
[----:B------:R-:W-:Y:S01]  /*3e00*/  IMAD.MOV.U32 R62, RZ, RZ, R54 ;  /* 0x000000ffff3e7224 */ /* 0x000fe200078e0036 */
[----:B------:R-:W-:Y:S01]  /*3e10*/  FSEL R43, R15, R36, P3 ;  /* 0x000000240f2b7208 */ /* 0x000fe20001800000 */
[----:B------:R-:W-:Y:S01]  /*3e20*/  IMAD.MOV.U32 R54, RZ, RZ, R38 ;  /* 0x000000ffff367224 */ /* 0x000fe200078e0026 */
[----:B------:R-:W-:Y:S01]  /*3e30*/  SEL R56, R56, R57, P3 ;  /* 0x0000003938387207 */ /* 0x000fe20001800000 */
[----:B------:R-:W-:Y:S01]  /*3e40*/  DSETP.MIN.AND P3, P4, R76, R38, PT ;  /* 0x000000264c00722a */ /* 0x000fe20003c60000 */
[----:B------:R-:W-:Y:S01]  /*3e50*/  FSEL R15, R20, R45, P6 ;  /* 0x0000002d140f7208 */ /* 0x000fe20003000000 */
[----:B------:R-:W-:Y:S01]  /*3e60*/  IMAD.MOV.U32 R20, RZ, RZ, R39 ;  /* 0x000000ffff147224 */ /* 0x000fe200078e0027 */
[----:B------:R-:W-:Y:S02]  /*3e70*/  @P5 LOP3.LUT R43, R36, 0x80000, RZ, 0xfc, !PT ;  /* 0x00080000242b5812 */ /* 0x000fe400078efcff */
[----:B------:R-:W0:Y:S01]  /*3e80*/  LDS.128 R36, [R4+0x510] ;  /* 0x0005100004247984 */ /* 0x000e220000000c00 */
[----:B------:R-:W-:-:S02]  /*3e90*/  DADD R72, R34, R18 ;  /* 0x0000000022487229 */ /* 0x000fc40000000012 */
[----:B------:R-:W-:Y:S01]  /*3ea0*/  DADD R32, R32, R30 ;  /* 0x0000000020207229 */ /* 0x000fe2000000001e */
[----:B------:R-:W-:Y:S01]  /*3eb0*/  IMAD.MOV.U32 R41, RZ, RZ, R76 ;  /* 0x000000ffff297224 */ /* 0x000fe200078e004c */
[----:B------:R-:W-:Y:S01]  /*3ec0*/  @P2 LOP3.LUT R25, R83, 0x80000, RZ, 0xfc, !PT ;  /* 0x0008000053192812 */ /* 0x000fe200078efcff */
[----:B------:R-:W-:Y:S02]  /*3ed0*/  IMAD.MOV.U32 R16, RZ, RZ, R66 ;  /* 0x000000ffff107224 */ /* 0x000fe400078e0042 */
[----:B------:R-:W-:Y:S01]  /*3ee0*/  IMAD.MOV.U32 R17, RZ, RZ, R67 ;  /* 0x000000ffff117224 */ /* 0x000fe200078e0043 */
[----:B------:R-:W-:Y:S02]  /*3ef0*/  DSETP.MIN.AND P1, P2, R66, R72, PT ;  /* 0x000000484200722a */ /* 0x000fe40003a20000 */
[----:B------:R-:W-:Y:S01]  /*3f00*/  DADD R66, R34, R22 ;  /* 0x0000000022427229 */ /* 0x000fe20000000016 */
[----:B------:R-:W-:Y:S01]  /*3f10*/  IMAD.MOV.U32 R21, RZ, RZ, R74 ;  /* 0x000000ffff157224 */ /* 0x000fe200078e004a */
[----:B------:R-:W-:-:S02]  /*3f20*/  SEL R54, R41, R54, P3 ;  /* 0x0000003629367207 */ /* 0x000fc40001800000 */
[----:B------:R-:W-:Y:S02]  /*3f30*/  @P0 LOP3.LUT R15, R45, 0x80000, RZ, 0xfc, !PT ;  /* 0x000800002d0f0812 */ /* 0x000fe400078efcff */
[----:B------:R-:W-:Y:S01]  /*3f40*/  FSEL R55, R77, R20, P3 ;  /* 0x000000144d377208 */ /* 0x000fe20001800000 */
[----:B------:R-:W-:Y:S01]  /*3f50*/  DSETP.MIN.AND P3, P0, R60, R32, PT ;  /* 0x000000203c00722a */ /* 0x000fe20003860000 */
[----:B------:R-:W-:Y:S01]  /*3f60*/  SEL R62, R21, R62, P6 ;  /* 0x0000003e153e7207 */ /* 0x000fe20003000000 */
[----:B------:R-:W-:Y:S01]  /*3f70*/  IMAD.MOV.U32 R21, RZ, RZ, R68 ;  /* 0x000000ffff157224 */ /* 0x000fe200078e0044 */
[----:B------:R-:W-:Y:S01]  /*3f80*/  DSETP.MIN.AND P5, P6, R68, R66, PT ;  /* 0x000000424400722a */ /* 0x000fe20003ea0000 */
[----:B------:R-:W-:Y:S01]  /*3f90*/  IMAD.MOV.U32 R42, RZ, RZ, R69 ;  /* 0x000000ffff2a7224 */ /* 0x000fe200078e0045 */
[----:B------:R-:W-:Y:S01]  /*3fa0*/  DADD R68, R34, R26 ;  /* 0x0000000022447229 */ /* 0x000fe2000000001a */
[----:B------:R-:W-:Y:S01]  /*3fb0*/  IMAD.MOV.U32 R44, RZ, RZ, R60 ;  /* 0x000000ffff2c7224 */ /* 0x000fe200078e003c */
[----:B------:R-:W-:Y:S01]  /*3fc0*/  MOV R60, R72 ;  /* 0x00000048003c7202 */ /* 0x000fe20000000f00 */
[----:B------:R-:W-:-:S02]  /*3fd0*/  IMAD.MOV.U32 R45, RZ, RZ, R32 ;  /* 0x000000ffff2d7224 */ /* 0x000fc400078e0020 */
[----:B------:R-:W-:Y:S01]  /*3fe0*/  IMAD.MOV.U32 R32, RZ, RZ, R73 ;  /* 0x000000ffff207224 */ /* 0x000fe200078e0049 */
[----:B------:R-:W-:Y:S01]  /*3ff0*/  DADD R72, R34, R30 ;  /* 0x0000000022487229 */ /* 0x000fe2000000001e */
[----:B------:R-:W-:Y:S01]  /*4000*/  IMAD.MOV.U32 R41, RZ, RZ, R63 ;  /* 0x000000ffff297224 */ /* 0x000fe200078e003f */
[----:B------:R-:W-:Y:S02]  /*4010*/  SEL R44, R44, R45, P3 ;  /* 0x0000002d2c2c7207 */ /* 0x000fe40001800000 */
[----:B------:R-:W-:Y:S01]  /*4020*/  FSEL R45, R61, R33, P3 ;  /* 0x000000213d2d7208 */ /* 0x000fe20001800000 */
[----:B------:R-:W-:Y:S01]  /*4030*/  IMAD.MOV.U32 R34, RZ, RZ, R66 ;  /* 0x000000ffff227224 */ /* 0x000fe200078e0042 */
[----:B------:R-:W-:Y:S01]  /*4040*/  @P4 LOP3.LUT R55, R20, 0x80000, RZ, 0xfc, !PT ;  /* 0x0008000014374812 */ /* 0x000fe200078efcff */
[----:B------:R-:W-:Y:S01]  /*4050*/  DSETP.MIN.AND P4, P3, R64, R68, PT ;  /* 0x000000444000722a */ /* 0x000fe20003b80000 */
[----:B------:R-:W-:Y:S02]  /*4060*/  SEL R60, R16, R60, P1 ;  /* 0x0000003c103c7207 */ /* 0x000fe40000800000 */
[----:B------:R-:W-:-:S02]  /*4070*/  @P0 LOP3.LUT R45, R33, 0x80000, RZ, 0xfc, !PT ;  /* 0x00080000212d0812 */ /* 0x000fc400078efcff */
[----:B------:R-:W-:Y:S01]  /*4080*/  FSEL R61, R17, R32, P1 ;  /* 0x00000020113d7208 */ /* 0x000fe20000800000 */
[----:B------:R-:W-:Y:S01]  /*4090*/  DSETP.MIN.AND P0, P1, R40, R72, PT ;  /* 0x000000482800722a */ /* 0x000fe20003900000 */
[----:B------:R-:W-:Y:S02]  /*40a0*/  IMAD.MOV.U32 R20, RZ, RZ, R64 ;  /* 0x000000ffff147224 */ /* 0x000fe400078e0040 */
[----:B------:R-:W-:Y:S02]  /*40b0*/  IMAD.MOV.U32 R66, RZ, RZ, R68 ;  /* 0x000000ffff427224 */ /* 0x000fe400078e0044 */
[----:B------:R-:W-:Y:S01]  /*40c0*/  IMAD.MOV.U32 R33, RZ, RZ, R40 ;  /* 0x000000ffff217224 */ /* 0x000fe200078e0028 */
[----:B------:R-:W-:Y:S01]  /*40d0*/  SEL R40, R21, R34, P5 ;  /* 0x0000002215287207 */ /* 0x000fe20002800000 */
[----:B------:R-:W-:Y:S01]  /*40e0*/  IMAD.MOV.U32 R64, RZ, RZ, R72 ;  /* 0x000000ffff407224 */ /* 0x000fe200078e0048 */
[----:B------:R-:W-:Y:S01]  /*40f0*/  SEL R66, R20, R66, P4 ;  /* 0x0000004214427207 */ /* 0x000fe20002000000 */
[C---:B0-----:R-:W-:Y:S01]  /*4100*/  DADD R20, R36.reuse, R18 ;  /* 0x0000000024147229 */ /* 0x041fe20000000012 */
[----:B------:R-:W-:Y:S01]  /*4110*/  IMAD.MOV.U32 R16, RZ, RZ, R41 ;  /* 0x000000ffff107224 */ /* 0x000fe200078e0029 */
[----:B------:R-:W-:Y:S01]  /*4120*/  MOV R17, R69 ;  /* 0x0000004500117202 */ /* 0x000fe20000000f00 */
[----:B------:R-:W-:Y:S01]  /*4130*/  IMAD.MOV.U32 R57, RZ, RZ, R73 ;  /* 0x000000ffff397224 */ /* 0x000fe200078e0049 */
[----:B------:R-:W-:Y:S01]  /*4140*/  SEL R64, R33, R64, P0 ;  /* 0x0000004021407207 */ /* 0x000fe20000000000 */
[----:B------:R-:W-:Y:S01]  /*4150*/  IMAD.MOV.U32 R35, RZ, RZ, R67 ;  /* 0x000000ffff237224 */ /* 0x000fe200078e0043 */
[----:B------:R-:W-:Y:S01]  /*4160*/  @P2 LOP3.LUT R61, R32, 0x80000, RZ, 0xfc, !PT ;  /* 0x00080000203d2812 */ /* 0x000fe200078efcff */
[----:B------:R-:W-:Y:S01]  /*4170*/  DADD R32, R36, R22 ;  /* 0x0000000024207229 */ /* 0x000fe20000000016 */
[----:B------:R-:W-:-:S02]  /*4180*/  FSEL R67, R65, R17, P4 ;  /* 0x0000001141437208 */ /* 0x000fc40002000000 */
[----:B------:R-:W-:Y:S02]  /*4190*/  FSEL R65, R16, R57, P0 ;  /* 0x0000003910417208 */ /* 0x000fe40000000000 */
[----:B------:R-:W-:Y:S01]  /*41a0*/  @P1 LOP3.LUT R65, R57, 0x80000, RZ, 0xfc, !PT ;  /* 0x0008000039411812 */ /* 0x000fe200078efcff */
[----:B------:R-:W-:Y:S01]  /*41b0*/  DSETP.MIN.AND P1, P2, R50, R20, PT ;  /* 0x000000143200722a */ /* 0x000fe20003a20000 */
[----:B------:R-:W-:Y:S01]  /*41c0*/  FSEL R41, R42, R35, P5 ;  /* 0x000000232a297208 */ /* 0x000fe20002800000 */
[----:B------:R-:W-:Y:S01]  /*41d0*/  DADD R78, R36, R26 ;  /* 0x00000000244e7229 */ /* 0x000fe2000000001a */
[----:B------:R-:W-:Y:S02]  /*41e0*/  @P6 LOP3.LUT R41, R35, 0x80000, RZ, 0xfc, !PT ;  /* 0x0008000023296812 */ /* 0x000fe400078efcff */
[----:B------:R-:W-:Y:S01]  /*41f0*/  @P3 LOP3.LUT R67, R17, 0x80000, RZ, 0xfc, !PT ;  /* 0x0008000011433812 */ /* 0x000fe200078efcff */
[----:B------:R-:W-:Y:S02]  /*4200*/  DSETP.MIN.AND P6, P3, R58, R32, PT ;  /* 0x000000203a00722a */ /* 0x000fe40003bc0000 */
[----:B------:R-:W-:Y:S01]  /*4210*/  DADD R80, R36, R30 ;  /* 0x0000000024507229 */ /* 0x000fe2000000001e */
[----:B------:R-:W-:Y:S01]  /*4220*/  IMAD.MOV.U32 R17, RZ, RZ, R21 ;  /* 0x000000ffff117224 */ /* 0x000fe200078e0015 */
[C---:B------:R-:W-:Y:S01]  /*4230*/  DADD R68, R38.reuse, R18 ;  /* 0x0000000026447229 */ /* 0x040fe20000000012 */
[----:B------:R-:W-:Y:S01]  /*4240*/  IMAD.MOV.U32 R16, RZ, RZ, R32 ;  /* 0x000000ffff107224 */ /* 0x000fe200078e0020 */
[----:B------:R-:W-:Y:S01]  /*4250*/  DADD R74, R38, R30 ;  /* 0x00000000264a7229 */ /* 0x000fe2000000001e */
[----:B------:R-:W-:-:S02]  /*4260*/  IMAD.MOV.U32 R18, RZ, RZ, R51 ;  /* 0x000000ffff127224 */ /* 0x000fc400078e0033 */
[----:B------:R-:W-:Y:S02]  /*4270*/  IMAD.MOV.U32 R30, RZ, RZ, R20 ;  /* 0x000000ffff1e7224 */ /* 0x000fe400078e0014 */
[----:B------:R-:W-:Y:S02]  /*4280*/  IMAD.MOV.U32 R31, RZ, RZ, R50 ;  /* 0x000000ffff1f7224 */ /* 0x000fe400078e0032 */
[----:B------:R-:W-:Y:S01]  /*4290*/  IMAD.MOV.U32 R19, RZ, RZ, R58 ;  /* 0x000000ffff137224 */ /* 0x000fe200078e003a */
[----:B------:R-:W-:Y:S01]  /*42a0*/  MOV R21, R33 ;  /* 0x0000002100157202 */ /* 0x000fe20000000f00 */
[----:B------:R-:W-:Y:S01]  /*42b0*/  IMAD.MOV.U32 R20, RZ, RZ, R59 ;  /* 0x000000ffff147224 */ /* 0x000fe200078e003b */
[----:B------:R-:W-:Y:S01]  /*42c0*/  DADD R72, R38, R22 ;  /* 0x0000000026487229 */ /* 0x000fe20000000016 */
[----:B------:R-:W-:Y:S01]  /*42d0*/  FSEL R37, R18, R17, P1 ;  /* 0x0000001112257208 */ /* 0x000fe20000800000 */
[----:B------:R-:W-:Y:S01]  /*42e0*/  IMAD.MOV.U32 R23, RZ, RZ, R70 ;  /* 0x000000ffff177224 */ /* 0x000fe200078e0046 */
[----:B------:R-:W-:Y:S01]  /*42f0*/  DSETP.MIN.AND P5, P0, R70, R78, PT ;  /* 0x0000004e4600722a */ /* 0x000fe200038a0000 */
[----:B------:R-:W-:Y:S01]  /*4300*/  IMAD.MOV.U32 R22, RZ, RZ, R71 ;  /* 0x000000ffff167224 */ /* 0x000fe200078e0047 */
[----:B------:R-:W-:Y:S01]  /*4310*/  DADD R26, R38, R26 ;  /* 0x00000000261a7229 */ /* 0x000fe2000000001a */
[----:B------:R-:W-:Y:S01]  /*4320*/  SEL R50, R31, R30, P1 ;  /* 0x0000001e1f327207 */ /* 0x000fe20000800000 */
[----:B------:R-:W-:Y:S01]  /*4330*/  IMAD.MOV.U32 R57, RZ, RZ, R79 ;  /* 0x000000ffff397224 */ /* 0x000fe200078e004f */
[----:B------:R-:W-:Y:S01]  /*4340*/  SEL R70, R19, R16, P6 ;  /* 0x0000001013467207 */ /* 0x000fe20003000000 */
[----:B------:R-:W-:Y:S01]  /*4350*/  DSETP.MIN.AND P4, P1, R46, R80, PT ;  /* 0x000000502e00722a */ /* 0x000fe20003980000 */
[----:B------:R-:W-:Y:S01]  /*4360*/  @P2 LOP3.LUT R37, R17, 0x80000, RZ, 0xfc, !PT ;  /* 0x0008000011252812 */ /* 0x000fe200078efcff */
[----:B------:R-:W-:Y:S01]  /*4370*/  LDS.128 R32, [R4+0x600] ;  /* 0x0006000004207984 */ /* 0x000fe20000000c00 */
[----:B------:R-:W-:Y:S01]  /*4380*/  FSEL R39, R20, R21, P6 ;  /* 0x0000001514277208 */ /* 0x000fe20003000000 */
[----:B------:R-:W-:Y:S01]  /*4390*/  IMAD.MOV.U32 R36, RZ, RZ, R46 ;  /* 0x000000ffff247224 */ /* 0x000fe200078e002e */
[----:B------:R-:W-:Y:S01]  /*43a0*/  MOV R76, R78 ;  /* 0x0000004e004c7202 */ /* 0x000fe20000000f00 */
[----:B------:R-:W0:Y:S01]  /*43b0*/  LDS.128 R16, [R10+0x30] ;  /* 0x000030000a107984 */ /* 0x000e220000000c00 */
[----:B------:R-:W-:Y:S01]  /*43c0*/  IMAD.MOV.U32 R20, RZ, RZ, R80 ;  /* 0x000000ffff147224 */ /* 0x000fe200078e0050 */
[----:B------:R-:W-:Y:S01]  /*43d0*/  @P3 LOP3.LUT R39, R21, 0x80000, RZ, 0xfc, !PT ;  /* 0x0008000015273812 */ /* 0x000fe200078efcff */
[----:B------:R-:W-:Y:S01]  /*43e0*/  IMAD.MOV.U32 R30, RZ, RZ, R47 ;  /* 0x000000ffff1e7224 */ /* 0x000fe200078e002f */
[----:B------:R-:W-:Y:S01]  /*43f0*/  SEL R76, R23, R76, P5 ;  /* 0x0000004c174c7207 */ /* 0x000fe20002800000 */
[----:B------:R-:W-:Y:S01]  /*4400*/  IMAD.MOV.U32 R38, RZ, RZ, R48 ;  /* 0x000000ffff267224 */ /* 0x000fe200078e0030 */
[----:B------:R-:W-:Y:S01]  /*4410*/  FSEL R47, R22, R57, P5 ;  /* 0x00000039162f7208 */ /* 0x000fe20002800000 */
[----:B------:R-:W-:Y:S01]  /*4420*/  DSETP.MIN.AND P3, P5, R48, R72, PT ;  /* 0x000000483000722a */ /* 0x000fe20003d60000 */
[----:B------:R-:W-:-:S02]  /*4430*/  SEL R48, R36, R20, P4 ;  /* 0x0000001424307207 */ /* 0x000fc40002000000 */
[----:B------:R-:W1:Y:S01]  /*4440*/  LDS.128 R20, [R10+0xb0] ;  /* 0x0000b0000a147984 */ /* 0x000e620000000c00 */
[----:B------:R-:W-:Y:S01]  /*4450*/  IMAD.MOV.U32 R51, RZ, RZ, R81 ;  /* 0x000000ffff337224 */ /* 0x000fe200078e0051 */
[----:B------:R-:W-:Y:S01]  /*4460*/  DSETP.MIN.AND P6, P2, R52, R68, PT ;  /* 0x000000443400722a */ /* 0x000fe20003ac0000 */
[----:B------:R-:W-:Y:S01]  /*4470*/  IMAD.MOV.U32 R42, RZ, RZ, R49 ;  /* 0x000000ffff2a7224 */ /* 0x000fe200078e0031 */
[----:B------:R-:W-:Y:S02]  /*4480*/  @P0 LOP3.LUT R47, R57, 0x80000, RZ, 0xfc, !PT ;  /* 0x00080000392f0812 */ /* 0x000fe400078efcff */
[----:B------:R-:W-:Y:S01]  /*4490*/  FSEL R49, R30, R51, P4 ;  /* 0x000000331e317208 */ /* 0x000fe20002000000 */
[----:B------:R-:W-:Y:S01]  /*44a0*/  DSETP.MIN.AND P4, P0, R24, R26, PT ;  /* 0x0000001a1800722a */ /* 0x000fe20003880000 */
[----:B------:R-:W-:Y:S02]  /*44b0*/  IMAD.MOV.U32 R36, RZ, RZ, R24 ;  /* 0x000000ffff247224 */ /* 0x000fe400078e0018 */
[----:B------:R-:W-:Y:S01]  /*44c0*/  IMAD.MOV.U32 R57, RZ, RZ, R26 ;  /* 0x000000ffff397224 */ /* 0x000fe200078e001a */
[----:B------:R-:W-:Y:S01]  /*44d0*/  FSEL R59, R53, R69, P6 ;  /* 0x00000045353b7208 */ /* 0x000fe20003000000 */
[----:B------:R-:W-:Y:S01]  /*44e0*/  IMAD.MOV.U32 R31, RZ, RZ, R52 ;  /* 0x000000ffff1f7224 */ /* 0x000fe200078e0034 */
[----:B------:R-:W-:Y:S01]  /*44f0*/  FSEL R53, R42, R73, P3 ;  /* 0x000000492a357208 */ /* 0x000fe20001800000 */
[----:B------:R-:W-:Y:S01]  /*4500*/  IMAD.MOV.U32 R30, RZ, RZ, R25 ;  /* 0x000000ffff1e7224 */ /* 0x000fe200078e0019 */
[----:B------:R-:W-:Y:S01]  /*4510*/  SEL R42, R36, R57, P4 ;  /* 0x00000039242a7207 */ /* 0x000fe20002000000 */
[----:B------:R-:W-:Y:S01]  /*4520*/  IMAD.MOV.U32 R25, RZ, RZ, R72 ;  /* 0x000000ffff197224 */ /* 0x000fe200078e0048 */
[----:B------:R-:W-:Y:S01]  /*4530*/  MOV R24, R68 ;  /* 0x0000004400187202 */ /* 0x000fe20000000f00 */
[----:B------:R-:W-:-:S02]  /*4540*/  IMAD.MOV.U32 R63, RZ, RZ, R27 ;  /* 0x000000ffff3f7224 */ /* 0x000fc400078e001b */
[----:B------:R-:W-:Y:S01]  /*4550*/  IMAD.MOV.U32 R57, RZ, RZ, R43 ;  /* 0x000000ffff397224 */ /* 0x000fe200078e002b */
[----:B------:R-:W-:Y:S01]  /*4560*/  SEL R58, R31, R24, P6 ;  /* 0x000000181f3a7207 */ /* 0x000fe20003000000 */
[----:B------:R-:W-:Y:S01]  /*4570*/  IMAD.MOV.U32 R31, RZ, RZ, R29 ;  /* 0x000000ffff1f7224 */ /* 0x000fe200078e001d */
[----:B------:R-:W-:Y:S01]  /*4580*/  @P1 LOP3.LUT R49, R51, 0x80000, RZ, 0xfc, !PT ;  /* 0x0008000033311812 */ /* 0x000fe200078efcff */
[----:B0-----:R-:W-:Y:S02]  /*4590*/  DADD R80, R32, R16 ;  /* 0x0000000020507229 */ /* 0x001fe40000000010 */
[----:B------:R-:W-:Y:S01]  /*45a0*/  DADD R78, R16, R34 ;  /* 0x00000000104e7229 */ /* 0x000fe20000000022 */
[----:B------:R-:W-:Y:S01]  /*45b0*/  SEL R52, R38, R25, P3 ;  /* 0x0000001926347207 */ /* 0x000fe20001800000 */
[----:B------:R-:W-:Y:S01]  /*45c0*/  DSETP.MIN.AND P6, P1, R28, R74, PT ;  /* 0x0000004a1c00722a */ /* 0x000fe200039c0000 */
[----:B------:R-:W-:Y:S01]  /*45d0*/  @P2 LOP3.LUT R59, R69, 0x80000, RZ, 0xfc, !PT ;  /* 0x00080000453b2812 */ /* 0x000fe200078efcff */
[----:B------:R-:W-:Y:S01]  /*45e0*/  IMAD.MOV.U32 R46, RZ, RZ, R28 ;  /* 0x000000ffff2e7224 */ /* 0x000fe200078e001c */
[----:B------:R-:W-:Y:S01]  /*45f0*/  @P5 LOP3.LUT R53, R73, 0x80000, RZ, 0xfc, !PT ;  /* 0x0008000049355812 */ /* 0x000fe200078efcff */
[----:B------:R-:W-:Y:S01]  /*4600*/  DSETP.MIN.AND P2, P3, R56, R80, PT ;  /* 0x000000503800722a */ /* 0x000fe20003b40000 */
[----:B------:R-:W-:Y:S01]  /*4610*/  FSEL R43, R30, R63, P4 ;  /* 0x0000003f1e2b7208 */ /* 0x000fe20002000000 */
[----:B------:R-:W-:Y:S01]  /*4620*/  DSETP.MIN.AND P4, P5, R60, R78, PT ;  /* 0x0000004e3c00722a */ /* 0x000fe20003d80000 */
[----:B------:R-:W-:Y:S01]  /*4630*/  MOV R29, R57 ;  /* 0x00000039001d7202 */ /* 0x000fe20000000f00 */
[----:B-1----:R-:W-:Y:S01]  /*4640*/  DADD R82, R32, R20 ;  /* 0x0000000020527229 */ /* 0x002fe20000000014 */
[----:B------:R-:W-:Y:S01]  /*4650*/  IMAD.MOV.U32 R57, RZ, RZ, R74 ;  /* 0x000000ffff397224 */ /* 0x000fe200078e004a */
[----:B------:R-:W-:Y:S01]  /*4660*/  @P0 LOP3.LUT R43, R63, 0x80000, RZ, 0xfc, !PT ;  /* 0x000800003f2b0812 */ /* 0x000fe200078efcff */
[----:B------:R-:W-:Y:S01]  /*4670*/  IMAD.MOV.U32 R28, RZ, RZ, R56 ;  /* 0x000000ffff1c7224 */ /* 0x000fe200078e0038 */
[----:B------:R-:W0:Y:S01]  /*4680*/  LDS.128 R24, [R10+0x130] ;  /* 0x000130000a187984 */ /* 0x000e220000000c00 */
[----:B------:R-:W-:-:S02]  /*4690*/  IMAD.MOV.U32 R63, RZ, RZ, R15 ;  /* 0x000000ffff3f7224 */ /* 0x000fc400078e000f */
[----:B------:R-:W-:Y:S01]  /*46a0*/  IMAD.MOV.U32 R68, RZ, RZ, R80 ;  /* 0x000000ffff447224 */ /* 0x000fe200078e0050 */
[----:B------:R-:W-:Y:S02]  /*46b0*/  SEL R56, R46, R57, P6 ;  /* 0x000000392e387207 */ /* 0x000fe40003000000 */
[----:B------:R-:W-:Y:S01]  /*46c0*/  FSEL R57, R31, R75, P6 ;  /* 0x0000004b1f397208 */ /* 0x000fe20003000000 */
[----:B------:R-:W-:Y:S01]  /*46d0*/  DSETP.MIN.AND P6, P0, R62, R82, PT ;  /* 0x000000523e00722a */ /* 0x000fe200038c0000 */
[----:B------:R-:W-:Y:S01]  /*46e0*/  SEL R68, R28, R68, P2 ;  /* 0x000000441c447207 */ /* 0x000fe20001000000 */
[----:B------:R-:W-:Y:S02]  /*46f0*/  IMAD.MOV.U32 R31, RZ, RZ, R62 ;  /* 0x000000ffff1f7224 */ /* 0x000fe400078e003e */
[----:B------:R-:W-:Y:S02]  /*4700*/  IMAD.MOV.U32 R28, RZ, RZ, R79 ;  /* 0x000000ffff1c7224 */ /* 0x000fe400078e004f */
[----:B------:R-:W-:Y:S01]  /*4710*/  IMAD.MOV.U32 R30, RZ, RZ, R60 ;  /* 0x000000ffff1e7224 */ /* 0x000fe200078e003c */
[----:B------:R-:W-:Y:S01]  /*4720*/  MOV R60, R78 ;  /* 0x0000004e003c7202 */ /* 0x000fe20000000f00 */
[----:B------:R-:W-:-:S02]  /*4730*/  IMAD.MOV.U32 R38, RZ, RZ, R81 ;  /* 0x000000ffff267224 */ /* 0x000fc400078e0051 */
[----:B------:R-:W-:Y:S01]  /*4740*/  IMAD.MOV.U32 R62, RZ, RZ, R82 ;  /* 0x000000ffff3e7224 */ /* 0x000fe200078e0052 */
[----:B------:R-:W-:Y:S02]  /*4750*/  FSEL R61, R61, R28, P4 ;  /* 0x0000001c3d3d7208 */ /* 0x000fe40002000000 */
[----:B------:R-:W-:Y:S02]  /*4760*/  FSEL R15, R29, R38, P2 ;  /* 0x000000261d0f7208 */ /* 0x000fe40001000000 */
[----:B------:R-:W-:Y:S02]  /*4770*/  SEL R60, R30, R60, P4 ;  /* 0x0000003c1e3c7207 */ /* 0x000fe40002000000 */
[----:B------:R-:W-:Y:S02]  /*4780*/  @P5 LOP3.LUT R61, R28, 0x80000, RZ, 0xfc, !PT ;  /* 0x000800001c3d5812 */ /* 0x000fe400078efcff */
[----:B------:R-:W-:Y:S02]  /*4790*/  SEL R62, R31, R62, P6 ;  /* 0x0000003e1f3e7207 */ /* 0x000fe40003000000 */
[----:B------:R-:W1:Y:S01]  /*47a0*/  LDS.128 R28, [R10+0x1b0] ;  /* 0x0001b0000a1c7984 */ /* 0x000e620000000c00 */
[----:B------:R-:W-:Y:S01]  /*47b0*/  @P1 LOP3.LUT R57, R75, 0x80000, RZ, 0xfc, !PT ;  /* 0x000800004b391812 */ /* 0x000fe200078efcff */
[----:B------:R-:W-:Y:S01]  /*47c0*/  IMAD.MOV.U32 R46, RZ, RZ, R83 ;  /* 0x000000ffff2e7224 */ /* 0x000fe200078e0053 */
[----:B------:R-:W-:-:S02]  /*47d0*/  DADD R72, R20, R34 ;  /* 0x0000000014487229 */ /* 0x000fc40000000022 */
[----:B0-----:R-:W-:Y:S02]  /*47e0*/  DADD R80, R32, R24 ;  /* 0x0000000020507229 */ /* 0x001fe40000000018 */
[----:B------:R-:W-:-:S04]  /*47f0*/  DADD R74, R24, R34 ;  /* 0x00000000184a7229 */ /* 0x000fc80000000022 */
[----:B------:R-:W-:Y:S01]  /*4800*/  DSETP.MIN.AND P1, P2, R40, R72, PT ;  /* 0x000000482800722a */ /* 0x000fe20003a20000 */
[----:B------:R-:W-:Y:S01]  /*4810*/  @P3 LOP3.LUT R15, R38, 0x80000, RZ, 0xfc, !PT ;  /* 0x00080000260f3812 */ /* 0x000fe200078efcff */
[----:B------:R-:W-:Y:S01]  /*4820*/  IMAD.MOV.U32 R38, RZ, RZ, R54 ;  /* 0x000000ffff267224 */ /* 0x000fe200078e0036 */
[----:B------:R-:W-:Y:S02]  /*4830*/  DSETP.MIN.AND P3, P4, R54, R80, PT ;  /* 0x000000503600722a */ /* 0x000fe40003c60000 */
[----:B-1----:R-:W-:Y:S02]  /*4840*/  DADD R78, R32, R28 ;  /* 0x00000000204e7229 */ /* 0x002fe4000000001c */
[----:B------:R-:W-:Y:S01]  /*4850*/  DADD R82, R28, R34 ;  /* 0x000000001c527229 */ /* 0x000fe20000000022 */
[----:B------:R-:W0:Y:S01]  /*4860*/  LDS.128 R32, [R4+0x610] ;  /* 0x0006100004207984 */ /* 0x000e220000000c00 */
[----:B------:R-:W-:Y:S02]  /*4870*/  IMAD.MOV.U32 R36, RZ, RZ, R40 ;  /* 0x000000ffff247224 */ /* 0x000fe400078e0028 */
[----:B------:R-:W-:-:S02]  /*4880*/  IMAD.MOV.U32 R54, RZ, RZ, R72 ;  /* 0x000000ffff367224 */ /* 0x000fc400078e0048 */
[----:B------:R-:W-:Y:S01]  /*4890*/  IMAD.MOV.U32 R51, RZ, RZ, R73 ;  /* 0x000000ffff337224 */ /* 0x000fe200078e0049 */
[----:B------:R-:W-:Y:S01]  /*48a0*/  FSEL R63, R63, R46, P6 ;  /* 0x0000002e3f3f7208 */ /* 0x000fe20003000000 */
[----:B------:R-:W-:Y:S01]  /*48b0*/  DSETP.MIN.AND P5, P6, R66, R74, PT ;  /* 0x0000004a4200722a */ /* 0x000fe20003ea0000 */
[----:B------:R-:W-:Y:S02]  /*48c0*/  SEL R54, R36, R54, P1 ;  /* 0x0000003624367207 */ /* 0x000fe40000800000 */
[----:B------:R-:W-:Y:S02]  /*48d0*/  @P0 LOP3.LUT R63, R46, 0x80000, RZ, 0xfc, !PT ;  /* 0x000800002e3f0812 */ /* 0x000fe400078efcff */
[----:B------:R-:W-:Y:S01]  /*48e0*/  FSEL R41, R41, R51, P1 ;  /* 0x0000003329297208 */ /* 0x000fe20000800000 */
[----:B------:R-:W-:Y:S01]  /*48f0*/  DSETP.MIN.AND P0, P1, R44, R78, PT ;  /* 0x0000004e2c00722a */ /* 0x000fe20003900000 */
[----:B------:R-:W-:Y:S01]  /*4900*/  MOV R36, R44 ;  /* 0x0000002c00247202 */ /* 0x000fe20000000f00 */
[----:B------:R-:W-:Y:S01]  /*4910*/  IMAD.MOV.U32 R72, RZ, RZ, R80 ;  /* 0x000000ffff487224 */ /* 0x000fe200078e0050 */
[----:B------:R-:W-:Y:S01]  /*4920*/  @P2 LOP3.LUT R41, R51, 0x80000, RZ, 0xfc, !PT ;  /* 0x0008000033292812 */ /* 0x000fe200078efcff */
[----:B------:R-:W-:-:S02]  /*4930*/  IMAD.MOV.U32 R44, RZ, RZ, R81 ;  /* 0x000000ffff2c7224 */ /* 0x000fc400078e0051 */
[----:B------:R-:W-:Y:S02]  /*4940*/  IMAD.MOV.U32 R40, RZ, RZ, R66 ;  /* 0x000000ffff287224 */ /* 0x000fe400078e0042 */
[----:B------:R-:W-:Y:S01]  /*4950*/  IMAD.MOV.U32 R51, RZ, RZ, R74 ;  /* 0x000000ffff337224 */ /* 0x000fe200078e004a */
[----:B------:R-:W-:Y:S01]  /*4960*/  SEL R72, R38, R72, P3 ;  /* 0x0000004826487207 */ /* 0x000fe20001800000 */
[----:B------:R-:W-:Y:S01]  /*4970*/  IMAD.MOV.U32 R46, RZ, RZ, R75 ;  /* 0x000000ffff2e7224 */ /* 0x000fe200078e004b */
[----:B------:R-:W-:Y:S01]  /*4980*/  FSEL R55, R55, R44, P3 ;  /* 0x0000002c37377208 */ /* 0x000fe20001800000 */
[----:B------:R-:W-:Y:S01]  /*4990*/  DSETP.MIN.AND P2, P3, R64, R82, PT ;  /* 0x000000524000722a */ /* 0x000fe20003b40000 */
[----:B------:R-:W-:Y:S01]  /*49a0*/  IMAD.MOV.U32 R38, RZ, RZ, R64 ;  /* 0x000000ffff267224 */ /* 0x000fe200078e0040 */
[----:B------:R-:W-:Y:S02]  /*49b0*/  SEL R66, R40, R51, P5 ;  /* 0x0000003328427207 */ /* 0x000fe40002800000 */
[----:B------:R-:W-:Y:S01]  /*49c0*/  MOV R40, R82 ;  /* 0x0000005200287202 */ /* 0x000fe20000000f00 */
        /* <DEDUP_REMOVED lines=17> */
[----:B------:R-:W-:Y:S01]  /*4ae0*/  SEL R64, R36, R51, P0 ;  /* 0x0000003324407207 */ /* 0x000fe20000000000 */
[----:B------:R-:W-:Y:S01]  /*4af0*/  IMAD.MOV.U32 R51, RZ, RZ, R37 ;  /* 0x000000ffff337224 */ /* 0x000fe200078e0025 */
[----:B------:R-:W-:Y:S02]  /*4b00*/  FSEL R45, R45, R46, P0 ;  /* 0x0000002e2d2d7208 */ /* 0x000fe40000000000 */
[----:B------:R-:W-:Y:S01]  /*4b10*/  @P1 LOP3.LUT R45, R46, 0x80000, RZ, 0xfc, !PT ;  /* 0x000800002e2d1812 */ /* 0x000fe200078efcff */
[----:B------:R-:W-:Y:S01]  /*4b20*/  DSETP.MIN.AND P0, P1, R70, R86, PT ;  /* 0x000000564600722a */ /* 0x000fe20003900000 */
[----:B------:R-:W-:Y:S01]  /*4b30*/  IMAD.MOV.U32 R36, RZ, RZ, R50 ;  /* 0x000000ffff247224 */ /* 0x000fe200078e0032 */
[----:B------:R-:W-:Y:S01]  /*4b40*/  DSETP.MIN.AND P4, P5, R50, R84, PT ;  /* 0x000000543200722a */ /* 0x000fe20003d80000 */
[----:B------:R-:W-:-:S02]  /*4b50*/  IMAD.MOV.U32 R21, RZ, RZ, R84 ;  /* 0x000000ffff157224 */ /* 0x000fc400078e0054 */
[----:B------:R-:W-:Y:S02]  /*4b60*/  IMAD.MOV.U32 R20, RZ, RZ, R85 ;  /* 0x000000ffff147224 */ /* 0x000fe400078e0055 */
[----:B------:R-:W-:Y:S01]  /*4b70*/  IMAD.MOV.U32 R77, RZ, RZ, R47 ;  /* 0x000000ffff4d7224 */ /* 0x000fe200078e002f */
[----:B------:R-:W-:Y:S01]  /*4b80*/  MOV R24, R86 ;  /* 0x0000005600187202 */ /* 0x000fe20000000f00 */
[----:B------:R-:W-:Y:S01]  /*4b90*/  IMAD.MOV.U32 R37, RZ, RZ, R70 ;  /* 0x000000ffff257224 */ /* 0x000fe200078e0046 */
[----:B------:R-:W-:Y:S02]  /*4ba0*/  FSEL R17, R65, R44, P2 ;  /* 0x0000002c41117208 */ /* 0x000fe40001000000 */
[----:B------:R-:W-:Y:S02]  /*4bb0*/  SEL R50, R36, R21, P4 ;  /* 0x0000001524327207 */ /* 0x000fe40002000000 */
[----:B------:R-:W-:Y:S01]  /*4bc0*/  FSEL R51, R51, R20, P4 ;  /* 0x0000001433337208 */ /* 0x000fe20002000000 */
[----:B------:R-:W-:Y:S01]  /*4bd0*/  DSETP.MIN.AND P6, P4, R48, R38, PT ;  /* 0x000000263000722a */ /* 0x000fe20003cc0000 */
[----:B------:R-:W-:Y:S01]  /*4be0*/  @P3 LOP3.LUT R17, R44, 0x80000, RZ, 0xfc, !PT ;  /* 0x000800002c113812 */ /* 0x000fe200078efcff */
[----:B------:R-:W-:Y:S01]  /*4bf0*/  IMAD.MOV.U32 R16, RZ, RZ, R87 ;  /* 0x000000ffff107224 */ /* 0x000fe200078e0057 */
[----:B------:R-:W-:Y:S01]  /*4c00*/  DSETP.MIN.AND P3, P2, R76, R82, PT ;  /* 0x000000524c00722a */ /* 0x000fe20003a60000 */
[----:B------:R-:W-:Y:S01]  /*4c10*/  IMAD.MOV.U32 R25, RZ, RZ, R76 ;  /* 0x000000ffff197224 */ /* 0x000fe200078e004c */
[----:B------:R-:W-:Y:S01]  /*4c20*/  SEL R70, R37, R24, P0 ;  /* 0x0000001825467207 */ /* 0x000fe20000000000 */
[----:B------:R-:W-:-:S02]  /*4c30*/  IMAD.MOV.U32 R76, RZ, RZ, R82 ;  /* 0x000000ffff4c7224 */ /* 0x000fc400078e0052 */
[----:B------:R-:W-:Y:S01]  /*4c40*/  IMAD.MOV.U32 R24, RZ, RZ, R83 ;  /* 0x000000ffff187224 */ /* 0x000fe200078e0053 */
[----:B------:R-:W-:Y:S02]  /*4c50*/  FSEL R71, R71, R16, P0 ;  /* 0x0000001047477208 */ /* 0x000fe40000000000 */
[----:B------:R-:W-:Y:S01]  /*4c60*/  @P5 LOP3.LUT R51, R20, 0x80000, RZ, 0xfc, !PT ;  /* 0x0008000014335812 */ /* 0x000fe200078efcff */
[----:B------:R-:W-:Y:S01]  /*4c70*/  DSETP.MIN.AND P0, P5, R58, R74, PT ;  /* 0x0000004a3a00722a */ /* 0x000fe20003d00000 */
[----:B------:R-:W-:Y:S02]  /*4c80*/  SEL R76, R25, R76, P3 ;  /* 0x0000004c194c7207 */ /* 0x000fe40001800000 */
[----:B------:R-:W-:Y:S02]  /*4c90*/  @P1 LOP3.LUT R71, R16, 0x80000, RZ, 0xfc, !PT ;  /* 0x0008000010471812 */ /* 0x000fe400078efcff */
[----:B------:R-:W-:Y:S01]  /*4ca0*/  FSEL R77, R77, R24, P3 ;  /* 0x000000184d4d7208 */ /* 0x000fe20001800000 */
[----:B------:R-:W-:Y:S01]  /*4cb0*/  DSETP.MIN.AND P1, P3, R52, R78, PT ;  /* 0x0000004e3400722a */ /* 0x000fe20003b20000 */
[----:B------:R-:W-:Y:S01]  /*4cc0*/  IMAD.MOV.U32 R21, RZ, RZ, R48 ;  /* 0x000000ffff157224 */ /* 0x000fe200078e0030 */
[----:B------:R-:W-:Y:S01]  /*4cd0*/  MOV R16, R52 ;  /* 0x0000003400107202 */ /* 0x000fe20000000f00 */
[----:B------:R-:W-:-:S02]  /*4ce0*/  IMAD.MOV.U32 R20, RZ, RZ, R58 ;  /* 0x000000ffff147224 */ /* 0x000fc400078e003a */
[----:B------:R-:W-:Y:S02]  /*4cf0*/  IMAD.MOV.U32 R36, RZ, RZ, R38 ;  /* 0x000000ffff247224 */ /* 0x000fe400078e0026 */
[----:B------:R-:W-:Y:S02]  /*4d00*/  IMAD.MOV.U32 R25, RZ, RZ, R74 ;  /* 0x000000ffff197224 */ /* 0x000fe400078e004a */
[----:B------:R-:W-:Y:S01]  /*4d10*/  IMAD.MOV.U32 R37, RZ, RZ, R78 ;  /* 0x000000ffff257224 */ /* 0x000fe200078e004e */
[----:B------:R-:W-:Y:S02]  /*4d20*/  FSEL R49, R49, R39, P6 ;  /* 0x0000002731317208 */ /* 0x000fe40003000000 */
[----:B------:R-:W-:Y:S02]  /*4d30*/  SEL R48, R21, R36, P6 ;  /* 0x0000002415307207 */ /* 0x000fe40003000000 */
[----:B------:R-:W-:Y:S02]  /*4d40*/  SEL R58, R20, R25, P0 ;  /* 0x00000019143a7207 */ /* 0x000fe40000000000 */
[----:B------:R-:W-:-:S02]  /*4d50*/  @P4 LOP3.LUT R49, R39, 0x80000, RZ, 0xfc, !PT ;  /* 0x0008000027314812 */ /* 0x000fc400078efcff */
[----:B------:R-:W-:Y:S01]  /*4d60*/  FSEL R59, R59, R75, P0 ;  /* 0x0000004b3b3b7208 */ /* 0x000fe20000000000 */
[----:B------:R-:W-:Y:S01]  /*4d70*/  DSETP.MIN.AND P4, P0, R56, R28, PT ;  /* 0x0000001c3800722a */ /* 0x000fe20003880000 */
[----:B------:R-:W-:Y:S01]  /*4d80*/  SEL R52, R16, R37, P1 ;  /* 0x0000002510347207 */ /* 0x000fe20000800000 */
[----:B0-----:R-:W-:Y:S01]  /*4d90*/  DADD R36, R32, R18 ;  /* 0x0000000020247229 */ /* 0x001fe20000000012 */
[----:B------:R-:W-:Y:S01]  /*4da0*/  @P2 LOP3.LUT R77, R24, 0x80000, RZ, 0xfc, !PT ;  /* 0x00080000184d2812 */ /* 0x000fe200078efcff */
[----:B------:R-:W-:Y:S01]  /*4db0*/  DSETP.MIN.AND P6, P2, R42, R80, PT ;  /* 0x000000502a00722a */ /* 0x000fe20003ac0000 */
[----:B------:R-:W-:Y:S01]  /*4dc0*/  IMAD.MOV.U32 R69, RZ, RZ, R15 ;  /* 0x000000ffff457224 */ /* 0x000fe200078e000f */
[----:B------:R-:W-:Y:S01]  /*4dd0*/  FSEL R53, R53, R79, P1 ;  /* 0x0000004f35357208 */ /* 0x000fe20000800000 */
[----:B------:R-:W-:Y:S01]  /*4de0*/  IMAD.MOV.U32 R20, RZ, RZ, R56 ;  /* 0x000000ffff147224 */ /* 0x000fe200078e0038 */
[----:B------:R-:W-:Y:S01]  /*4df0*/  @P5 LOP3.LUT R59, R75, 0x80000, RZ, 0xfc, !PT ;  /* 0x000800004b3b5812 */ /* 0x000fe200078efcff */
[----:B------:R-:W-:Y:S01]  /*4e00*/  DADD R46, R32, R22 ;  /* 0x00000000202e7229 */ /* 0x000fe20000000016 */
[----:B------:R-:W-:Y:S01]  /*4e10*/  @P3 LOP3.LUT R53, R79, 0x80000, RZ, 0xfc, !PT ;  /* 0x000800004f353812 */ /* 0x000fe200078efcff */
[----:B------:R-:W-:Y:S01]  /*4e20*/  IMAD.MOV.U32 R21, RZ, RZ, R42 ;  /* 0x000000ffff157224 */ /* 0x000fe200078e002a */
[----:B------:R-:W-:Y:S01]  /*4e30*/  DSETP.MIN.AND P3, P5, R68, R36, PT ;  /* 0x000000244400722a */ /* 0x000fe20003d60000 */
[----:B------:R-:W-:-:S02]  /*4e40*/  IMAD.MOV.U32 R25, RZ, RZ, R57 ;  /* 0x000000ffff197224 */ /* 0x000fc400078e0039 */
[----:B------:R-:W-:Y:S02]  /*4e50*/  IMAD.MOV.U32 R24, RZ, RZ, R80 ;  /* 0x000000ffff187224 */ /* 0x000fe400078e0050 */
[----:B------:R-:W-:Y:S02]  /*4e60*/  IMAD.MOV.U32 R56, RZ, RZ, R68 ;  /* 0x000000ffff387224 */ /* 0x000fe400078e0044 */
[----:B------:R-:W-:Y:S01]  /*4e70*/  IMAD.MOV.U32 R15, RZ, RZ, R69 ;  /* 0x000000ffff0f7224 */ /* 0x000fe200078e0045 */
[----:B------:R-:W-:Y:S01]  /*4e80*/  DADD R68, R34, R18 ;  /* 0x0000000022447229 */ /* 0x000fe20000000012 */
[----:B------:R-:W-:Y:S02]  /*4e90*/  MOV R39, R28 ;  /* 0x0000001c00277202 */ /* 0x000fe40000000f00 */
[----:B------:R-:W-:Y:S02]  /*4ea0*/  SEL R42, R21, R24, P6 ;  /* 0x00000018152a7207 */ /* 0x000fe40003000000 */
[----:B------:R-:W-:Y:S01]  /*4eb0*/  FSEL R25, R25, R29, P4 ;  /* 0x0000001d19197208 */ /* 0x000fe20002000000 */
[----:B------:R-:W-:Y:S01]  /*4ec0*/  IMAD.MOV.U32 R21, RZ, RZ, R62 ;  /* 0x000000ffff157224 */ /* 0x000fe200078e003e */
[----:B------:R-:W-:Y:S01]  /*4ed0*/  SEL R24, R20, R39, P4 ;  /* 0x0000002714187207 */ /* 0x000fe20002000000 */
[----:B------:R-:W-:Y:S01]  /*4ee0*/  IMAD.MOV.U32 R28, RZ, RZ, R63 ;  /* 0x000000ffff1c7224 */ /* 0x000fe200078e003f */
[----:B------:R-:W-:Y:S01]  /*4ef0*/  FSEL R43, R43, R81, P6 ;  /* 0x000000512b2b7208 */ /* 0x000fe20003000000 */
[----:B------:R-:W-:Y:S01]  /*4f00*/  DADD R38, R32, R26 ;  /* 0x0000000020267229 */ /* 0x000fe2000000001a */
[----:B------:R-:W-:Y:S01]  /*4f10*/  @P0 LOP3.LUT R25, R29, 0x80000, RZ, 0xfc, !PT ;  /* 0x000800001d190812 */ /* 0x000fe200078efcff */
[----:B------:R-:W-:Y:S01]  /*4f20*/  DSETP.MIN.AND P6, P0, R62, R46, PT ;  /* 0x0000002e3e00722a */ /* 0x000fe200038c0000 */
[----:B------:R-:W-:Y:S01]  /*4f30*/  @P2 LOP3.LUT R43, R81, 0x80000, RZ, 0xfc, !PT ;  /* 0x00080000512b2812 */ /* 0x000fe200078efcff */
[----:B------:R-:W-:Y:S01]  /*4f40*/  IMAD.MOV.U32 R57, RZ, RZ, R36 ;  /* 0x000000ffff397224 */ /* 0x000fe200078e0024 */
[----:B------:R-:W-:Y:S01]  /*4f50*/  DADD R62, R34, R22 ;  /* 0x00000000223e7229 */ /* 0x000fe20000000016 */
[----:B------:R-:W-:Y:S01]  /*4f60*/  IMAD.MOV.U32 R36, RZ, RZ, R37 ;  /* 0x000000ffff247224 */ /* 0x000fe200078e0025 */
[----:B------:R-:W-:Y:S01]  /*4f70*/  MOV R16, R60 ;  /* 0x0000003c00107202 */ /* 0x000fe20000000f00 */
[----:B------:R-:W-:Y:S01]  /*4f80*/  DSETP.MIN.AND P1, P2, R60, R68, PT ;  /* 0x000000443c00722a */ /* 0x000fe20003a20000 */
        /* <DEDUP_REMOVED lines=8> */
[----:B------:R-:W-:Y:S01]  /*5010*/  DSETP.MIN.AND P5, P6, R54, R62, PT ;  /* 0x0000003e3600722a */ /* 0x000fe20003ea0000 */
[----:B------:R-:W-:Y:S01]  /*5020*/  SEL R56, R56, R57, P3 ;  /* 0x0000003938387207 */ /* 0x000fe20001800000 */
[----:B------:R-:W-:Y:S01]  /*5030*/  DSETP.MIN.AND P3, P4, R72, R38, PT ;  /* 0x000000264800722a */ /* 0x000fe20003c60000 */
[----:B------:R-:W-:Y:S01]  /*5040*/  MOV R54, R38 ;  /* 0x0000002600367202 */ /* 0x000fe20000000f00 */
[----:B------:R-:W-:-:S02]  /*5050*/  IMAD.MOV.U32 R28, RZ, RZ, R39 ;  /* 0x000000ffff1c7224 */ /* 0x000fc400078e0027 */
[----:B------:R-:W0:Y:S01]  /*5060*/  LDS.128 R36, [R4+0x710] ;  /* 0x0007100004247984 */ /* 0x000e220000000c00 */
[----:B------:R-:W-:Y:S01]  /*5070*/  DADD R32, R32, R30 ;  /* 0x0000000020207229 */ /* 0x000fe2000000001e */
[----:B------:R-:W-:Y:S02]  /*5080*/  IMAD.MOV.U32 R44, RZ, RZ, R72 ;  /* 0x000000ffff2c7224 */ /* 0x000fe400078e0048 */
[----:B------:R-:W-:Y:S01]  /*5090*/  IMAD.MOV.U32 R65, RZ, RZ, R45 ;  /* 0x000000ffff417224 */ /* 0x000fe200078e002d */
[----:B------:R-:W-:Y:S02]  /*50a0*/  @P0 LOP3.LUT R15, R47, 0x80000, RZ, 0xfc, !PT ;  /* 0x000800002f0f0812 */ /* 0x000fe400078efcff */
[----:B------:R-:W-:Y:S02]  /*50b0*/  SEL R54, R44, R54, P3 ;  /* 0x000000362c367207 */ /* 0x000fe40001800000 */
[----:B------:R-:W-:Y:S01]  /*50c0*/  FSEL R47, R73, R28, P3 ;  /* 0x0000001c492f7208 */ /* 0x000fe20001800000 */
[----:B------:R-:W-:Y:S01]  /*50d0*/  DSETP.MIN.AND P3, P0, R64, R32, PT ;  /* 0x000000204000722a */ /* 0x000fe20003860000 */
[----:B------:R-:W-:Y:S01]  /*50e0*/  IMAD.MOV.U32 R44, RZ, RZ, R64 ;  /* 0x000000ffff2c7224 */ /* 0x000fe200078e0040 */
[----:B------:R-:W-:Y:S01]  /*50f0*/  DADD R72, R34, R26 ;  /* 0x0000000022487229 */ /* 0x000fe2000000001a */
[----:B------:R-:W-:Y:S01]  /*5100*/  IMAD.MOV.U32 R45, RZ, RZ, R32 ;  /* 0x000000ffff2d7224 */ /* 0x000fe200078e0020 */
[----:B------:R-:W-:Y:S01]  /*5110*/  @P4 LOP3.LUT R47, R28, 0x80000, RZ, 0xfc, !PT ;  /* 0x000800001c2f4812 */ /* 0x000fe200078efcff */
[----:B------:R-:W-:-:S03]  /*5120*/  IMAD.MOV.U32 R28, RZ, RZ, R66 ;  /* 0x000000ffff1c7224 */ /* 0x000fc600078e0042 */
[----:B------:R-:W-:Y:S02]  /*5130*/  SEL R44, R44, R45, P3 ;  /* 0x0000002d2c2c7207 */ /* 0x000fe40001800000 */
[----:B------:R-:W-:Y:S01]  /*5140*/  FSEL R45, R65, R33, P3 ;  /* 0x00000021412d7208 */ /* 0x000fe20001800000 */
[----:B------:R-:W-:Y:S01]  /*5150*/  DSETP.MIN.AND P4, P3, R66, R72, PT ;  /* 0x000000484200722a */ /* 0x000fe20003b80000 */
[----:B------:R-:W-:Y:S02]  /*5160*/  IMAD.MOV.U32 R57, RZ, RZ, R69 ;  /* 0x000000ffff397224 */ /* 0x000fe400078e0045 */
[----:B------:R-:W-:Y:S01]  /*5170*/  IMAD.MOV.U32 R66, RZ, RZ, R68 ;  /* 0x000000ffff427224 */ /* 0x000fe200078e0044 */
[----:B------:R-:W-:Y:S01]  /*5180*/  DADD R68, R34, R30 ;  /* 0x0000000022447229 */ /* 0x000fe2000000001e */
[----:B------:R-:W-:Y:S02]  /*5190*/  IMAD.MOV.U32 R20, RZ, RZ, R61 ;  /* 0x000000ffff147224 */ /* 0x000fe400078e003d */
[----:B------:R-:W-:Y:S01]  /*51a0*/  IMAD.MOV.U32 R41, RZ, RZ, R17 ;  /* 0x000000ffff297224 */ /* 0x000fe200078e0011 */
[----:B------:R-:W-:Y:S01]  /*51b0*/  SEL R66, R16, R66, P1 ;  /* 0x0000004210427207 */ /* 0x000fe20000800000 */
[----:B------:R-:W-:Y:S01]  /*51c0*/  IMAD.MOV.U32 R46, RZ, RZ, R55 ;  /* 0x000000ffff2e7224 */ /* 0x000fe200078e0037 */
[----:B------:R-:W-:-:S02]  /*51d0*/  @P0 LOP3.LUT R45, R33, 0x80000, RZ, 0xfc, !PT ;  /* 0x00080000212d0812 */ /* 0x000fc400078efcff */
[----:B------:R-:W-:Y:S01]  /*51e0*/  FSEL R55, R20, R57, P1 ;  /* 0x0000003914377208 */ /* 0x000fe20000800000 */
[----:B------:R-:W-:Y:S01]  /*51f0*/  DSETP.MIN.AND P0, P1, R40, R68, PT ;  /* 0x000000442800722a */ /* 0x000fe20003900000 */
[----:B------:R-:W-:Y:S01]  /*5200*/  IMAD.MOV.U32 R35, RZ, RZ, R63 ;  /* 0x000000ffff237224 */ /* 0x000fe200078e003f */
[----:B------:R-:W-:Y:S01]  /*5210*/  MOV R32, R62 ;  /* 0x0000003e00207202 */ /* 0x000fe20000000f00 */
[----:B------:R-:W-:Y:S01]  /*5220*/  IMAD.MOV.U32 R63, RZ, RZ, R41 ;  /* 0x000000ffff3f7224 */ /* 0x000fe200078e0029 */
[----:B------:R-:W-:Y:S01]  /*5230*/  MOV R20, R69 ;  /* 0x0000004500147202 */ /* 0x000fe20000000f00 */
[C---:B0-----:R-:W-:Y:S01]  /*5240*/  DADD R82, R36.reuse, R18 ;  /* 0x0000000024527229 */ /* 0x041fe20000000012 */
[----:B------:R-:W-:Y:S01]  /*5250*/  IMAD.MOV.U32 R16, RZ, RZ, R40 ;  /* 0x000000ffff107224 */ /* 0x000fe200078e0028 */
[----:B------:R-:W-:Y:S01]  /*5260*/  SEL R40, R21, R32, P5 ;  /* 0x0000002015287207 */ /* 0x000fe20002800000 */
[----:B------:R-:W-:Y:S01]  /*5270*/  DADD R32, R36, R22 ;  /* 0x0000000024207229 */ /* 0x000fe20000000016 */
[----:B------:R-:W-:Y:S01]  /*5280*/  FSEL R63, R63, R20, P0 ;  /* 0x000000143f3f7208 */ /* 0x000fe20000000000 */
[----:B------:R-:W-:Y:S01]  /*5290*/  IMAD.MOV.U32 R17, RZ, RZ, R73 ;  /* 0x000000ffff117224 */ /* 0x000fe200078e0049 */
[----:B------:R-:W-:-:S03]  /*52a0*/  @P2 LOP3.LUT R55, R57, 0x80000, RZ, 0xfc, !PT ;  /* 0x0008000039372812 */ /* 0x000fc600078efcff */
[----:B------:R-:W-:Y:S01]  /*52b0*/  @P1 LOP3.LUT R63, R20, 0x80000, RZ, 0xfc, !PT ;  /* 0x00080000143f1812 */ /* 0x000fe200078efcff */
[----:B------:R-:W-:Y:S01]  /*52c0*/  DSETP.MIN.AND P1, P2, R50, R82, PT ;  /* 0x000000523200722a */ /* 0x000fe20003a20000 */
[----:B------:R-:W-:Y:S01]  /*52d0*/  IMAD.MOV.U32 R62, RZ, RZ, R68 ;  /* 0x000000ffff3e7224 */ /* 0x000fe200078e0044 */
[----:B------:R-:W-:Y:S01]  /*52e0*/  FSEL R41, R46, R35, P5 ;  /* 0x000000232e297208 */ /* 0x000fe20002800000 */
[C---:B------:R-:W-:Y:S01]  /*52f0*/  DADD R78, R36.reuse, R26 ;  /* 0x00000000244e7229 */ /* 0x040fe2000000001a */
[----:B------:R-:W-:Y:S01]  /*5300*/  FSEL R65, R67, R17, P4 ;  /* 0x0000001143417208 */ /* 0x000fe20002000000 */
[----:B------:R-:W-:Y:S01]  /*5310*/  DADD R80, R36, R30 ;  /* 0x0000000024507229 */ /* 0x000fe2000000001e */
[----:B------:R-:W-:Y:S01]  /*5320*/  @P6 LOP3.LUT R41, R35, 0x80000, RZ, 0xfc, !PT ;  /* 0x0008000023296812 */ /* 0x000fe200078efcff */
[----:B------:R-:W-:Y:S01]  /*5330*/  DADD R68, R38, R18 ;  /* 0x0000000026447229 */ /* 0x000fe20000000012 */
[----:B------:R-:W-:Y:S01]  /*5340*/  @P3 LOP3.LUT R65, R17, 0x80000, RZ, 0xfc, !PT ;  /* 0x0008000011413812 */ /* 0x000fe200078efcff */
[----:B------:R-:W-:Y:S01]  /*5350*/  DSETP.MIN.AND P6, P3, R70, R32, PT ;  /* 0x000000204600722a */ /* 0x000fe20003bc0000 */
[----:B------:R-:W-:Y:S01]  /*5360*/  SEL R62, R16, R62, P0 ;  /* 0x0000003e103e7207 */ /* 0x000fe20000000000 */
[----:B------:R-:W-:Y:S01]  /*5370*/  DADD R74, R38, R30 ;  /* 0x00000000264a7229 */ /* 0x000fe2000000001e */
[----:B------:R-:W-:-:S02]  /*5380*/  IMAD.MOV.U32 R17, RZ, RZ, R83 ;  /* 0x000000ffff117224 */ /* 0x000fc400078e0053 */
[----:B------:R-:W-:Y:S02]  /*5390*/  IMAD.MOV.U32 R18, RZ, RZ, R51 ;  /* 0x000000ffff127224 */ /* 0x000fe400078e0033 */
[----:B------:R-:W-:Y:S02]  /*53a0*/  IMAD.MOV.U32 R64, RZ, RZ, R72 ;  /* 0x000000ffff407224 */ /* 0x000fe400078e0048 */
[----:B------:R-:W-:Y:S02]  /*53b0*/  IMAD.MOV.U32 R46, RZ, RZ, R82 ;  /* 0x000000ffff2e7224 */ /* 0x000fe400078e0052 */
[----:B------:R-:W-:Y:S02]  /*53c0*/  IMAD.MOV.U32 R31, RZ, RZ, R50 ;  /* 0x000000ffff1f7224 */ /* 0x000fe400078e0032 */
[----:B------:R-:W-:Y:S02]  /*53d0*/  IMAD.MOV.U32 R16, RZ, RZ, R32 ;  /* 0x000000ffff107224 */ /* 0x000fe400078e0020 */
[----:B------:R-:W-:Y:S01]  /*53e0*/  IMAD.MOV.U32 R19, RZ, RZ, R70 ;  /* 0x000000ffff137224 */ /* 0x000fe200078e0046 */
[----:B------:R-:W-:Y:S01]  /*53f0*/  MOV R20, R71 ;  /* 0x0000004700147202 */ /* 0x000fe20000000f00 */
[----:B------:R-:W-:Y:S01]  /*5400*/  IMAD.MOV.U32 R21, RZ, RZ, R33 ;  /* 0x000000ffff157224 */ /* 0x000fe200078e0021 */
[----:B------:R-:W-:Y:S01]  /*5410*/  FSEL R37, R18, R17, P1 ;  /* 0x0000001112257208 */ /* 0x000fe20000800000 */
[C---:B------:R-:W-:Y:S01]  /*5420*/  DADD R72, R38.reuse, R22 ;  /* 0x0000000026487229 */ /* 0x040fe20000000016 */
[----:B------:R-:W-:Y:S01]  /*5430*/  SEL R64, R28, R64, P4 ;  /* 0x000000401c407207 */ /* 0x000fe20002000000 */
[----:B------:R-:W-:Y:S01]  /*5440*/  DADD R26, R38, R26 ;  /* 0x00000000261a7229 */ /* 0x000fe2000000001a */
[----:B------:R-:W-:Y:S01]  /*5450*/  SEL R46, R31, R46, P1 ;  /* 0x0000002e1f2e7207 */ /* 0x000fe20000800000 */
[----:B------:R-:W-:Y:S01]  /*5460*/  DSETP.MIN.AND P5, P0, R76, R78, PT ;  /* 0x0000004e4c00722a */ /* 0x000fe200038a0000 */
[----:B------:R-:W-:Y:S01]  /*5470*/  SEL R70, R19, R16, P6 ;  /* 0x0000001013467207 */ /* 0x000fe20003000000 */
[----:B------:R-:W-:Y:S01]  /*5480*/  IMAD.MOV.U32 R30, RZ, RZ, R48 ;  /* 0x000000ffff1e7224 */ /* 0x000fe200078e0030 */
[----:B------:R-:W-:Y:S01]  /*5490*/  @P2 LOP3.LUT R37, R17, 0x80000, RZ, 0xfc, !PT ;  /* 0x0008000011252812 */ /* 0x000fe200078efcff */
[----:B------:R-:W-:Y:S01]  /*54a0*/  DSETP.MIN.AND P4, P1, R48, R80, PT ;  /* 0x000000503000722a */ /* 0x000fe20003980000 */
[----:B------:R-:W-:Y:S01]  /*54b0*/  LDS.128 R32, [R4+0x800] ;  /* 0x0008000004207984 */ /* 0x000fe20000000c00 */
[----:B------:R-:W-:Y:S01]  /*54c0*/  FSEL R39, R20, R21, P6 ;  /* 0x0000001514277208 */ /* 0x000fe20003000000 */
[----:B------:R-:W-:Y:S01]  /*54d0*/  IMAD.MOV.U32 R23, RZ, RZ, R76 ;  /* 0x000000ffff177224 */ /* 0x000fe200078e004c */
[----:B------:R-:W-:Y:S01]  /*54e0*/  MOV R20, R80 ;  /* 0x0000005000147202 */ /* 0x000fe20000000f00 */
[----:B------:R-:W0:Y:S01]  /*54f0*/  LDS.128 R16, [R10+0x40] ;  /* 0x000040000a107984 */ /* 0x000e220000000c00 */
[----:B------:R-:W-:-:S02]  /*5500*/  IMAD.MOV.U32 R22, RZ, RZ, R77 ;  /* 0x000000ffff167224 */ /* 0x000fc400078e004d */
[----:B------:R-:W-:Y:S02]  /*5510*/  IMAD.MOV.U32 R48, RZ, RZ, R78 ;  /* 0x000000ffff307224 */ /* 0x000fe400078e004e */
[----:B------:R-:W-:Y:S01]  /*5520*/  IMAD.MOV.U32 R57, RZ, RZ, R79 ;  /* 0x000000ffff397224 */ /* 0x000fe200078e004f */
[----:B------:R-:W-:Y:S01]  /*5530*/  @P3 LOP3.LUT R39, R21, 0x80000, RZ, 0xfc, !PT ;  /* 0x0008000015273812 */ /* 0x000fe200078efcff */
[----:B------:R-:W-:Y:S01]  /*5540*/  IMAD.MOV.U32 R51, RZ, RZ, R49 ;  /* 0x000000ffff337224 */ /* 0x000fe200078e0031 */
[----:B------:R-:W-:Y:S02]  /*5550*/  SEL R48, R23, R48, P5 ;  /* 0x0000003017307207 */ /* 0x000fe40002800000 */
[----:B------:R-:W-:Y:S02]  /*5560*/  FSEL R49, R22, R57, P5 ;  /* 0x0000003916317208 */ /* 0x000fe40002800000 */
[----:B------:R-:W-:Y:S02]  /*5570*/  SEL R50, R30, R20, P4 ;  /* 0x000000141e327207 */ /* 0x000fe40002000000 */
[----:B------:R-:W1:Y:S01]  /*5580*/  LDS.128 R20, [R10+0xc0] ;  /* 0x0000c0000a147984 */ /* 0x000e620000000c00 */
[----:B------:R-:W-:Y:S01]  /*5590*/  DSETP.MIN.AND P3, P5, R52, R72, PT ;  /* 0x000000483400722a */ /* 0x000fe20003d60000 */
[----:B------:R-:W-:Y:S01]  /*55a0*/  IMAD.MOV.U32 R38, RZ, RZ, R53 ;  /* 0x000000ffff267224 */ /* 0x000fe200078e0035 */
[----:B------:R-:W-:Y:S01]  /*55b0*/  DSETP.MIN.AND P6, P2, R58, R68, PT ;  /* 0x000000443a00722a */ /* 0x000fe20003ac0000 */
[----:B------:R-:W-:-:S02]  /*55c0*/  IMAD.MOV.U32 R28, RZ, RZ, R58 ;  /* 0x000000ffff1c7224 */ /* 0x000fc400078e003a */
[----:B------:R-:W-:Y:S01]  /*55d0*/  IMAD.MOV.U32 R53, RZ, RZ, R68 ;  /* 0x000000ffff357224 */ /* 0x000fe200078e0044 */
[----:B------:R-:W-:Y:S01]  /*55e0*/  @P0 LOP3.LUT R49, R57, 0x80000, RZ, 0xfc, !PT ;  /* 0x0008000039310812 */ /* 0x000fe200078efcff */
[----:B------:R-:W-:Y:S02]  /*55f0*/  IMAD.MOV.U32 R31, RZ, RZ, R81 ;  /* 0x000000ffff1f7224 */ /* 0x000fe400078e0051 */
[----:B------:R-:W-:Y:S01]  /*5600*/  IMAD.MOV.U32 R36, RZ, RZ, R52 ;  /* 0x000000ffff247224 */ /* 0x000fe200078e0034 */
[----:B------:R-:W-:Y:S01]  /*5610*/  SEL R58, R28, R53, P6 ;  /* 0x000000351c3a7207 */ /* 0x000fe20003000000 */
[----:B------:R-:W-:Y:S01]  /*5620*/  IMAD.MOV.U32 R57, RZ, RZ, R72 ;  /* 0x000000ffff397224 */ /* 0x000fe200078e0048 */
[----:B------:R-:W-:Y:S02]  /*5630*/  FSEL R53, R38, R73, P3 ;  /* 0x0000004926357208 */ /* 0x000fe40001800000 */
[----:B------:R-:W-:Y:S02]  /*5640*/  @P5 LOP3.LUT R53, R73, 0x80000, RZ, 0xfc, !PT ;  /* 0x0008000049355812 */ /* 0x000fe400078efcff */
[----:B------:R-:W-:Y:S01]  /*5650*/  FSEL R51, R51, R31, P4 ;  /* 0x0000001f33337208 */ /* 0x000fe20002000000 */
[----:B------:R-:W-:Y:S01]  /*5660*/  DSETP.MIN.AND P4, P0, R42, R26, PT ;  /* 0x0000001a2a00722a */ /* 0x000fe20003880000 */
[----:B------:R-:W-:Y:S01]  /*5670*/  SEL R52, R36, R57, P3 ;  /* 0x0000003924347207 */ /* 0x000fe20001800000 */
[----:B------:R-:W-:Y:S01]  /*5680*/  IMAD.MOV.U32 R30, RZ, RZ, R42 ;  /* 0x000000ffff1e7224 */ /* 0x000fe200078e002a */
[----:B------:R-:W-:Y:S01]  /*5690*/  MOV R42, R27 ;  /* 0x0000001b002a7202 */ /* 0x000fe20000000f00 */
[----:B------:R-:W-:-:S02]  /*56a0*/  IMAD.MOV.U32 R61, RZ, RZ, R26 ;  /* 0x000000ffff3d7224 */ /* 0x000fc400078e001a */
[----:B------:R-:W-:Y:S01]  /*56b0*/  IMAD.MOV.U32 R57, RZ, RZ, R29 ;  /* 0x000000ffff397224 */ /* 0x000fe200078e001d */
[----:B0-----:R-:W-:Y:S02]  /*56c0*/  DADD R78, R32, R16 ;  /* 0x00000000204e7229 */ /* 0x001fe40000000010 */
[----:B------:R-:W-:Y:S01]  /*56d0*/  DADD R72, R16, R34 ;  /* 0x0000000010487229 */ /* 0x000fe20000000022 */
[----:B------:R-:W-:Y:S01]  /*56e0*/  IMAD.MOV.U32 R67, RZ, RZ, R55 ;  /* 0x000000ffff437224 */ /* 0x000fe200078e0037 */
[----:B------:R-:W-:Y:S02]  /*56f0*/  FSEL R59, R59, R69, P6 ;  /* 0x000000453b3b7208 */ /* 0x000fe40003000000 */
[----:B------:R-:W-:Y:S02]  /*5700*/  SEL R38, R30, R61, P4 ;  /* 0x0000003d1e267207 */ /* 0x000fe40002000000 */
[----:B------:R-:W-:Y:S01]  /*5710*/  @P2 LOP3.LUT R59, R69, 0x80000, RZ, 0xfc, !PT ;  /* 0x00080000453b2812 */ /* 0x000fe200078efcff */
[----:B------:R-:W-:Y:S01]  /*5720*/  DSETP.MIN.AND P2, P3, R56, R78, PT ;  /* 0x0000004e3800722a */ /* 0x000fe20003b40000 */
[----:B------:R-:W-:Y:S01]  /*5730*/  FSEL R43, R43, R42, P4 ;  /* 0x0000002a2b2b7208 */ /* 0x000fe20002000000 */
[----:B------:R-:W-:Y:S01]  /*5740*/  DSETP.MIN.AND P4, P5, R66, R72, PT ;  /* 0x000000484200722a */ /* 0x000fe20003d80000 */
[----:B------:R-:W-:Y:S01]  /*5750*/  @P1 LOP3.LUT R51, R31, 0x80000, RZ, 0xfc, !PT ;  /* 0x000800001f331812 */ /* 0x000fe200078efcff */
[----:B-1----:R-:W-:Y:S01]  /*5760*/  DADD R76, R32, R20 ;  /* 0x00000000204c7229 */ /* 0x002fe20000000014 */
[----:B------:R-:W-:Y:S01]  /*5770*/  IMAD.MOV.U32 R31, RZ, RZ, R24 ;  /* 0x000000ffff1f7224 */ /* 0x000fe200078e0018 */
[----:B------:R-:W-:Y:S01]  /*5780*/  DSETP.MIN.AND P6, P1, R24, R74, PT ;  /* 0x0000004a1800722a */ /* 0x000fe200039c0000 */
[----:B------:R-:W-:-:S02]  /*5790*/  IMAD.MOV.U32 R28, RZ, RZ, R25 ;  /* 0x000000ffff1c7224 */ /* 0x000fc400078e0019 */
[----:B------:R-:W-:Y:S01]  /*57a0*/  IMAD.MOV.U32 R29, RZ, RZ, R56 ;  /* 0x000000ffff1d7224 */ /* 0x000fe200078e0038 */
[----:B------:R-:W-:Y:S01]  /*57b0*/  MOV R56, R74 ;  /* 0x0000004a00387202 */ /* 0x000fe20000000f00 */
        /* <DEDUP_REMOVED lines=21> */
[----:B------:R-:W-:Y:S01]  /*5910*/  MOV R55, R47 ;  /* 0x0000002f00377202 */ /* 0x000fe20000000f00 */
[----:B------:R-:W-:Y:S01]  /*5920*/  IMAD.MOV.U32 R47, RZ, RZ, R77 ;  /* 0x000000ffff2f7224 */ /* 0x000fe200078e004d */
[----:B------:R-:W-:Y:S01]  /*5930*/  @P1 LOP3.LUT R57, R75, 0x80000, RZ, 0xfc, !PT ;  /* 0x000800004b391812 */ /* 0x000fe200078efcff */
[----:B------:R-:W-:Y:S02]  /*5940*/  DADD R74, R20, R34 ;  /* 0x00000000144a7229 */ /* 0x000fe40000000022 */
[----:B0-----:R-:W-:Y:S02]  /*5950*/  DADD R80, R32, R24 ;  /* 0x0000000020507229 */ /* 0x001fe40000000018 */
[----:B------:R-:W-:-:S02]  /*5960*/  DADD R76, R24, R34 ;  /* 0x00000000184c7229 */ /* 0x000fc40000000022 */
[----:B-1----:R-:W-:Y:S02]  /*5970*/  DADD R78, R32, R28 ;  /* 0x00000000204e7229 */ /* 0x002fe4000000001c */
[----:B------:R-:W-:Y:S01]  /*5980*/  DADD R82, R28, R34 ;  /* 0x000000001c527229 */ /* 0x000fe20000000022 */
[----:B------:R-:W0:Y:S01]  /*5990*/  LDS.128 R32, [R4+0x810] ;  /* 0x0008100004207984 */ /* 0x000e220000000c00 */
[----:B------:R-:W-:Y:S01]  /*59a0*/  DSETP.MIN.AND P1, P2, R40, R74, PT ;  /* 0x0000004a2800722a */ /* 0x000fe20003a20000 */
[----:B------:R-:W-:Y:S01]  /*59b0*/  FSEL R61, R61, R47, P6 ;  /* 0x0000002f3d3d7208 */ /* 0x000fe20003000000 */
[----:B------:R-:W-:Y:S01]  /*59c0*/  DSETP.MIN.AND P5, P6, R64, R76, PT ;  /* 0x0000004c4000722a */ /* 0x000fe20003ea0000 */
[----:B------:R-:W-:Y:S01]  /*59d0*/  SEL R66, R36, R66, P4 ;  /* 0x0000004224427207 */ /* 0x000fe20002000000 */
[----:B------:R-:W-:Y:S01]  /*59e0*/  DSETP.MIN.AND P3, P4, R54, R80, PT ;  /* 0x000000503600722a */ /* 0x000fe20003c60000 */
[----:B------:R-:W-:Y:S02]  /*59f0*/  IMAD.MOV.U32 R36, RZ, RZ, R54 ;  /* 0x000000ffff247224 */ /* 0x000fe400078e0036 */
[----:B------:R-:W-:-:S02]  /*5a00*/  IMAD.MOV.U32 R42, RZ, RZ, R40 ;  /* 0x000000ffff2a7224 */ /* 0x000fc400078e0028 */
[----:B------:R-:W-:Y:S02]  /*5a10*/  IMAD.MOV.U32 R60, RZ, RZ, R74 ;  /* 0x000000ffff3c7224 */ /* 0x000fe400078e004a */
[----:B------:R-:W-:Y:S01]  /*5a20*/  IMAD.MOV.U32 R54, RZ, RZ, R75 ;  /* 0x000000ffff367224 */ /* 0x000fe200078e004b */
[----:B------:R-:W-:Y:S01]  /*5a30*/  @P0 LOP3.LUT R61, R47, 0x80000, RZ, 0xfc, !PT ;  /* 0x000800002f3d0812 */ /* 0x000fe200078efcff */
[----:B------:R-:W-:Y:S01]  /*5a40*/  IMAD.MOV.U32 R47, RZ, RZ, R77 ;  /* 0x000000ffff2f7224 */ /* 0x000fe200078e004d */
[----:B------:R-:W-:Y:S01]  /*5a50*/  SEL R60, R42, R60, P1 ;  /* 0x0000003c2a3c7207 */ /* 0x000fe20000800000 */
[----:B------:R-:W-:Y:S01]  /*5a60*/  IMAD.MOV.U32 R42, RZ, RZ, R44 ;  /* 0x000000ffff2a7224 */ /* 0x000fe200078e002c */
[----:B------:R-:W-:Y:S01]  /*5a70*/  FSEL R41, R41, R54, P1 ;  /* 0x0000003629297208 */ /* 0x000fe20000800000 */
[----:B------:R-:W-:Y:S01]  /*5a80*/  DSETP.MIN.AND P0, P1, R44, R78, PT ;  /* 0x0000004e2c00722a */ /* 0x000fe20003900000 */
[----:B------:R-:W-:Y:S01]  /*5a90*/  @P2 LOP3.LUT R41, R54, 0x80000, RZ, 0xfc, !PT ;  /* 0x0008000036292812 */ /* 0x000fe200078efcff */
[----:B------:R-:W-:Y:S01]  /*5aa0*/  IMAD.MOV.U32 R44, RZ, RZ, R81 ;  /* 0x000000ffff2c7224 */ /* 0x000fe200078e0051 */
[----:B------:R-:W-:Y:S01]  /*5ab0*/  MOV R74, R80 ;  /* 0x00000050004a7202 */ /* 0x000fe20000000f00 */
[----:B------:R-:W-:Y:S01]  /*5ac0*/  IMAD.MOV.U32 R40, RZ, RZ, R64 ;  /* 0x000000ffff287224 */ /* 0x000fe200078e0040 */
[----:B------:R-:W-:Y:S01]  /*5ad0*/  FSEL R65, R65, R47, P5 ;  /* 0x0000002f41417208 */ /* 0x000fe20002800000 */
[----:B------:R-:W-:Y:S01]  /*5ae0*/  IMAD.MOV.U32 R54, RZ, RZ, R76 ;  /* 0x000000ffff367224 */ /* 0x000fe200078e004c */
[----:B------:R-:W-:Y:S01]  /*5af0*/  @P6 LOP3.LUT R65, R47, 0x80000, RZ, 0xfc, !PT ;  /* 0x000800002f416812 */ /* 0x000fe200078efcff */
[----:B------:R-:W-:Y:S01]  /*5b00*/  IMAD.MOV.U32 R47, RZ, RZ, R78 ;  /* 0x000000ffff2f7224 */ /* 0x000fe200078e004e */
[----:B------:R-:W-:-:S02]  /*5b10*/  FSEL R55, R55, R44, P3 ;  /* 0x0000002c37377208 */ /* 0x000fc40001800000 */
        /* <DEDUP_REMOVED lines=8> */
[C---:B0-----:R-:W-:Y:S02]  /*5ba0*/  DADD R86, R32.reuse, R16 ;  /* 0x0000000020567229 */ /* 0x041fe40000000010 */
[----:B------:R-:W-:-:S02]  /*5bb0*/  DADD R88, R32, R20 ;  /* 0x0000000020587229 */ /* 0x000fc40000000014 */
[C---:B------:R-:W-:Y:S02]  /*5bc0*/  DADD R84, R32.reuse, R24 ;  /* 0x0000000020547229 */ /* 0x040fe40000000018 */
[----:B------:R-:W-:Y:S02]  /*5bd0*/  DADD R76, R32, R28 ;  /* 0x00000000204c7229 */ /* 0x000fe4000000001c */
[--C-:B------:R-:W-:Y:S02]  /*5be0*/  DADD R16, R16, R34.reuse ;  /* 0x0000000010107229 */ /* 0x100fe40000000022 */
[--C-:B------:R-:W-:Y:S02]  /*5bf0*/  DADD R78, R20, R34.reuse ;  /* 0x00000000144e7229 */ /* 0x100fe40000000022 */
[--C-:B------:R-:W-:Y:S02]  /*5c00*/  DADD R80, R24, R34.reuse ;  /* 0x0000000018507229 */ /* 0x100fe40000000022 */
[----:B------:R-:W-:Y:S01]  /*5c10*/  DADD R82, R28, R34 ;  /* 0x000000001c527229 */ /* 0x000fe20000000022 */
[----:B------:R-:W-:Y:S01]  /*5c20*/  IMAD.MOV.U32 R47, RZ, RZ, R37 ;  /* 0x000000ffff2f7224 */ /* 0x000fe200078e0025 */
[----:B------:R-:W0:Y:S01]  /*5c30*/  LDS.128 R32, [R4+0x900] ;  /* 0x0009000004207984 */ /* 0x000e220000000c00 */
[----:B------:R-:W-:-:S02]  /*5c40*/  IMAD.MOV.U32 R36, RZ, RZ, R62 ;  /* 0x000000ffff247224 */ /* 0x000fc400078e003e */
[----:B------:R-:W-:Y:S02]  /*5c50*/  IMAD.MOV.U32 R37, RZ, RZ, R46 ;  /* 0x000000ffff257224 */ /* 0x000fe400078e002e */
[----:B------:R-:W-:Y:S01]  /*5c60*/  DSETP.MIN.AND P4, P5, R46, R86, PT ;  /* 0x000000562e00722a */ /* 0x000fe20003d80000 */
[----:B------:R-:W-:Y:S01]  /*5c70*/  IMAD.MOV.U32 R28, RZ, RZ, R86 ;  /* 0x000000ffff1c7224 */ /* 0x000fe200078e0056 */
[----:B------:R-:W-:Y:S01]  /*5c80*/  FSEL R63, R63, R44, P2 ;  /* 0x0000002c3f3f7208 */ /* 0x000fe20001000000 */
[----:B------:R-:W-:Y:S01]  /*5c90*/  IMAD.MOV.U32 R71, RZ, RZ, R39 ;  /* 0x000000ffff477224 */ /* 0x000fe200078e0027 */
[----:B------:R-:W-:Y:S01]  /*5ca0*/  SEL R40, R36, R40, P2 ;  /* 0x0000002824287207 */ /* 0x000fe20001000000 */
[----:B------:R-:W-:Y:S01]  /*5cb0*/  IMAD.MOV.U32 R24, RZ, RZ, R87 ;  /* 0x000000ffff187224 */ /* 0x000fe200078e0057 */
[----:B------:R-:W-:Y:S01]  /*5cc0*/  @P3 LOP3.LUT R63, R44, 0x80000, RZ, 0xfc, !PT ;  /* 0x000800002c3f3812 */ /* 0x000fe200078efcff */
[----:B------:R-:W-:Y:S01]  /*5cd0*/  DSETP.MIN.AND P3, P2, R48, R84, PT ;  /* 0x000000543000722a */ /* 0x000fe20003a60000 */
[----:B------:R-:W-:Y:S01]  /*5ce0*/  SEL R46, R37, R28, P4 ;  /* 0x0000001c252e7207 */ /* 0x000fe20002000000 */
        /* <DEDUP_REMOVED lines=17> */
[----:B------:R-:W-:Y:S01]  /*5e00*/  IMAD.MOV.U32 R24, RZ, RZ, R85 ;  /* 0x000000ffff187224 */ /* 0x000fe200078e0055 */
[----:B------:R-:W-:Y:S01]  /*5e10*/  SEL R50, R25, R28, P6 ;  /* 0x0000001c19327207 */ /* 0x000fe20003000000 */
[----:B------:R-:W-:Y:S02]  /*5e20*/  IMAD.MOV.U32 R21, RZ, RZ, R58 ;  /* 0x000000ffff157224 */ /* 0x000fe400078e003a */
[----:B------:R-:W-:Y:S01]  /*5e30*/  IMAD.MOV.U32 R28, RZ, RZ, R16 ;  /* 0x000000ffff1c7224 */ /* 0x000fe200078e0010 */
[----:B------:R-:W-:-:S02]  /*5e40*/  @P1 LOP3.LUT R71, R20, 0x80000, RZ, 0xfc, !PT ;  /* 0x0008000014471812 */ /* 0x000fc400078efcff */
[----:B------:R-:W-:Y:S01]  /*5e50*/  FSEL R49, R49, R24, P3 ;  /* 0x0000001831317208 */ /* 0x000fe20001800000 */
[----:B------:R-:W-:Y:S01]  /*5e60*/  DSETP.MIN.AND P1, P3, R52, R78, PT ;  /* 0x0000004e3400722a */ /* 0x000fe20003b20000 */
[----:B------:R-:W-:Y:S02]  /*5e70*/  FSEL R51, R51, R77, P6 ;  /* 0x0000004d33337208 */ /* 0x000fe40003000000 */
[----:B------:R-:W-:Y:S02]  /*5e80*/  SEL R58, R21, R28, P0 ;  /* 0x0000001c153a7207 */ /* 0x000fe40000000000 */
[----:B------:R-:W-:Y:S02]  /*5e90*/  @P4 LOP3.LUT R51, R77, 0x80000, RZ, 0xfc, !PT ;  /* 0x000800004d334812 */ /* 0x000fe400078efcff */
[----:B------:R-:W-:Y:S01]  /*5ea0*/  FSEL R59, R59, R17, P0 ;  /* 0x000000113b3b7208 */ /* 0x000fe20000000000 */
[----:B------:R-:W-:Y:S01]  /*5eb0*/  DSETP.MIN.AND P4, P0, R56, R82, PT ;  /* 0x000000523800722a */ /* 0x000fe20003880000 */
[----:B------:R-:W-:Y:S01]  /*5ec0*/  MOV R39, R43 ;  /* 0x0000002b00277202 */ /* 0x000fe20000000f00 */
[----:B------:R-:W-:-:S02]  /*5ed0*/  IMAD.MOV.U32 R16, RZ, RZ, R56 ;  /* 0x000000ffff107224 */ /* 0x000fc400078e0038 */
[----:B------:R-:W-:Y:S01]  /*5ee0*/  IMAD.MOV.U32 R37, RZ, RZ, R82 ;  /* 0x000000ffff257224 */ /* 0x000fe200078e0052 */
[----:B------:R-:W-:Y:S02]  /*5ef0*/  @P2 LOP3.LUT R49, R24, 0x80000, RZ, 0xfc, !PT ;  /* 0x0008000018312812 */ /* 0x000fe400078efcff */
[----:B------:R-:W-:Y:S01]  /*5f00*/  DSETP.MIN.AND P6, P2, R38, R80, PT ;  /* 0x000000502600722a */ /* 0x000fe20003ac0000 */
[----:B------:R-:W-:Y:S02]  /*5f10*/  @P5 LOP3.LUT R59, R17, 0x80000, RZ, 0xfc, !PT ;  /* 0x00080000113b5812 */ /* 0x000fe400078efcff */
[----:B------:R-:W-:Y:S01]  /*5f20*/  SEL R28, R16, R37, P4 ;  /* 0x00000025101c7207 */ /* 0x000fe20002000000 */
[--C-:B0-----:R-:W-:Y:S01]  /*5f30*/  DADD R16, R32, R18.reuse ;  /* 0x0000000020107229 */ /* 0x101fe20000000012 */
[----:B------:R-:W-:Y:S01]  /*5f40*/  MOV R69, R15 ;  /* 0x0000000f00457202 */ /* 0x000fe20000000f00 */
[----:B------:R-:W-:Y:S01]  /*5f50*/  IMAD.MOV.U32 R20, RZ, RZ, R52 ;  /* 0x000000ffff147224 */ /* 0x000fe200078e0034 */
[----:B------:R-:W-:Y:S01]  /*5f60*/  FSEL R53, R53, R79, P1 ;  /* 0x0000004f35357208 */ /* 0x000fe20000800000 */
[----:B------:R-:W-:Y:S01]  /*5f70*/  IMAD.MOV.U32 R25, RZ, RZ, R78 ;  /* 0x000000ffff197224 */ /* 0x000fe200078e004e */
[----:B------:R-:W-:Y:S01]  /*5f80*/  @P3 LOP3.LUT R53, R79, 0x80000, RZ, 0xfc, !PT ;  /* 0x000800004f353812 */ /* 0x000fe200078efcff */
[----:B------:R-:W-:-:S02]  /*5f90*/  DADD R76, R34, R18 ;  /* 0x00000000224c7229 */ /* 0x000fc40000000012 */
[----:B------:R-:W-:Y:S01]  /*5fa0*/  DADD R78, R32, R22 ;  /* 0x00000000204e7229 */ /* 0x000fe20000000016 */
[----:B------:R-:W-:Y:S01]  /*5fb0*/  IMAD.MOV.U32 R29, RZ, RZ, R57 ;  /* 0x000000ffff1d7224 */ /* 0x000fe200078e0039 */
[----:B------:R-:W-:Y:S01]  /*5fc0*/  DSETP.MIN.AND P3, P5, R68, R16, PT ;  /* 0x000000104400722a */ /* 0x000fe20003d60000 */
        /* <DEDUP_REMOVED lines=9> */
[----:B------:R-:W-:Y:S01]  /*6060*/  DADD R38, R32, R26 ;  /* 0x0000000020267229 */ /* 0x000fe2000000001a */
[----:B------:R-:W-:Y:S01]  /*6070*/  MOV R16, R66 ;  /* 0x0000004200107202 */ /* 0x000fe20000000f00 */
[----:B------:R-:W-:Y:S01]  /*6080*/  IMAD.MOV.U32 R17, RZ, RZ, R67 ;  /* 0x000000ffff117224 */ /* 0x000fe200078e0043 */
[----:B------:R-:W-:Y:S01]  /*6090*/  DSETP.MIN.AND P1, P2, R66, R76, PT ;  /* 0x0000004c4200722a */ /* 0x000fe20003a20000 */
[----:B------:R-:W-:Y:S01]  /*60a0*/  SEL R24, R24, R21, P6 ;  /* 0x0000001518187207 */ /* 0x000fe20003000000 */
[----:B------:R-:W-:Y:S01]  /*60b0*/  DADD R66, R34, R22 ;  /* 0x0000000022427229 */ /* 0x000fe20000000016 */
[----:B------:R-:W-:Y:S01]  /*60c0*/  @P0 LOP3.LUT R29, R83, 0x80000, RZ, 0xfc, !PT ;  /* 0x00080000531d0812 */ /* 0x000fe200078efcff */
[----:B------:R-:W-:Y:S01]  /*60d0*/  IMAD.MOV.U32 R15, RZ, RZ, R69 ;  /* 0x000000ffff0f7224 */ /* 0x000fe200078e0045 */
[----:B------:R-:W-:Y:S01]  /*60e0*/  DSETP.MIN.AND P6, P0, R72, R78, PT ;  /* 0x0000004e4800722a */ /* 0x000fe200038c0000 */
        /* <DEDUP_REMOVED lines=12> */
[----:B------:R-:W-:Y:S01]  /*61b0*/  DSETP.MIN.AND P5, P6, R60, R66, PT ;  /* 0x000000423c00722a */ /* 0x000fe20003ea0000 */
[----:B------:R-:W-:Y:S01]  /*61c0*/  SEL R56, R56, R57, P3 ;  /* 0x0000003938387207 */ /* 0x000fe20001800000 */
[----:B------:R-:W-:Y:S01]  /*61d0*/  DSETP.MIN.AND P3, P4, R74, R38, PT ;  /* 0x000000264a00722a */ /* 0x000fe20003c60000 */
[----:B------:R-:W-:Y:S02]  /*61e0*/  IMAD.MOV.U32 R60, RZ, RZ, R38 ;  /* 0x000000ffff3c7224 */ /* 0x000fe400078e0026 */
[----:B------:R-:W-:-:S02]  /*61f0*/  IMAD.MOV.U32 R21, RZ, RZ, R39 ;  /* 0x000000ffff157224 */ /* 0x000fc400078e0027 */
[----:B------:R-:W0:Y:S01]  /*6200*/  LDS.128 R36, [R4+0x910] ;  /* 0x0009100004247984 */ /* 0x000e220000000c00 */
[----:B------:R-:W-:Y:S01]  /*6210*/  IMAD.MOV.U32 R43, RZ, RZ, R74 ;  /* 0x000000ffff2b7224 */ /* 0x000fe200078e004a */
[----:B------:R-:W-:-:S04]  /*6220*/  DADD R68, R32, R30 ;  /* 0x0000000020447229 */ /* 0x000fc8000000001e */
[----:B------:R-:W-:Y:S01]  /*6230*/  SEL R60, R43, R60, P3 ;  /* 0x0000003c2b3c7207 */ /* 0x000fe20001800000 */
[----:B------:R-:W-:Y:S01]  /*6240*/  IMAD.MOV.U32 R43, RZ, RZ, R45 ;  /* 0x000000ffff2b7224 */ /* 0x000fe200078e002d */
[----:B------:R-:W-:Y:S02]  /*6250*/  @P0 LOP3.LUT R15, R44, 0x80000, RZ, 0xfc, !PT ;  /* 0x000800002c0f0812 */ /* 0x000fe400078efcff */
[----:B------:R-:W-:Y:S01]  /*6260*/  FSEL R45, R75, R21, P3 ;  /* 0x000000154b2d7208 */ /* 0x000fe20001800000 */
[----:B------:R-:W-:Y:S02]  /*6270*/  IMAD.MOV.U32 R32, RZ, RZ, R42 ;  /* 0x000000ffff207224 */ /* 0x000fe400078e002a */
[----:B------:R-:W-:Y:S01]  /*6280*/  DSETP.MIN.AND P3, P0, R42, R68, PT ;  /* 0x000000442a00722a */ /* 0x000fe20003860000 */
[----:B------:R-:W-:Y:S01]  /*6290*/  IMAD.MOV.U32 R42, RZ, RZ, R68 ;  /* 0x000000ffff2a7224 */ /* 0x000fe200078e0044 */
[C---:B------:R-:W-:Y:S01]  /*62a0*/  DADD R72, R34.reuse, R26 ;  /* 0x0000000022487229 */ /* 0x040fe2000000001a */
[----:B------:R-:W-:Y:S01]  /*62b0*/  IMAD.MOV.U32 R33, RZ, RZ, R69 ;  /* 0x000000ffff217224 */ /* 0x000fe200078e0045 */
[----:B------:R-:W-:Y:S01]  /*62c0*/  DADD R74, R34, R30 ;  /* 0x00000000224a7229 */ /* 0x000fe2000000001e */
[----:B------:R-:W-:Y:S01]  /*62d0*/  IMAD.MOV.U32 R41, RZ, RZ, R63 ;  /* 0x000000ffff297224 */ /* 0x000fe200078e003f */
[----:B------:R-:W-:Y:S01]  /*62e0*/  SEL R42, R32, R42, P3 ;  /* 0x0000002a202a7207 */ /* 0x000fe20001800000 */
[----:B------:R-:W-:Y:S01]  /*62f0*/  IMAD.MOV.U32 R32, RZ, RZ, R77 ;  /* 0x000000ffff207224 */ /* 0x000fe200078e004d */
[----:B------:R-:W-:-:S02]  /*6300*/  MOV R68, R76 ;  /* 0x0000004c00447202 */ /* 0x000fc40000000f00 */
[----:B------:R-:W-:Y:S02]  /*6310*/  MOV R54, R61 ;  /* 0x0000003d00367202 */ /* 0x000fe40000000f00 */
[----:B------:R-:W-:Y:S01]  /*6320*/  FSEL R43, R43, R33, P3 ;  /* 0x000000212b2b7208 */ /* 0x000fe20001800000 */
[----:B------:R-:W-:Y:S01]  /*6330*/  IMAD.MOV.U32 R34, RZ, RZ, R66 ;  /* 0x000000ffff227224 */ /* 0x000fe200078e0042 */
[----:B------:R-:W-:Y:S01]  /*6340*/  @P4 LOP3.LUT R45, R21, 0x80000, RZ, 0xfc, !PT ;  /* 0x00080000152d4812 */ /* 0x000fe200078efcff */
[----:B------:R-:W-:Y:S01]  /*6350*/  DSETP.MIN.AND P4, P3, R64, R72, PT ;  /* 0x000000484000722a */ /* 0x000fe20003b80000 */
[----:B------:R-:W-:Y:S02]  /*6360*/  SEL R68, R16, R68, P1 ;  /* 0x0000004410447207 */ /* 0x000fe40000800000 */
[----:B------:R-:W-:Y:S02]  /*6370*/  @P0 LOP3.LUT R43, R33, 0x80000, RZ, 0xfc, !PT ;  /* 0x00080000212b0812 */ /* 0x000fe400078efcff */
[----:B------:R-:W-:Y:S01]  /*6380*/  FSEL R61, R17, R32, P1 ;  /* 0x00000020113d7208 */ /* 0x000fe20000800000 */
[----:B------:R-:W-:Y:S01]  /*6390*/  DSETP.MIN.AND P0, P1, R40, R74, PT ;  /* 0x0000004a2800722a */ /* 0x000fe20003900000 */
[----:B------:R-:W-:-:S02]  /*63a0*/  IMAD.MOV.U32 R21, RZ, RZ, R64 ;  /* 0x000000ffff157224 */ /* 0x000fc400078e0040 */
[----:B------:R-:W-:Y:S02]  /*63b0*/  IMAD.MOV.U32 R66, RZ, RZ, R72 ;  /* 0x000000ffff427224 */ /* 0x000fe400078e0048 */
[----:B------:R-:W-:Y:S01]  /*63c0*/  IMAD.MOV.U32 R33, RZ, RZ, R40 ;  /* 0x000000ffff217224 */ /* 0x000fe200078e0028 */
[----:B------:R-:W-:Y:S02]  /*63d0*/  SEL R40, R20, R34, P5 ;  /* 0x0000002214287207 */ /* 0x000fe40002800000 */
[----:B------:R-:W-:Y:S01]  /*63e0*/  SEL R66, R21, R66, P4 ;  /* 0x0000004215427207 */ /* 0x000fe20002000000 */
[----:B0-----:R-:W-:Y:S01]  /*63f0*/  DADD R20, R36, R18 ;  /* 0x0000000024147229 */ /* 0x001fe20000000012 */
[----:B------:R-:W-:Y:S01]  /*6400*/  IMAD.MOV.U32 R16, RZ, RZ, R41 ;  /* 0x000000ffff107224 */ /* 0x000fe200078e0029 */
[----:B------:R-:W-:Y:S01]  /*6410*/  MOV R17, R73 ;  /* 0x0000004900117202 */ /* 0x000fe20000000f00 */
[----:B------:R-:W-:Y:S02]  /*6420*/  IMAD.MOV.U32 R64, RZ, RZ, R74 ;  /* 0x000000ffff407224 */ /* 0x000fe400078e004a */
[----:B------:R-:W-:-:S02]  /*6430*/  IMAD.MOV.U32 R57, RZ, RZ, R75 ;  /* 0x000000ffff397224 */ /* 0x000fc400078e004b */
[----:B------:R-:W-:Y:S01]  /*6440*/  IMAD.MOV.U32 R35, RZ, RZ, R67 ;  /* 0x000000ffff237224 */ /* 0x000fe200078e0043 */
[----:B------:R-:W-:Y:S02]  /*6450*/  FSEL R67, R65, R17, P4 ;  /* 0x0000001141437208 */ /* 0x000fe40002000000 */
[----:B------:R-:W-:Y:S02]  /*6460*/  SEL R64, R33, R64, P0 ;  /* 0x0000004021407207 */ /* 0x000fe40000000000 */
[----:B------:R-:W-:Y:S01]  /*6470*/  @P2 LOP3.LUT R61, R32, 0x80000, RZ, 0xfc, !PT ;  /* 0x00080000203d2812 */ /* 0x000fe200078efcff */
[----:B------:R-:W-:Y:S01]  /*6480*/  DADD R32, R36, R22 ;  /* 0x0000000024207229 */ /* 0x000fe20000000016 */
[----:B------:R-:W-:Y:S02]  /*6490*/  FSEL R65, R16, R57, P0 ;  /* 0x0000003910417208 */ /* 0x000fe40000000000 */
[----:B------:R-:W-:Y:S01]  /*64a0*/  @P1 LOP3.LUT R65, R57, 0x80000, RZ, 0xfc, !PT ;  /* 0x0008000039411812 */ /* 0x000fe200078efcff */
[----:B------:R-:W-:-:S02]  /*64b0*/  DSETP.MIN.AND P1, P2, R46, R20, PT ;  /* 0x000000142e00722a */ /* 0x000fc40003a20000 */
[----:B------:R-:W-:Y:S01]  /*64c0*/  DADD R80, R36, R26 ;  /* 0x0000000024507229 */ /* 0x000fe2000000001a */
[----:B------:R-:W-:Y:S01]  /*64d0*/  FSEL R41, R54, R35, P5 ;  /* 0x0000002336297208 */ /* 0x000fe20002800000 */
[----:B------:R-:W-:Y:S01]  /*64e0*/  DADD R72, R38, R18 ;  /* 0x0000000026487229 */ /* 0x000fe20000000012 */
[----:B------:R-:W-:Y:S01]  /*64f0*/  @P6 LOP3.LUT R41, R35, 0x80000, RZ, 0xfc, !PT ;  /* 0x0008000023296812 */ /* 0x000fe200078efcff */
[----:B------:R-:W-:Y:S01]  /*6500*/  DADD R82, R36, R30 ;  /* 0x0000000024527229 */ /* 0x000fe2000000001e */
[----:B------:R-:W-:Y:S01]  /*6510*/  @P3 LOP3.LUT R67, R17, 0x80000, RZ, 0xfc, !PT ;  /* 0x0008000011433812 */ /* 0x000fe200078efcff */
[----:B------:R-:W-:Y:S01]  /*6520*/  IMAD.MOV.U32 R17, RZ, RZ, R21 ;  /* 0x000000ffff117224 */ /* 0x000fe200078e0015 */
[----:B------:R-:W-:Y:S01]  /*6530*/  DSETP.MIN.AND P6, P3, R70, R32, PT ;  /* 0x000000204600722a */ /* 0x000fe20003bc0000 */
[----:B------:R-:W-:Y:S01]  /*6540*/  IMAD.MOV.U32 R18, RZ, RZ, R47 ;  /* 0x000000ffff127224 */ /* 0x000fe200078e002f */
[----:B------:R-:W-:Y:S01]  /*6550*/  DSETP.MIN.AND P5, P0, R48, R80, PT ;  /* 0x000000503000722a */ /* 0x000fe200038a0000 */
[----:B------:R-:W-:Y:S01]  /*6560*/  IMAD.MOV.U32 R16, RZ, RZ, R32 ;  /* 0x000000ffff107224 */ /* 0x000fe200078e0020 */
[----:B------:R-:W-:Y:S01]  /*6570*/  DADD R74, R38, R22 ;  /* 0x00000000264a7229 */ /* 0x000fe20000000016 */
[----:B------:R-:W-:-:S02]  /*6580*/  IMAD.MOV.U32 R19, RZ, RZ, R70 ;  /* 0x000000ffff137224 */ /* 0x000fc400078e0046 */
[----:B------:R-:W-:Y:S01]  /*6590*/  IMAD.MOV.U32 R54, RZ, RZ, R20 ;  /* 0x000000ffff367224 */ /* 0x000fe200078e0014 */
[----:B------:R-:W-:Y:S01]  /*65a0*/  MOV R21, R33 ;  /* 0x0000002100157202 */ /* 0x000fe20000000f00 */
[----:B------:R-:W-:Y:S01]  /*65b0*/  IMAD.MOV.U32 R23, RZ, RZ, R46 ;  /* 0x000000ffff177224 */ /* 0x000fe200078e002e */
[----:B------:R-:W-:Y:S01]  /*65c0*/  FSEL R37, R18, R17, P1 ;  /* 0x0000001112257208 */ /* 0x000fe20000800000 */
[----:B------:R-:W-:Y:S01]  /*65d0*/  IMAD.MOV.U32 R20, RZ, RZ, R71 ;  /* 0x000000ffff147224 */ /* 0x000fe200078e0047 */
[----:B------:R-:W-:Y:S01]  /*65e0*/  SEL R70, R19, R16, P6 ;  /* 0x0000001013467207 */ /* 0x000fe20003000000 */
[C---:B------:R-:W-:Y:S01]  /*65f0*/  DADD R26, R38.reuse, R26 ;  /* 0x00000000261a7229 */ /* 0x040fe2000000001a */
[----:B------:R-:W-:Y:S01]  /*6600*/  @P2 LOP3.LUT R37, R17, 0x80000, RZ, 0xfc, !PT ;  /* 0x0008000011252812 */ /* 0x000fe200078efcff */
[----:B------:R-:W-:Y:S01]  /*6610*/  DADD R76, R38, R30 ;  /* 0x00000000264c7229 */ /* 0x000fe2000000001e */
[----:B------:R-:W-:Y:S01]  /*6620*/  LDS.128 R32, [R4+0xa00] ;  /* 0x000a000004207984 */ /* 0x000fe20000000c00 */
[----:B------:R-:W-:Y:S01]  /*6630*/  SEL R54, R23, R54, P1 ;  /* 0x0000003617367207 */ /* 0x000fe20000800000 */
[----:B------:R-:W-:Y:S01]  /*6640*/  IMAD.MOV.U32 R47, RZ, RZ, R49 ;  /* 0x000000ffff2f7224 */ /* 0x000fe200078e0031 */
[----:B------:R-:W-:Y:S01]  /*6650*/  FSEL R39, R20, R21, P6 ;  /* 0x0000001514277208 */ /* 0x000fe20003000000 */
[----:B------:R-:W0:Y:S01]  /*6660*/  LDS.128 R16, [R10+0x50] ;  /* 0x000050000a107984 */ /* 0x000e220000000c00 */
[----:B------:R-:W-:Y:S01]  /*6670*/  DSETP.MIN.AND P4, P1, R50, R82, PT ;  /* 0x000000523200722a */ /* 0x000fe20003980000 */
        /* <DEDUP_REMOVED lines=11> */
[----:B------:R-:W-:Y:S01]  /*6730*/  DSETP.MIN.AND P3, P5, R52, R74, PT ;  /* 0x0000004a3400722a */ /* 0x000fe20003d60000 */
[----:B------:R-:W-:Y:S02]  /*6740*/  IMAD.MOV.U32 R49, RZ, RZ, R51 ;  /* 0x000000ffff317224 */ /* 0x000fe400078e0033 */
[----:B------:R-:W-:Y:S01]  /*6750*/  IMAD.MOV.U32 R31, RZ, RZ, R83 ;  /* 0x000000ffff1f7224 */ /* 0x000fe200078e0053 */
[----:B------:R-:W-:Y:S01]  /*6760*/  DSETP.MIN.AND P6, P2, R58, R72, PT ;  /* 0x000000483a00722a */ /* 0x000fe20003ac0000 */
[----:B------:R-:W-:Y:S02]  /*6770*/  IMAD.MOV.U32 R36, RZ, RZ, R52 ;  /* 0x000000ffff247224 */ /* 0x000fe400078e0034 */
[----:B------:R-:W-:Y:S01]  /*6780*/  IMAD.MOV.U32 R51, RZ, RZ, R74 ;  /* 0x000000ffff337224 */ /* 0x000fe200078e004a */
[----:B------:R-:W-:Y:S01]  /*6790*/  FSEL R49, R49, R31, P4 ;  /* 0x0000001f31317208 */ /* 0x000fe20002000000 */
[----:B------:R-:W-:Y:S01]  /*67a0*/  IMAD.MOV.U32 R38, RZ, RZ, R53 ;  /* 0x000000ffff267224 */ /* 0x000fe200078e0035 */
[----:B------:R-:W-:Y:S01]  /*67b0*/  DSETP.MIN.AND P4, P0, R24, R26, PT ;  /* 0x0000001a1800722a */ /* 0x000fe20003880000 */
[----:B------:R-:W-:-:S02]  /*67c0*/  IMAD.MOV.U32 R46, RZ, RZ, R24 ;  /* 0x000000ffff2e7224 */ /* 0x000fc400078e0018 */
[----:B------:R-:W-:Y:S01]  /*67d0*/  IMAD.MOV.U32 R57, RZ, RZ, R26 ;  /* 0x000000ffff397224 */ /* 0x000fe200078e001a */
[----:B------:R-:W-:Y:S01]  /*67e0*/  SEL R50, R36, R51, P3 ;  /* 0x0000003324327207 */ /* 0x000fe20001800000 */
[----:B------:R-:W-:Y:S01]  /*67f0*/  IMAD.MOV.U32 R30, RZ, RZ, R58 ;  /* 0x000000ffff1e7224 */ /* 0x000fe200078e003a */
[----:B------:R-:W-:Y:S01]  /*6800*/  FSEL R51, R38, R75, P3 ;  /* 0x0000004b26337208 */ /* 0x000fe20001800000 */
[----:B------:R-:W-:Y:S01]  /*6810*/  IMAD.MOV.U32 R44, RZ, RZ, R25 ;  /* 0x000000ffff2c7224 */ /* 0x000fe200078e0019 */
[----:B------:R-:W-:Y:S01]  /*6820*/  SEL R46, R46, R57, P4 ;  /* 0x000000392e2e7207 */ /* 0x000fe20002000000 */
[----:B0-----:R-:W-:Y:S01]  /*6830*/  DADD R80, R32, R16 ;  /* 0x0000000020507229 */ /* 0x001fe20000000010 */
[----:B------:R-:W-:Y:S01]  /*6840*/  @P5 LOP3.LUT R51, R75, 0x80000, RZ, 0xfc, !PT ;  /* 0x000800004b335812 */ /* 0x000fe200078efcff */
[----:B------:R-:W-:Y:S01]  /*6850*/  DADD R74, R16, R34 ;  /* 0x00000000104a7229 */ /* 0x000fe20000000022 */
[----:B------:R-:W-:Y:S01]  /*6860*/  MOV R25, R72 ;  /* 0x0000004800197202 */ /* 0x000fe20000000f00 */
[----:B------:R-:W-:-:S02]  /*6870*/  IMAD.MOV.U32 R57, RZ, RZ, R55 ;  /* 0x000000ffff397224 */ /* 0x000fc400078e0037 */
[----:B------:R-:W-:Y:S02]  /*6880*/  IMAD.MOV.U32 R53, RZ, RZ, R27 ;  /* 0x000000ffff357224 */ /* 0x000fe400078e001b */
[----:B------:R-:W-:Y:S01]  /*6890*/  IMAD.MOV.U32 R69, RZ, RZ, R61 ;  /* 0x000000ffff457224 */ /* 0x000fe200078e003d */
[----:B------:R-:W-:Y:S01]  /*68a0*/  SEL R58, R30, R25, P6 ;  /* 0x000000191e3a7207 */ /* 0x000fe20003000000 */
[----:B------:R-:W-:Y:S01]  /*68b0*/  IMAD.MOV.U32 R30, RZ, RZ, R29 ;  /* 0x000000ffff1e7224 */ /* 0x000fe200078e001d */
[----:B------:R-:W-:Y:S02]  /*68c0*/  @P1 LOP3.LUT R49, R31, 0x80000, RZ, 0xfc, !PT ;  /* 0x000800001f311812 */ /* 0x000fe400078efcff */
[----:B------:R-:W-:Y:S01]  /*68d0*/  FSEL R59, R59, R73, P6 ;  /* 0x000000493b3b7208 */ /* 0x000fe20003000000 */
[----:B------:R-:W-:Y:S01]  /*68e0*/  DSETP.MIN.AND P6, P1, R28, R76, PT ;  /* 0x0000004c1c00722a */ /* 0x000fe200039c0000 */
[----:B------:R-:W-:Y:S01]  /*68f0*/  @P2 LOP3.LUT R59, R73, 0x80000, RZ, 0xfc, !PT ;  /* 0x00080000493b2812 */ /* 0x000fe200078efcff */
[----:B------:R-:W-:Y:S01]  /*6900*/  DSETP.MIN.AND P2, P3, R56, R80, PT ;  /* 0x000000503800722a */ /* 0x000fe20003b40000 */
[----:B------:R-:W-:Y:S01]  /*6910*/  MOV R29, R57 ;  /* 0x00000039001d7202 */ /* 0x000fe20000000f00 */
[----:B------:R-:W-:Y:S01]  /*6920*/  IMAD.MOV.U32 R31, RZ, RZ, R28 ;  /* 0x000000ffff1f7224 */ /* 0x000fe200078e001c */
[----:B------:R-:W-:Y:S01]  /*6930*/  FSEL R57, R44, R53, P4 ;  /* 0x000000352c397208 */ /* 0x000fe20002000000 */
[----:B-1----:R-:W-:Y:S01]  /*6940*/  DADD R82, R32, R20 ;  /* 0x0000000020527229 */ /* 0x002fe20000000014 */
[----:B------:R-:W-:Y:S01]  /*6950*/  IMAD.MOV.U32 R28, RZ, RZ, R56 ;  /* 0x000000ffff1c7224 */ /* 0x000fe200078e0038 */
[----:B------:R-:W-:Y:S01]  /*6960*/  DSETP.MIN.AND P4, P5, R68, R74, PT ;  /* 0x0000004a4400722a */ /* 0x000fe20003d80000 */
[----:B------:R-:W-:Y:S01]  /*6970*/  IMAD.MOV.U32 R52, RZ, RZ, R76 ;  /* 0x000000ffff347224 */ /* 0x000fe200078e004c */
[----:B------:R-:W0:Y:S01]  /*6980*/  LDS.128 R24, [R10+0x150] ;  /* 0x000150000a187984 */ /* 0x000e220000000c00 */
[----:B------:R-:W-:-:S02]  /*6990*/  IMAD.MOV.U32 R63, RZ, RZ, R15 ;  /* 0x000000ffff3f7224 */ /* 0x000fc400078e000f */
[----:B------:R-:W-:Y:S01]  /*69a0*/  IMAD.MOV.U32 R56, RZ, RZ, R80 ;  /* 0x000000ffff387224 */ /* 0x000fe200078e0050 */
[----:B------:R-:W-:Y:S02]  /*69b0*/  @P0 LOP3.LUT R57, R53, 0x80000, RZ, 0xfc, !PT ;  /* 0x0008000035390812 */ /* 0x000fe400078efcff */
[----:B------:R-:W-:Y:S01]  /*69c0*/  SEL R52, R31, R52, P6 ;  /* 0x000000341f347207 */ /* 0x000fe20003000000 */
[----:B------:R-:W-:Y:S01]  /*69d0*/  IMAD.MOV.U32 R31, RZ, RZ, R81 ;  /* 0x000000ffff1f7224 */ /* 0x000fe200078e0051 */
[----:B------:R-:W-:Y:S01]  /*69e0*/  FSEL R53, R30, R77, P6 ;  /* 0x0000004d1e357208 */ /* 0x000fe20003000000 */
[----:B------:R-:W-:Y:S01]  /*69f0*/  DSETP.MIN.AND P6, P0, R62, R82, PT ;  /* 0x000000523e00722a */ /* 0x000fe200038c0000 */
[----:B------:R-:W-:Y:S01]  /*6a00*/  SEL R56, R28, R56, P2 ;  /* 0x000000381c387207 */ /* 0x000fe20001000000 */
[----:B------:R-:W-:Y:S02]  /*6a10*/  IMAD.MOV.U32 R30, RZ, RZ, R62 ;  /* 0x000000ffff1e7224 */ /* 0x000fe400078e003e */
[----:B------:R-:W-:-:S02]  /*6a20*/  IMAD.MOV.U32 R28, RZ, RZ, R75 ;  /* 0x000000ffff1c7224 */ /* 0x000fc400078e004b */
[----:B------:R-:W-:Y:S01]  /*6a30*/  IMAD.MOV.U32 R62, RZ, RZ, R82 ;  /* 0x000000ffff3e7224 */ /* 0x000fe200078e0052 */
[----:B------:R-:W-:Y:S02]  /*6a40*/  FSEL R15, R29, R31, P2 ;  /* 0x0000001f1d0f7208 */ /* 0x000fe40001000000 */
[----:B------:R-:W-:Y:S02]  /*6a50*/  FSEL R69, R69, R28, P4 ;  /* 0x0000001c45457208 */ /* 0x000fe40002000000 */
[----:B------:R-:W-:Y:S02]  /*6a60*/  @P3 LOP3.LUT R15, R31, 0x80000, RZ, 0xfc, !PT ;  /* 0x000800001f0f3812 */ /* 0x000fe400078efcff */
[----:B------:R-:W-:Y:S02]  /*6a70*/  @P5 LOP3.LUT R69, R28, 0x80000, RZ, 0xfc, !PT ;  /* 0x000800001c455812 */ /* 0x000fe400078efcff */
[----:B------:R-:W-:Y:S02]  /*6a80*/  SEL R62, R30, R62, P6 ;  /* 0x0000003e1e3e7207 */ /* 0x000fe40003000000 */
[----:B------:R-:W1:Y:S01]  /*6a90*/  LDS.128 R28, [R10+0x1d0] ;  /* 0x0001d0000a1c7984 */ /* 0x000e620000000c00 */
[----:B------:R-:W-:Y:S01]  /*6aa0*/  IMAD.MOV.U32 R36, RZ, RZ, R68 ;  /* 0x000000ffff247224 */ /* 0x000fe200078e0044 */
[----:B------:R-:W-:Y:S01]  /*6ab0*/  @P1 LOP3.LUT R53, R77, 0x80000, RZ, 0xfc, !PT ;  /* 0x000800004d351812 */ /* 0x000fe200078efcff */
[----:B------:R-:W-:Y:S01]  /*6ac0*/  IMAD.MOV.U32 R68, RZ, RZ, R74 ;  /* 0x000000ffff447224 */ /* 0x000fe200078e004a */
[----:B------:R-:W-:Y:S01]  /*6ad0*/  DADD R72, R20, R34 ;  /* 0x0000000014487229 */ /* 0x000fe20000000022 */
[----:B------:R-:W-:Y:S01]  /*6ae0*/  IMAD.MOV.U32 R44, RZ, RZ, R83 ;  /* 0x000000ffff2c7224 */ /* 0x000fe200078e0053 */
[----:B0-----:R-:W-:-:S02]  /*6af0*/  DADD R80, R32, R24 ;  /* 0x0000000020507229 */ /* 0x001fc40000000018 */
[----:B------:R-:W-:-:S04]  /*6b00*/  DADD R74, R24, R34 ;  /* 0x00000000184a7229 */ /* 0x000fc80000000022 */
[----:B------:R-:W-:Y:S01]  /*6b10*/  DSETP.MIN.AND P1, P2, R40, R72, PT ;  /* 0x000000482800722a */ /* 0x000fe20003a20000 */
[----:B------:R-:W-:Y:S01]  /*6b20*/  IMAD.MOV.U32 R61, RZ, RZ, R45 ;  /* 0x000000ffff3d7224 */ /* 0x000fe200078e002d */
[----:B------:R-:W-:Y:S01]  /*6b30*/  FSEL R63, R63, R44, P6 ;  /* 0x0000002c3f3f7208 */ /* 0x000fe20003000000 */
[----:B-1----:R-:W-:Y:S02]  /*6b40*/  DADD R76, R32, R28 ;  /* 0x00000000204c7229 */ /* 0x002fe4000000001c */
[----:B------:R-:W-:Y:S01]  /*6b50*/  DADD R82, R28, R34 ;  /* 0x000000001c527229 */ /* 0x000fe20000000022 */
[----:B------:R-:W0:Y:S01]  /*6b60*/  LDS.128 R32, [R4+0xa10] ;  /* 0x000a100004207984 */ /* 0x000e220000000c00 */
[----:B------:R-:W-:Y:S01]  /*6b70*/  DSETP.MIN.AND P5, P6, R66, R74, PT ;  /* 0x0000004a4200722a */ /* 0x000fe20003ea0000 */
[----:B------:R-:W-:Y:S01]  /*6b80*/  IMAD.MOV.U32 R45, RZ, RZ, R73 ;  /* 0x000000ffff2d7224 */ /* 0x000fe200078e0049 */
[----:B------:R-:W-:Y:S02]  /*6b90*/  MOV R38, R40 ;  /* 0x0000002800267202 */ /* 0x000fe40000000f00 */
[----:B------:R-:W-:-:S02]  /*6ba0*/  MOV R55, R72 ;  /* 0x0000004800377202 */ /* 0x000fc40000000f00 */
[----:B------:R-:W-:Y:S01]  /*6bb0*/  SEL R68, R36, R68, P4 ;  /* 0x0000004424447207 */ /* 0x000fe20002000000 */
[----:B------:R-:W-:Y:S01]  /*6bc0*/  DSETP.MIN.AND P3, P4, R60, R80, PT ;  /* 0x000000503c00722a */ /* 0x000fe20003c60000 */
[----:B------:R-:W-:Y:S01]  /*6bd0*/  IMAD.MOV.U32 R36, RZ, RZ, R60 ;  /* 0x000000ffff247224 */ /* 0x000fe200078e003c */
[----:B------:R-:W-:Y:S02]  /*6be0*/  SEL R60, R38, R55, P1 ;  /* 0x00000037263c7207 */ /* 0x000fe40000800000 */
[----:B------:R-:W-:Y:S02]  /*6bf0*/  @P0 LOP3.LUT R63, R44, 0x80000, RZ, 0xfc, !PT ;  /* 0x000800002c3f0812 */ /* 0x000fe400078efcff */
[----:B------:R-:W-:Y:S01]  /*6c00*/  FSEL R41, R41, R45, P1 ;  /* 0x0000002d29297208 */ /* 0x000fe20000800000 */
[----:B------:R-:W-:Y:S01]  /*6c10*/  DSETP.MIN.AND P0, P1, R42, R76, PT ;  /* 0x0000004c2a00722a */ /* 0x000fe20003900000 */
[----:B------:R-:W-:Y:S01]  /*6c20*/  IMAD.MOV.U32 R44, RZ, RZ, R75 ;  /* 0x000000ffff2c7224 */ /* 0x000fe200078e004b */
[----:B------:R-:W-:Y:S01]  /*6c30*/  @P2 LOP3.LUT R41, R45, 0x80000, RZ, 0xfc, !PT ;  /* 0x000800002d292812 */ /* 0x000fe200078efcff */
[----:B------:R-:W-:-:S02]  /*6c40*/  IMAD.MOV.U32 R40, RZ, RZ, R66 ;  /* 0x000000ffff287224 */ /* 0x000fc400078e0042 */
[----:B------:R-:W-:Y:S01]  /*6c50*/  IMAD.MOV.U32 R45, RZ, RZ, R74 ;  /* 0x000000ffff2d7224 */ /* 0x000fe200078e004a */
[----:B------:R-:W-:Y:S01]  /*6c60*/  FSEL R67, R67, R44, P5 ;  /* 0x0000002c43437208 */ /* 0x000fe20002800000 */
[----:B------:R-:W-:Y:S01]  /*6c70*/  IMAD.MOV.U32 R38, RZ, RZ, R42 ;  /* 0x000000ffff267224 */ /* 0x000fe200078e002a */
[----:B------:R-:W-:Y:S01]  /*6c80*/  @P6 LOP3.LUT R67, R44, 0x80000, RZ, 0xfc, !PT ;  /* 0x000800002c436812 */ /* 0x000fe200078efcff */
[----:B------:R-:W-:Y:S02]  /*6c90*/  IMAD.MOV.U32 R72, RZ, RZ, R80 ;  /* 0x000000ffff487224 */ /* 0x000fe400078e0050 */
[----:B------:R-:W-:Y:S01]  /*6ca0*/  IMAD.MOV.U32 R42, RZ, RZ, R81 ;  /* 0x000000ffff2a7224 */ /* 0x000fe200078e0051 */
[----:B------:R-:W-:Y:S01]  /*6cb0*/  SEL R66, R40, R45, P5 ;  /* 0x0000002d28427207 */ /* 0x000fe20002800000 */
[----:B------:R-:W-:Y:S01]  /*6cc0*/  IMAD.MOV.U32 R44, RZ, RZ, R77 ;  /* 0x000000ffff2c7224 */ /* 0x000fe200078e004d */
[----:B------:R-:W-:Y:S02]  /*6cd0*/  MOV R45, R76 ;  /* 0x0000004c002d7202 */ /* 0x000fe40000000f00 */
[----:B------:R-:W-:Y:S01]  /*6ce0*/  SEL R72, R36, R72, P3 ;  /* 0x0000004824487207 */ /* 0x000fe20001800000 */
[----:B------:R-:W-:Y:S01]  /*6cf0*/  IMAD.MOV.U32 R36, RZ, RZ, R64 ;  /* 0x000000ffff247224 */ /* 0x000fe200078e0040 */
[----:B------:R-:W-:Y:S01]  /*6d00*/  FSEL R61, R61, R42, P3 ;  /* 0x0000002a3d3d7208 */ /* 0x000fe20001800000 */
[----:B------:R-:W-:Y:S01]  /*6d10*/  DSETP.MIN.AND P2, P3, R64, R82, PT ;  /* 0x000000524000722a */ /* 0x000fe20003b40000 */
[----:B------:R-:W-:Y:S01]  /*6d20*/  @P4 LOP3.LUT R61, R42, 0x80000, RZ, 0xfc, !PT ;  /* 0x000800002a3d4812 */ /* 0x000fe200078efcff */
[----:B------:R-:W-:Y:S01]  /*6d30*/  IMAD.MOV.U32 R71, RZ, RZ, R39 ;  /* 0x000000ffff477224 */ /* 0x000fe200078e0027 */
[----:B------:R-:W-:Y:S01]  /*6d40*/  SEL R64, R38, R45, P0 ;  /* 0x0000002d26407207 */ /* 0x000fe20000000000 */
[----:B------:R-:W-:Y:S01]  /*6d50*/  IMAD.MOV.U32 R40, RZ, RZ, R82 ;  /* 0x000000ffff287224 */ /* 0x000fe200078e0052 */
[----:B------:R-:W-:Y:S01]  /*6d60*/  FSEL R43, R43, R44, P0 ;  /* 0x0000002c2b2b7208 */ /* 0x000fe20000000000 */
[----:B------:R-:W-:Y:S01]  /*6d70*/  IMAD.MOV.U32 R42, RZ, RZ, R83 ;  /* 0x000000ffff2a7224 */ /* 0x000fe200078e0053 */
[----:B------:R-:W-:Y:S01]  /*6d80*/  @P1 LOP3.LUT R43, R44, 0x80000, RZ, 0xfc, !PT ;  /* 0x000800002c2b1812 */ /* 0x000fe200078efcff */
        /* <DEDUP_REMOVED lines=9> */
[----:B------:R-:W-:Y:S02]  /*6e20*/  IMAD.MOV.U32 R55, RZ, RZ, R37 ;  /* 0x000000ffff377224 */ /* 0x000fe400078e0025 */
[----:B------:R-:W-:Y:S01]  /*6e30*/  IMAD.MOV.U32 R79, RZ, RZ, R47 ;  /* 0x000000ffff4f7224 */ /* 0x000fe200078e002f */
[----:B------:R-:W-:Y:S01]  /*6e40*/  DSETP.MIN.AND P0, P1, R70, R84, PT ;  /* 0x000000544600722a */ /* 0x000fe20003900000 */
[----:B------:R-:W-:Y:S02]  /*6e50*/  IMAD.MOV.U32 R37, RZ, RZ, R54 ;  /* 0x000000ffff257224 */ /* 0x000fe400078e0036 */
[----:B------:R-:W-:Y:S01]  /*6e60*/  DSETP.MIN.AND P4, P5, R54, R82, PT ;  /* 0x000000523600722a */ /* 0x000fe20003d80000 */
[----:B------:R-:W-:Y:S01]  /*6e70*/  FSEL R17, R65, R42, P2 ;  /* 0x0000002a41117208 */ /* 0x000fe20001000000 */
[----:B------:R-:W-:Y:S01]  /*6e80*/  IMAD.MOV.U32 R20, RZ, RZ, R83 ;  /* 0x000000ffff147224 */ /* 0x000fe200078e0053 */
[----:B------:R-:W-:Y:S01]  /*6e90*/  SEL R40, R36, R40, P2 ;  /* 0x0000002824287207 */ /* 0x000fe20001000000 */
[----:B------:R-:W-:Y:S01]  /*6ea0*/  IMAD.MOV.U32 R36, RZ, RZ, R70 ;  /* 0x000000ffff247224 */ /* 0x000fe200078e0046 */
[----:B------:R-:W-:Y:S01]  /*6eb0*/  @P3 LOP3.LUT R17, R42, 0x80000, RZ, 0xfc, !PT ;  /* 0x000800002a113812 */ /* 0x000fe200078efcff */
[----:B------:R-:W-:Y:S01]  /*6ec0*/  IMAD.MOV.U32 R21, RZ, RZ, R84 ;  /* 0x000000ffff157224 */ /* 0x000fe200078e0054 */
[----:B------:R-:W-:Y:S01]  /*6ed0*/  MOV R24, R82 ;  /* 0x0000005200187202 */ /* 0x000fe20000000f00 */
[----:B------:R-:W-:Y:S01]  /*6ee0*/  DSETP.MIN.AND P3, P2, R78, R80, PT ;  /* 0x000000504e00722a */ /* 0x000fe20003a60000 */
[----:B------:R-:W-:Y:S01]  /*6ef0*/  IMAD.MOV.U32 R25, RZ, RZ, R78 ;  /* 0x000000ffff197224 */ /* 0x000fe200078e004e */
[----:B------:R-:W-:-:S02]  /*6f00*/  MOV R78, R80 ;  /* 0x00000050004e7202 */ /* 0x000fc40000000f00 */
[----:B------:R-:W-:Y:S02]  /*6f10*/  SEL R54, R37, R24, P4 ;  /* 0x0000001825367207 */ /* 0x000fe40002000000 */
[----:B------:R-:W-:Y:S01]  /*6f20*/  FSEL R55, R55, R20, P4 ;  /* 0x0000001437377208 */ /* 0x000fe20002000000 */
[----:B------:R-:W-:Y:S01]  /*6f30*/  DSETP.MIN.AND P6, P4, R48, R38, PT ;  /* 0x000000263000722a */ /* 0x000fe20003cc0000 */
[----:B------:R-:W-:Y:S01]  /*6f40*/  IMAD.MOV.U32 R16, RZ, RZ, R85 ;  /* 0x000000ffff107224 */ /* 0x000fe200078e0055 */
[----:B------:R-:W-:Y:S01]  /*6f50*/  SEL R70, R36, R21, P0 ;  /* 0x0000001524467207 */ /* 0x000fe20000000000 */
[----:B------:R-:W-:Y:S01]  /*6f60*/  IMAD.MOV.U32 R21, RZ, RZ, R81 ;  /* 0x000000ffff157224 */ /* 0x000fe200078e0051 */
[----:B------:R-:W-:Y:S01]  /*6f70*/  SEL R78, R25, R78, P3 ;  /* 0x0000004e194e7207 */ /* 0x000fe20001800000 */
[----:B------:R-:W-:Y:S02]  /*6f80*/  IMAD.MOV.U32 R24, RZ, RZ, R48 ;  /* 0x000000ffff187224 */ /* 0x000fe400078e0030 */
[----:B------:R-:W-:Y:S01]  /*6f90*/  IMAD.MOV.U32 R25, RZ, RZ, R38 ;  /* 0x000000ffff197224 */ /* 0x000fe200078e0026 */
[----:B------:R-:W-:-:S02]  /*6fa0*/  @P5 LOP3.LUT R55, R20, 0x80000, RZ, 0xfc, !PT ;  /* 0x0008000014375812 */ /* 0x000fc400078efcff */
[----:B------:R-:W-:Y:S01]  /*6fb0*/  FSEL R71, R71, R16, P0 ;  /* 0x0000001047477208 */ /* 0x000fe20000000000 */
[----:B------:R-:W-:Y:S01]  /*6fc0*/  DSETP.MIN.AND P0, P5, R58, R44, PT ;  /* 0x0000002c3a00722a */ /* 0x000fe20003d00000 */
[----:B------:R-:W-:Y:S02]  /*6fd0*/  @P1 LOP3.LUT R71, R16, 0x80000, RZ, 0xfc, !PT ;  /* 0x0008000010471812 */ /* 0x000fe400078efcff */
[----:B------:R-:W-:Y:S01]  /*6fe0*/  FSEL R79, R79, R21, P3 ;  /* 0x000000154f4f7208 */ /* 0x000fe20001800000 */
[----:B------:R-:W-:Y:S01]  /*6ff0*/  DSETP.MIN.AND P1, P3, R50, R74, PT ;  /* 0x0000004a3200722a */ /* 0x000fe20003b20000 */
[----:B------:R-:W-:Y:S01]  /*7000*/  SEL R48, R24, R25, P6 ;  /* 0x0000001918307207 */ /* 0x000fe20003000000 */
[----:B------:R-:W-:Y:S02]  /*7010*/  IMAD.MOV.U32 R20, RZ, RZ, R58 ;  /* 0x000000ffff147224 */ /* 0x000fe400078e003a */
[----:B------:R-:W-:Y:S02]  /*7020*/  IMAD.MOV.U32 R16, RZ, RZ, R50 ;  /* 0x000000ffff107224 */ /* 0x000fe400078e0032 */
[----:B------:R-:W-:-:S02]  /*7030*/  IMAD.MOV.U32 R25, RZ, RZ, R44 ;  /* 0x000000ffff197224 */ /* 0x000fc400078e002c */
[----:B------:R-:W-:Y:S01]  /*7040*/  IMAD.MOV.U32 R37, RZ, RZ, R74 ;  /* 0x000000ffff257224 */ /* 0x000fe200078e004a */
[----:B------:R-:W-:Y:S01]  /*7050*/  FSEL R49, R49, R39, P6 ;  /* 0x0000002731317208 */ /* 0x000fe20003000000 */
[----:B------:R-:W-:Y:S01]  /*7060*/  IMAD.MOV.U32 R47, RZ, RZ, R57 ;  /* 0x000000ffff2f7224 */ /* 0x000fe200078e0039 */
[----:B------:R-:W-:Y:S02]  /*7070*/  SEL R58, R20, R25, P0 ;  /* 0x00000019143a7207 */ /* 0x000fe40000000000 */
[----:B------:R-:W-:Y:S02]  /*7080*/  @P4 LOP3.LUT R49, R39, 0x80000, RZ, 0xfc, !PT ;  /* 0x0008000027314812 */ /* 0x000fe400078efcff */
[----:B------:R-:W-:Y:S01]  /*7090*/  FSEL R59, R59, R45, P0 ;  /* 0x0000002d3b3b7208 */ /* 0x000fe20000000000 */
[----:B------:R-:W-:Y:S01]  /*70a0*/  DSETP.MIN.AND P4, P0, R52, R28, PT ;  /* 0x0000001c3400722a */ /* 0x000fe20003880000 */
[----:B------:R-:W-:Y:S01]  /*70b0*/  SEL R50, R16, R37, P1 ;  /* 0x0000002510327207 */ /* 0x000fe20000800000 */
[----:B0-----:R-:W-:Y:S01]  /*70c0*/  DADD R36, R32, R18 ;  /* 0x0000000020247229 */ /* 0x001fe20000000012 */
[----:B------:R-:W-:Y:S01]  /*70d0*/  IMAD.MOV.U32 R57, RZ, RZ, R15 ;  /* 0x000000ffff397224 */ /* 0x000fe200078e000f */
[----:B------:R-:W-:Y:S01]  /*70e0*/  @P2 LOP3.LUT R79, R21, 0x80000, RZ, 0xfc, !PT ;  /* 0x00080000154f2812 */ /* 0x000fe200078efcff */
[----:B------:R-:W-:Y:S01]  /*70f0*/  DSETP.MIN.AND P6, P2, R46, R76, PT ;  /* 0x0000004c2e00722a */ /* 0x000fe20003ac0000 */
[----:B------:R-:W-:Y:S01]  /*7100*/  IMAD.MOV.U32 R21, RZ, RZ, R46 ;  /* 0x000000ffff157224 */ /* 0x000fe200078e002e */
[----:B------:R-:W-:Y:S01]  /*7110*/  FSEL R51, R51, R75, P1 ;  /* 0x0000004b33337208 */ /* 0x000fe20000800000 */
[----:B------:R-:W-:Y:S01]  /*7120*/  IMAD.MOV.U32 R24, RZ, RZ, R76 ;  /* 0x000000ffff187224 */ /* 0x000fe200078e004c */
[----:B------:R-:W-:Y:S01]  /*7130*/  @P5 LOP3.LUT R59, R45, 0x80000, RZ, 0xfc, !PT ;  /* 0x000800002d3b5812 */ /* 0x000fe200078efcff */
[----:B------:R-:W-:Y:S01]  /*7140*/  IMAD.MOV.U32 R39, RZ, RZ, R28 ;  /* 0x000000ffff277224 */ /* 0x000fe200078e001c */
[----:B------:R-:W-:Y:S01]  /*7150*/  MOV R20, R52 ;  /* 0x0000003400147202 */ /* 0x000fe20000000f00 */
[----:B------:R-:W-:Y:S01]  /*7160*/  DADD R44, R32, R22 ;  /* 0x00000000202c7229 */ /* 0x000fe20000000016 */
[----:B------:R-:W-:Y:S01]  /*7170*/  @P3 LOP3.LUT R51, R75, 0x80000, RZ, 0xfc, !PT ;  /* 0x000800004b333812 */ /* 0x000fe200078efcff */
[----:B------:R-:W-:Y:S01]  /*7180*/  IMAD.MOV.U32 R25, RZ, RZ, R53 ;  /* 0x000000ffff197224 */ /* 0x000fe200078e0035 */
[----:B------:R-:W-:Y:S01]  /*7190*/  DSETP.MIN.AND P3, P5, R56, R36, PT ;  /* 0x000000243800722a */ /* 0x000fe20003d60000 */
[----:B------:R-:W-:-:S02]  /*71a0*/  SEL R46, R21, R24, P6 ;  /* 0x00000018152e7207 */ /* 0x000fc40003000000 */
[----:B------:R-:W-:Y:S01]  /*71b0*/  SEL R24, R20, R39, P4 ;  /* 0x0000002714187207 */ /* 0x000fe20002000000 */
[----:B------:R-:W-:Y:S01]  /*71c0*/  DADD R38, R32, R26 ;  /* 0x0000000020267229 */ /* 0x000fe2000000001a */
[----:B------:R-:W-:Y:S01]  /*71d0*/  FSEL R25, R25, R29, P4 ;  /* 0x0000001d19197208 */ /* 0x000fe20002000000 */
[----:B------:R-:W-:Y:S01]  /*71e0*/  IMAD.MOV.U32 R53, RZ, RZ, R36 ;  /* 0x000000ffff357224 */ /* 0x000fe200078e0024 */
[----:B------:R-:W-:Y:S01]  /*71f0*/  FSEL R47, R47, R77, P6 ;  /* 0x0000004d2f2f7208 */ /* 0x000fe20003000000 */
[----:B------:R-:W-:Y:S01]  /*7200*/  IMAD.MOV.U32 R15, RZ, RZ, R57 ;  /* 0x000000ffff0f7224 */ /* 0x000fe200078e0039 */
[----:B------:R-:W-:Y:S01]  /*7210*/  @P0 LOP3.LUT R25, R29, 0x80000, RZ, 0xfc, !PT ;  /* 0x000800001d190812 */ /* 0x000fe200078efcff */
[----:B------:R-:W-:Y:S01]  /*7220*/  DSETP.MIN.AND P6, P0, R62, R44, PT ;  /* 0x0000002c3e00722a */ /* 0x000fe200038c0000 */
[----:B------:R-:W-:Y:S01]  /*7230*/  IMAD.MOV.U32 R36, RZ, RZ, R37 ;  /* 0x000000ffff247224 */ /* 0x000fe200078e0025 */
[----:B------:R-:W-:Y:S01]  /*7240*/  MOV R28, R63 ;  /* 0x0000003f001c7202 */ /* 0x000fe20000000f00 */
[----:B------:R-:W-:-:S02]  /*7250*/  IMAD.MOV.U32 R52, RZ, RZ, R56 ;  /* 0x000000ffff347224 */ /* 0x000fc400078e0038 */
[----:B------:R-:W-:Y:S01]  /*7260*/  IMAD.MOV.U32 R73, RZ, RZ, R61 ;  /* 0x000000ffff497224 */ /* 0x000fe200078e003d */
[----:B------:R-:W-:Y:S01]  /*7270*/  FSEL R29, R15, R36, P3 ;  /* 0x000000240f1d7208 */ /* 0x000fe20001800000 */
[----:B------:R-:W-:Y:S01]  /*7280*/  IMAD.MOV.U32 R21, RZ, RZ, R62 ;  /* 0x000000ffff157224 */ /* 0x000fe200078e003e */
[----:B------:R-:W-:Y:S01]  /*7290*/  SEL R52, R52, R53, P3 ;  /* 0x0000003534347207 */ /* 0x000fe20001800000 */
[----:B------:R-:W-:Y:S01]  /*72a0*/  IMAD.MOV.U32 R62, RZ, RZ, R38 ;  /* 0x000000ffff3e7224 */ /* 0x000fe200078e0026 */
[----:B------:R-:W-:Y:S01]  /*72b0*/  FSEL R15, R28, R45, P6 ;  /* 0x0000002d1c0f7208 */ /* 0x000fe20003000000 */
[----:B------:R-:W-:Y:S01]  /*72c0*/  DSETP.MIN.AND P3, P4, R72, R38, PT ;  /* 0x000000264800722a */ /* 0x000fe20003c60000 */
[----:B------:R-:W-:Y:S01]  /*72d0*/  @P5 LOP3.LUT R29, R36, 0x80000, RZ, 0xfc, !PT ;  /* 0x00080000241d5812 */ /* 0x000fe200078efcff */
[----:B------:R-:W-:Y:S02]  /*72e0*/  IMAD.MOV.U32 R28, RZ, RZ, R39 ;  /* 0x000000ffff1c7224 */ /* 0x000fe400078e0027 */
[----:B------:R-:W0:Y:S01]  /*72f0*/  LDS.128 R36, [R4+0xb10] ;  /* 0x000b100004247984 */ /* 0x000e220000000c00 */
[----:B------:R-:W-:Y:S01]  /*7300*/  DADD R32, R32, R30 ;  /* 0x0000000020207229 */ /* 0x000fe2000000001e */
[----:B------:R-:W-:-:S02]  /*7310*/  IMAD.MOV.U32 R42, RZ, RZ, R72 ;  /* 0x000000ffff2a7224 */ /* 0x000fc400078e0048 */
[----:B------:R-:W-:Y:S01]  /*7320*/  IMAD.MOV.U32 R65, RZ, RZ, R43 ;  /* 0x000000ffff417224 */ /* 0x000fe200078e002b */
[----:B------:R-:W-:Y:S01]  /*7330*/  @P0 LOP3.LUT R15, R45, 0x80000, RZ, 0xfc, !PT ;  /* 0x000800002d0f0812 */ /* 0x000fe200078efcff */
[----:B------:R-:W-:Y:S01]  /*7340*/  DADD R74, R34, R18 ;  /* 0x00000000224a7229 */ /* 0x000fe20000000012 */
[----:B------:R-:W-:Y:S02]  /*7350*/  SEL R62, R42, R62, P3 ;  /* 0x0000003e2a3e7207 */ /* 0x000fe40001800000 */
[----:B------:R-:W-:Y:S01]  /*7360*/  FSEL R45, R73, R28, P3 ;  /* 0x0000001c492d7208 */ /* 0x000fe20001800000 */
[----:B------:R-:W-:Y:S01]  /*7370*/  DSETP.MIN.AND P3, P0, R64, R32, PT ;  /* 0x000000204000722a */ /* 0x000fe20003860000 */
[----:B------:R-:W-:Y:S01]  /*7380*/  IMAD.MOV.U32 R42, RZ, RZ, R64 ;  /* 0x000000ffff2a7224 */ /* 0x000fe200078e0040 */
[----:B------:R-:W-:Y:S01]  /*7390*/  DADD R72, R34, R26 ;  /* 0x0000000022487229 */ /* 0x000fe2000000001a */
[----:B------:R-:W-:Y:S01]  /*73a0*/  IMAD.MOV.U32 R43, RZ, RZ, R32 ;  /* 0x000000ffff2b7224 */ /* 0x000fe200078e0020 */
[----:B------:R-:W-:-:S02]  /*73b0*/  @P4 LOP3.LUT R45, R28, 0x80000, RZ, 0xfc, !PT ;  /* 0x000800001c2d4812 */ /* 0x000fc400078efcff */
[----:B------:R-:W-:Y:S02]  /*73c0*/  @P2 LOP3.LUT R47, R77, 0x80000, RZ, 0xfc, !PT ;  /* 0x000800004d2f2812 */ /* 0x000fe400078efcff */
[----:B------:R-:W-:Y:S02]  /*73d0*/  SEL R42, R42, R43, P3 ;  /* 0x0000002b2a2a7207 */ /* 0x000fe40001800000 */
[----:B------:R-:W-:Y:S01]  /*73e0*/  FSEL R43, R65, R33, P3 ;  /* 0x00000021412b7208 */ /* 0x000fe20001800000 */
[----:B------:R-:W-:Y:S01]  /*73f0*/  DSETP.MIN.AND P4, P3, R66, R72, PT ;  /* 0x000000484200722a */ /* 0x000fe20003b80000 */
[----:B------:R-:W-:Y:S01]  /*7400*/  MOV R28, R66 ;  /* 0x00000042001c7202 */ /* 0x000fe20000000f00 */
[----:B------:R-:W-:Y:S01]  /*7410*/  DSETP.MIN.AND P1, P2, R68, R74, PT ;  /* 0x0000004a4400722a */ /* 0x000fe20003a20000 */
[----:B------:R-:W-:Y:S02]  /*7420*/  IMAD.MOV.U32 R66, RZ, RZ, R74 ;  /* 0x000000ffff427224 */ /* 0x000fe400078e004a */
[----:B------:R-:W-:Y:S01]  /*7430*/  IMAD.MOV.U32 R53, RZ, RZ, R75 ;  /* 0x000000ffff357224 */ /* 0x000fe200078e004b */
[----:B------:R-:W-:Y:S01]  /*7440*/  DADD R74, R34, R30 ;  /* 0x00000000224a7229 */ /* 0x000fe2000000001e */
[----:B------:R-:W-:Y:S01]  /*7450*/  MOV R61, R41 ;  /* 0x00000029003d7202 */ /* 0x000fe20000000f00 */
[----:B------:R-:W-:-:S02]  /*7460*/  IMAD.MOV.U32 R16, RZ, RZ, R68 ;  /* 0x000000ffff107224 */ /* 0x000fc400078e0044 */
[----:B------:R-:W-:Y:S02]  /*7470*/  IMAD.MOV.U32 R20, RZ, RZ, R69 ;  /* 0x000000ffff147224 */ /* 0x000fe400078e0045 */
[----:B------:R-:W-:Y:S01]  /*7480*/  IMAD.MOV.U32 R41, RZ, RZ, R17 ;  /* 0x000000ffff297224 */ /* 0x000fe200078e0011 */
[----:B------:R-:W-:Y:S01]  /*7490*/  DADD R68, R34, R22 ;  /* 0x0000000022447229 */ /* 0x000fe20000000016 */
[----:B------:R-:W-:Y:S02]  /*74a0*/  SEL R66, R16, R66, P1 ;  /* 0x0000004210427207 */ /* 0x000fe40000800000 */
[----:B------:R-:W-:Y:S02]  /*74b0*/  @P0 LOP3.LUT R43, R33, 0x80000, RZ, 0xfc, !PT ;  /* 0x00080000212b0812 */ /* 0x000fe400078efcff */
[----:B------:R-:W-:Y:S01]  /*74c0*/  FSEL R57, R20, R53, P1 ;  /* 0x0000003514397208 */ /* 0x000fe20000800000 */
[----:B------:R-:W-:Y:S01]  /*74d0*/  DSETP.MIN.AND P0, P1, R40, R74, PT ;  /* 0x0000004a2800722a */ /* 0x000fe20003900000 */
[----:B------:R-:W-:Y:S01]  /*74e0*/  IMAD.MOV.U32 R56, RZ, RZ, R44 ;  /* 0x000000ffff387224 */ /* 0x000fe200078e002c */
[----:B0-----:R-:W-:Y:S01]  /*74f0*/  DADD R76, R36, R18 ;  /* 0x00000000244c7229 */ /* 0x001fe20000000012 */
[----:B------:R-:W-:-:S03]  /*7500*/  IMAD.MOV.U32 R44, RZ, RZ, R61 ;  /* 0x000000ffff2c7224 */ /* 0x000fc600078e003d */
[----:B------:R-:W-:Y:S01]  /*7510*/  SEL R56, R21, R56, P6 ;  /* 0x0000003815387207 */ /* 0x000fe20003000000 */
[----:B------:R-:W-:Y:S01]  /*7520*/  DSETP.MIN.AND P5, P6, R60, R68, PT ;  /* 0x000000443c00722a */ /* 0x000fe20003ea0000 */
[----:B------:R-:W-:Y:S02]  /*7530*/  IMAD.MOV.U32 R21, RZ, RZ, R60 ;  /* 0x000000ffff157224 */ /* 0x000fe400078e003c */
[----:B------:R-:W-:Y:S02]  /*7540*/  IMAD.MOV.U32 R32, RZ, RZ, R68 ;  /* 0x000000ffff207224 */ /* 0x000fe400078e0044 */
[----:B------:R-:W-:Y:S02]  /*7550*/  IMAD.MOV.U32 R61, RZ, RZ, R41 ;  /* 0x000000ffff3d7224 */ /* 0x000fe400078e0029 */
[----:B------:R-:W-:Y:S02]  /*7560*/  IMAD.MOV.U32 R20, RZ, RZ, R75 ;  /* 0x000000ffff147224 */ /* 0x000fe400078e004b */
[----:B------:R-:W-:Y:S01]  /*7570*/  IMAD.MOV.U32 R16, RZ, RZ, R40 ;  /* 0x000000ffff107224 */ /* 0x000fe200078e0028 */
[----:B------:R-:W-:Y:S01]  /*7580*/  SEL R40, R21, R32, P5 ;  /* 0x0000002015287207 */ /* 0x000fe20002800000 */
[C---:B------:R-:W-:Y:S01]  /*7590*/  DADD R32, R36.reuse, R22 ;  /* 0x0000000024207229 */ /* 0x040fe20000000016 */
[----:B------:R-:W-:Y:S01]  /*75a0*/  FSEL R61, R61, R20, P0 ;  /* 0x000000143d3d7208 */ /* 0x000fe20000000000 */
[----:B------:R-:W-:Y:S01]  /*75b0*/  DADD R80, R36, R26 ;  /* 0x0000000024507229 */ /* 0x000fe2000000001a */
[----:B------:R-:W-:Y:S01]  /*75c0*/  @P2 LOP3.LUT R57, R53, 0x80000, RZ, 0xfc, !PT ;  /* 0x0008000035392812 */ /* 0x000fe200078efcff */
[----:B------:R-:W-:Y:S01]  /*75d0*/  IMAD.MOV.U32 R35, RZ, RZ, R69 ;  /* 0x000000ffff237224 */ /* 0x000fe200078e0045 */
[----:B------:R-:W-:Y:S01]  /*75e0*/  @P1 LOP3.LUT R61, R20, 0x80000, RZ, 0xfc, !PT ;  /* 0x00080000143d1812 */ /* 0x000fe200078efcff */
[----:B------:R-:W-:Y:S01]  /*75f0*/  IMAD.MOV.U32 R17, RZ, RZ, R73 ;  /* 0x000000ffff117224 */ /* 0x000fe200078e0049 */
[----:B------:R-:W-:Y:S01]  /*7600*/  DSETP.MIN.AND P1, P2, R54, R76, PT ;  /* 0x0000004c3600722a */ /* 0x000fe20003a20000 */
[----:B------:R-:W-:Y:S01]  /*7610*/  IMAD.MOV.U32 R60, RZ, RZ, R74 ;  /* 0x000000ffff3c7224 */ /* 0x000fe200078e004a */
[----:B------:R-:W-:-:S02]  /*7620*/  FSEL R41, R44, R35, P5 ;  /* 0x000000232c297208 */ /* 0x000fc40002800000 */
[----:B------:R-:W-:Y:S01]  /*7630*/  FSEL R65, R67, R17, P4 ;  /* 0x0000001143417208 */ /* 0x000fe20002000000 */
[----:B------:R-:W-:Y:S01]  /*7640*/  DADD R68, R38, R18 ;  /* 0x0000000026447229 */ /* 0x000fe20000000012 */
[----:B------:R-:W-:Y:S01]  /*7650*/  SEL R60, R16, R60, P0 ;  /* 0x0000003c103c7207 */ /* 0x000fe20000000000 */
[----:B------:R-:W-:Y:S01]  /*7660*/  DSETP.MIN.AND P5, P0, R78, R80, PT ;  /* 0x000000504e00722a */ /* 0x000fe200038a0000 */
[----:B------:R-:W-:Y:S02]  /*7670*/  @P6 LOP3.LUT R41, R35, 0x80000, RZ, 0xfc, !PT ;  /* 0x0008000023296812 */ /* 0x000fe400078efcff */
[----:B------:R-:W-:Y:S01]  /*7680*/  @P3 LOP3.LUT R65, R17, 0x80000, RZ, 0xfc, !PT ;  /* 0x0008000011413812 */ /* 0x000fe200078efcff */
[----:B------:R-:W-:Y:S01]  /*7690*/  DSETP.MIN.AND P6, P3, R70, R32, PT ;  /* 0x000000204600722a */ /* 0x000fe20003bc0000 */
[----:B------:R-:W-:Y:S01]  /*76a0*/  MOV R64, R72 ;  /* 0x0000004800407202 */ /* 0x000fe20000000f00 */
[----:B------:R-:W-:Y:S01]  /*76b0*/  IMAD.MOV.U32 R17, RZ, RZ, R77 ;  /* 0x000000ffff117224 */ /* 0x000fe200078e004d */
[----:B------:R-:W-:Y:S01]  /*76c0*/  MOV R16, R32 ;  /* 0x0000002000107202 */ /* 0x000fe20000000f00 */
[----:B------:R-:W-:-:S02]  /*76d0*/  IMAD.MOV.U32 R18, RZ, RZ, R55 ;  /* 0x000000ffff127224 */ /* 0x000fc400078e0037 */
[----:B------:R-:W-:Y:S02]  /*76e0*/  IMAD.MOV.U32 R21, RZ, RZ, R33 ;  /* 0x000000ffff157224 */ /* 0x000fe400078e0021 */
[----:B------:R-:W-:Y:S02]  /*76f0*/  IMAD.MOV.U32 R19, RZ, RZ, R70 ;  /* 0x000000ffff137224 */ /* 0x000fe400078e0046 */
[----:B------:R-:W-:Y:S01]  /*7700*/  IMAD.MOV.U32 R20, RZ, RZ, R71 ;  /* 0x000000ffff147224 */ /* 0x000fe200078e0047 */
[--C-:B------:R-:W-:Y:S01]  /*7710*/  DADD R82, R36, R30.reuse ;  /* 0x0000000024527229 */ /* 0x100fe2000000001e */
[----:B------:R-:W-:Y:S01]  /*7720*/  SEL R64, R28, R64, P4 ;  /* 0x000000401c407207 */ /* 0x000fe20002000000 */
[C---:B------:R-:W-:Y:S01]  /*7730*/  DADD R74, R38.reuse, R30 ;  /* 0x00000000264a7229 */ /* 0x040fe2000000001e */
[----:B------:R-:W-:Y:S01]  /*7740*/  IMAD.MOV.U32 R28, RZ, RZ, R76 ;  /* 0x000000ffff1c7224 */ /* 0x000fe200078e004c */
[C---:B------:R-:W-:Y:S01]  /*7750*/  DADD R72, R38.reuse, R22 ;  /* 0x0000000026487229 */ /* 0x040fe20000000016 */
[----:B------:R-:W-:Y:S01]  /*7760*/  IMAD.MOV.U32 R31, RZ, RZ, R54 ;  /* 0x000000ffff1f7224 */ /* 0x000fe200078e0036 */
[----:B------:R-:W-:Y:S01]  /*7770*/  DADD R26, R38, R26 ;  /* 0x00000000261a7229 */ /* 0x000fe2000000001a */
[----:B------:R-:W-:Y:S01]  /*7780*/  FSEL R37, R18, R17, P1 ;  /* 0x0000001112257208 */ /* 0x000fe20000800000 */
        /* <DEDUP_REMOVED lines=11> */
[----:B------:R-:W-:Y:S01]  /*7840*/  DSETP.MIN.AND P4, P1, R48, R82, PT ;  /* 0x000000523000722a */ /* 0x000fe20003980000 */
[----:B------:R-:W-:-:S02]  /*7850*/  @P3 LOP3.LUT R39, R21, 0x80000, RZ, 0xfc, !PT ;  /* 0x0008000015273812 */ /* 0x000fc400078efcff */
[----:B------:R-:W-:Y:S02]  /*7860*/  FSEL R49, R23, R20, P5 ;  /* 0x0000001417317208 */ /* 0x000fe40002800000 */
[----:B------:R-:W-:Y:S02]  /*7870*/  SEL R76, R22, R76, P5 ;  /* 0x0000004c164c7207 */ /* 0x000fe40002800000 */
[----:B------:R-:W-:Y:S02]  /*7880*/  @P0 LOP3.LUT R49, R20, 0x80000, RZ, 0xfc, !PT ;  /* 0x0008000014310812 */ /* 0x000fe400078efcff */
[----:B------:R-:W1:Y:S01]  /*7890*/  LDS.128 R20, [R10+0xe0] ;  /* 0x0000e0000a147984 */ /* 0x000e620000000c00 */
[----:B------:R-:W-:Y:S01]  /*78a0*/  DSETP.MIN.AND P6, P2, R58, R68, PT ;  /* 0x000000443a00722a */ /* 0x000fe20003ac0000 */
[----:B------:R-:W-:Y:S01]  /*78b0*/  IMAD.MOV.U32 R31, RZ, RZ, R48 ;  /* 0x000000ffff1f7224 */ /* 0x000fe200078e0030 */
[----:B------:R-:W-:Y:S01]  /*78c0*/  DSETP.MIN.AND P3, P5, R50, R72, PT ;  /* 0x000000483200722a */ /* 0x000fe20003d60000 */
[----:B------:R-:W-:-:S02]  /*78d0*/  IMAD.MOV.U32 R44, RZ, RZ, R82 ;  /* 0x000000ffff2c7224 */ /* 0x000fc400078e0052 */
[----:B------:R-:W-:Y:S02]  /*78e0*/  IMAD.MOV.U32 R53, RZ, RZ, R83 ;  /* 0x000000ffff357224 */ /* 0x000fe400078e0053 */
[----:B------:R-:W-:Y:S01]  /*78f0*/  IMAD.MOV.U32 R36, RZ, RZ, R50 ;  /* 0x000000ffff247224 */ /* 0x000fe200078e0032 */
[----:B------:R-:W-:Y:S01]  /*7900*/  SEL R50, R31, R44, P4 ;  /* 0x0000002c1f327207 */ /* 0x000fe20002000000 */
[----:B------:R-:W-:Y:S01]  /*7910*/  IMAD.MOV.U32 R38, RZ, RZ, R51 ;  /* 0x000000ffff267224 */ /* 0x000fe200078e0033 */
[----:B------:R-:W-:Y:S01]  /*7920*/  FSEL R51, R28, R53, P4 ;  /* 0x000000351c337208 */ /* 0x000fe20002000000 */
[----:B------:R-:W-:Y:S01]  /*7930*/  IMAD.MOV.U32 R44, RZ, RZ, R69 ;  /* 0x000000ffff2c7224 */ /* 0x000fe200078e0045 */
[----:B------:R-:W-:Y:S01]  /*7940*/  DSETP.MIN.AND P4, P0, R46, R26, PT ;  /* 0x0000001a2e00722a */ /* 0x000fe20003880000 */
[----:B------:R-:W-:Y:S01]  /*7950*/  IMAD.MOV.U32 R31, RZ, RZ, R46 ;  /* 0x000000ffff1f7224 */ /* 0x000fe200078e002e */
[----:B------:R-:W-:Y:S01]  /*7960*/  @P1 LOP3.LUT R51, R53, 0x80000, RZ, 0xfc, !PT ;  /* 0x0008000035331812 */ /* 0x000fe200078efcff */
[----:B------:R-:W-:Y:S01]  /*7970*/  IMAD.MOV.U32 R63, RZ, RZ, R72 ;  /* 0x000000ffff3f7224 */ /* 0x000fe200078e0048 */
[----:B------:R-:W-:Y:S01]  /*7980*/  MOV R30, R58 ;  /* 0x0000003a001e7202 */ /* 0x000fe20000000f00 */
[----:B------:R-:W-:Y:S01]  /*7990*/  IMAD.MOV.U32 R46, RZ, RZ, R26 ;  /* 0x000000ffff2e7224 */ /* 0x000fe200078e001a */
[----:B------:R-:W-:Y:S01]  /*79a0*/  MOV R55, R68 ;  /* 0x0000004400377202 */ /* 0x000fe20000000f00 */
[----:B------:R-:W-:Y:S01]  /*79b0*/  IMAD.MOV.U32 R28, RZ, RZ, R27 ;  /* 0x000000ffff1c7224 */ /* 0x000fe200078e001b */
[----:B0-----:R-:W-:-:S02]  /*79c0*/  DADD R78, R32, R16 ;  /* 0x00000000204e7229 */ /* 0x001fc40000000010 */
[----:B------:R-:W-:Y:S01]  /*79d0*/  DADD R80, R16, R34 ;  /* 0x0000000010507229 */ /* 0x000fe20000000022 */
[----:B------:R-:W-:Y:S02]  /*79e0*/  IMAD.MOV.U32 R53, RZ, RZ, R29 ;  /* 0x000000ffff357224 */ /* 0x000fe400078e001d */
[----:B------:R-:W-:Y:S01]  /*79f0*/  IMAD.MOV.U32 R67, RZ, RZ, R57 ;  /* 0x000000ffff437224 */ /* 0x000fe200078e0039 */
[----:B------:R-:W-:Y:S02]  /*7a00*/  FSEL R69, R59, R44, P6 ;  /* 0x0000002c3b457208 */ /* 0x000fe40003000000 */
[----:B------:R-:W-:Y:S02]  /*7a10*/  FSEL R59, R38, R73, P3 ;  /* 0x00000049263b7208 */ /* 0x000fe40001800000 */
[----:B------:R-:W-:Y:S01]  /*7a20*/  SEL R68, R30, R55, P6 ;  /* 0x000000371e447207 */ /* 0x000fe20003000000 */
[----:B------:R-:W-:Y:S01]  /*7a30*/  DSETP.MIN.AND P6, P1, R24, R74, PT ;  /* 0x0000004a1800722a */ /* 0x000fe200039c0000 */
[----:B------:R-:W-:-:S02]  /*7a40*/  SEL R58, R36, R63, P3 ;  /* 0x0000003f243a7207 */ /* 0x000fc40001800000 */
[----:B------:R-:W-:Y:S01]  /*7a50*/  SEL R46, R31, R46, P4 ;  /* 0x0000002e1f2e7207 */ /* 0x000fe20002000000 */
[----:B------:R-:W-:Y:S01]  /*7a60*/  IMAD.MOV.U32 R31, RZ, RZ, R53 ;  /* 0x000000ffff1f7224 */ /* 0x000fe200078e0035 */
[----:B------:R-:W-:Y:S01]  /*7a70*/  @P2 LOP3.LUT R69, R44, 0x80000, RZ, 0xfc, !PT ;  /* 0x000800002c452812 */ /* 0x000fe200078efcff */
[----:B-1----:R-:W-:Y:S01]  /*7a80*/  DADD R82, R32, R20 ;  /* 0x0000000020527229 */ /* 0x002fe20000000014 */
[----:B------:R-:W-:Y:S01]  /*7a90*/  @P5 LOP3.LUT R59, R73, 0x80000, RZ, 0xfc, !PT ;  /* 0x00080000493b5812 */ /* 0x000fe200078efcff */
[----:B------:R-:W-:Y:S01]  /*7aa0*/  DSETP.MIN.AND P2, P3, R52, R78, PT ;  /* 0x0000004e3400722a */ /* 0x000fe20003b40000 */
[----:B------:R-:W-:Y:S01]  /*7ab0*/  FSEL R47, R47, R28, P4 ;  /* 0x0000001c2f2f7208 */ /* 0x000fe20002000000 */
[----:B------:R-:W-:Y:S01]  /*7ac0*/  DSETP.MIN.AND P4, P5, R66, R80, PT ;  /* 0x000000504200722a */ /* 0x000fe20003d80000 */
[----:B------:R-:W-:Y:S02]  /*7ad0*/  IMAD.MOV.U32 R48, RZ, RZ, R24 ;  /* 0x000000ffff307224 */ /* 0x000fe400078e0018 */
[----:B------:R-:W-:Y:S01]  /*7ae0*/  IMAD.MOV.U32 R53, RZ, RZ, R74 ;  /* 0x000000ffff357224 */ /* 0x000fe200078e004a */
[----:B------:R-:W-:Y:S01]  /*7af0*/  MOV R29, R52 ;  /* 0x00000034001d7202 */ /* 0x000fe20000000f00 */
[----:B------:R-:W-:-:S02]  /*7b00*/  IMAD.MOV.U32 R30, RZ, RZ, R25 ;  /* 0x000000ffff1e7224 */ /* 0x000fc400078e0019 */
[----:B------:R-:W-:Y:S02]  /*7b10*/  IMAD.MOV.U32 R57, RZ, RZ, R15 ;  /* 0x000000ffff397224 */ /* 0x000fe400078e000f */
[----:B------:R-:W-:Y:S01]  /*7b20*/  IMAD.MOV.U32 R72, RZ, RZ, R78 ;  /* 0x000000ffff487224 */ /* 0x000fe200078e004e */
[----:B------:R-:W-:Y:S01]  /*7b30*/  SEL R52, R48, R53, P6 ;  /* 0x0000003530347207 */ /* 0x000fe20003000000 */
[----:B------:R-:W0:Y:S01]  /*7b40*/  LDS.128 R24, [R10+0x160] ;  /* 0x000160000a187984 */ /* 0x000e220000000c00 */
[----:B------:R-:W-:Y:S01]  /*7b50*/  @P0 LOP3.LUT R47, R28, 0x80000, RZ, 0xfc, !PT ;  /* 0x000800001c2f0812 */ /* 0x000fe200078efcff */
[----:B------:R-:W-:Y:S01]  /*7b60*/  IMAD.MOV.U32 R28, RZ, RZ, R56 ;  /* 0x000000ffff1c7224 */ /* 0x000fe200078e0038 */
[----:B------:R-:W-:Y:S01]  /*7b70*/  FSEL R53, R30, R75, P6 ;  /* 0x0000004b1e357208 */ /* 0x000fe20003000000 */
[----:B------:R-:W-:Y:S01]  /*7b80*/  DSETP.MIN.AND P6, P0, R56, R82, PT ;  /* 0x000000523800722a */ /* 0x000fe200038c0000 */
        /* <DEDUP_REMOVED lines=10> */
[----:B------:R-:W-:Y:S01]  /*7c30*/  DADD R78, R20, R34 ;  /* 0x00000000144e7229 */ /* 0x000fe20000000022 */
[----:B------:R-:W-:Y:S01]  /*7c40*/  IMAD.MOV.U32 R36, RZ, RZ, R66 ;  /* 0x000000ffff247224 */ /* 0x000fe200078e0042 */
[----:B------:R-:W-:Y:S01]  /*7c50*/  @P1 LOP3.LUT R53, R75, 0x80000, RZ, 0xfc, !PT ;  /* 0x000800004b351812 */ /* 0x000fe200078efcff */
[----:B------:R-:W-:-:S02]  /*7c60*/  IMAD.MOV.U32 R63, RZ, RZ, R45 ;  /* 0x000000ffff3f7224 */ /* 0x000fc400078e002d */
[----:B------:R-:W-:Y:S02]  /*7c70*/  IMAD.MOV.U32 R66, RZ, RZ, R80 ;  /* 0x000000ffff427224 */ /* 0x000fe400078e0050 */
[----:B------:R-:W-:Y:S01]  /*7c80*/  IMAD.MOV.U32 R44, RZ, RZ, R83 ;  /* 0x000000ffff2c7224 */ /* 0x000fe200078e0053 */
[----:B------:R-:W-:Y:S02]  /*7c90*/  DSETP.MIN.AND P1, P2, R40, R78, PT ;  /* 0x0000004e2800722a */ /* 0x000fe40003a20000 */
[----:B------:R-:W-:Y:S02]  /*7ca0*/  IMAD.MOV.U32 R48, RZ, RZ, R78 ;  /* 0x000000ffff307224 */ /* 0x000fe400078e004e */
[----:B------:R-:W-:Y:S01]  /*7cb0*/  IMAD.MOV.U32 R45, RZ, RZ, R79 ;  /* 0x000000ffff2d7224 */ /* 0x000fe200078e004f */
[----:B0-----:R-:W-:Y:S02]  /*7cc0*/  DADD R80, R32, R24 ;  /* 0x0000000020507229 */ /* 0x001fe40000000018 */
[----:B------:R-:W-:-:S02]  /*7cd0*/  DADD R74, R24, R34 ;  /* 0x00000000184a7229 */ /* 0x000fc40000000022 */
[----:B-1----:R-:W-:Y:S02]  /*7ce0*/  DADD R78, R32, R28 ;  /* 0x00000000204e7229 */ /* 0x002fe4000000001c */
[----:B------:R-:W-:Y:S01]  /*7cf0*/  DADD R82, R28, R34 ;  /* 0x000000001c527229 */ /* 0x000fe20000000022 */
[----:B------:R-:W0:Y:S01]  /*7d00*/  LDS.128 R32, [R4+0xc10] ;  /* 0x000c100004207984 */ /* 0x000e220000000c00 */
[----:B------:R-:W-:Y:S02]  /*7d10*/  FSEL R57, R57, R44, P6 ;  /* 0x0000002c39397208 */ /* 0x000fe40003000000 */
[----:B------:R-:W-:Y:S01]  /*7d20*/  DSETP.MIN.AND P5, P6, R64, R74, PT ;  /* 0x0000004a4000722a */ /* 0x000fe20003ea0000 */
[----:B------:R-:W-:Y:S01]  /*7d30*/  IMAD.MOV.U32 R38, RZ, RZ, R40 ;  /* 0x000000ffff267224 */ /* 0x000fe200078e0028 */
[----:B------:R-:W-:Y:S01]  /*7d40*/  SEL R66, R36, R66, P4 ;  /* 0x0000004224427207 */ /* 0x000fe20002000000 */
[----:B------:R-:W-:Y:S01]  /*7d50*/  DSETP.MIN.AND P3, P4, R62, R80, PT ;  /* 0x000000503e00722a */ /* 0x000fe20003c60000 */
[----:B------:R-:W-:-:S02]  /*7d60*/  @P0 LOP3.LUT R57, R44, 0x80000, RZ, 0xfc, !PT ;  /* 0x000800002c390812 */ /* 0x000fc400078efcff */
[----:B------:R-:W-:Y:S02]  /*7d70*/  SEL R48, R38, R48, P1 ;  /* 0x0000003026307207 */ /* 0x000fe40000800000 */
[----:B------:R-:W-:Y:S01]  /*7d80*/  FSEL R41, R41, R45, P1 ;  /* 0x0000002d29297208 */ /* 0x000fe20000800000 */
[----:B------:R-:W-:Y:S01]  /*7d90*/  DSETP.MIN.AND P0, P1, R42, R78, PT ;  /* 0x0000004e2a00722a */ /* 0x000fe20003900000 */
[----:B------:R-:W-:Y:S01]  /*7da0*/  @P2 LOP3.LUT R41, R45, 0x80000, RZ, 0xfc, !PT ;  /* 0x000800002d292812 */ /* 0x000fe200078efcff */
[----:B------:R-:W-:Y:S01]  /*7db0*/  IMAD.MOV.U32 R45, RZ, RZ, R74 ;  /* 0x000000ffff2d7224 */ /* 0x000fe200078e004a */
[----:B------:R-:W-:Y:S02]  /*7dc0*/  MOV R44, R75 ;  /* 0x0000004b002c7202 */ /* 0x000fe40000000f00 */
[----:B------:R-:W-:Y:S01]  /*7dd0*/  MOV R40, R64 ;  /* 0x0000004000287202 */ /* 0x000fe20000000f00 */
[----:B------:R-:W-:Y:S01]  /*7de0*/  IMAD.MOV.U32 R36, RZ, RZ, R62 ;  /* 0x000000ffff247224 */ /* 0x000fe200078e003e */
        /* <DEDUP_REMOVED lines=30> */
[----:B------:R-:W-:Y:S01]  /*7fd0*/  FSEL R17, R61, R42, P2 ;  /* 0x0000002a3d117208 */ /* 0x000fe20001000000 */
[----:B------:R-:W-:Y:S02]  /*7fe0*/  IMAD.MOV.U32 R37, RZ, RZ, R54 ;  /* 0x000000ffff257224 */ /* 0x000fe400078e0036 */
[----:B------:R-:W-:Y:S01]  /*7ff0*/  DSETP.MIN.AND P4, P5, R54, R82, PT ;  /* 0x000000523600722a */ /* 0x000fe20003d80000 */
[----:B------:R-:W-:Y:S01]  /*8000*/  IMAD.MOV.U32 R24, RZ, RZ, R82 ;  /* 0x000000ffff187224 */ /* 0x000fe200078e0052 */
[----:B------:R-:W-:Y:S01]  /*8010*/  SEL R40, R36, R40, P2 ;  /* 0x0000002824287207 */ /* 0x000fe20001000000 */
[----:B------:R-:W-:Y:S01]  /*8020*/  IMAD.MOV.U32 R21, RZ, RZ, R83 ;  /* 0x000000ffff157224 */ /* 0x000fe200078e0053 */
[----:B------:R-:W-:Y:S01]  /*8030*/  @P3 LOP3.LUT R17, R42, 0x80000, RZ, 0xfc, !PT ;  /* 0x000800002a113812 */ /* 0x000fe200078efcff */
[----:B------:R-:W-:Y:S01]  /*8040*/  DSETP.MIN.AND P3, P2, R76, R80, PT ;  /* 0x000000504c00722a */ /* 0x000fe20003a60000 */
[----:B------:R-:W-:-:S02]  /*8050*/  IMAD.MOV.U32 R25, RZ, RZ, R76 ;  /* 0x000000ffff197224 */ /* 0x000fc400078e004c */
[----:B------:R-:W-:Y:S01]  /*8060*/  IMAD.MOV.U32 R76, RZ, RZ, R80 ;  /* 0x000000ffff4c7224 */ /* 0x000fe200078e0050 */
[----:B------:R-:W-:Y:S02]  /*8070*/  SEL R54, R37, R24, P4 ;  /* 0x0000001825367207 */ /* 0x000fe40002000000 */
[----:B------:R-:W-:Y:S01]  /*8080*/  FSEL R55, R55, R21, P4 ;  /* 0x0000001537377208 */ /* 0x000fe20002000000 */
[----:B------:R-:W-:Y:S01]  /*8090*/  DSETP.MIN.AND P6, P4, R50, R38, PT ;  /* 0x000000263200722a */ /* 0x000fe20003cc0000 */
[----:B------:R-:W-:Y:S01]  /*80a0*/  IMAD.MOV.U32 R20, RZ, RZ, R84 ;  /* 0x000000ffff147224 */ /* 0x000fe200078e0054 */
[----:B------:R-:W-:Y:S01]  /*80b0*/  DSETP.MIN.AND P0, P1, R70, R84, PT ;  /* 0x000000544600722a */ /* 0x000fe20003900000 */
[----:B------:R-:W-:Y:S01]  /*80c0*/  IMAD.MOV.U32 R16, RZ, RZ, R85 ;  /* 0x000000ffff107224 */ /* 0x000fe200078e0055 */
[----:B------:R-:W-:Y:S01]  /*80d0*/  SEL R76, R25, R76, P3 ;  /* 0x0000004c194c7207 */ /* 0x000fe20001800000 */
[----:B------:R-:W-:Y:S01]  /*80e0*/  IMAD.MOV.U32 R24, RZ, RZ, R50 ;  /* 0x000000ffff187224 */ /* 0x000fe200078e0032 */
[----:B------:R-:W-:Y:S01]  /*80f0*/  MOV R36, R70 ;  /* 0x0000004600247202 */ /* 0x000fe20000000f00 */
[----:B------:R-:W-:Y:S01]  /*8100*/  IMAD.MOV.U32 R25, RZ, RZ, R38 ;  /* 0x000000ffff197224 */ /* 0x000fe200078e0026 */
[----:B------:R-:W-:Y:S01]  /*8110*/  @P5 LOP3.LUT R55, R21, 0x80000, RZ, 0xfc, !PT ;  /* 0x0008000015375812 */ /* 0x000fe200078efcff */
[----:B------:R-:W-:Y:S01]  /*8120*/  IMAD.MOV.U32 R21, RZ, RZ, R81 ;  /* 0x000000ffff157224 */ /* 0x000fe200078e0051 */
[----:B------:R-:W-:-:S02]  /*8130*/  SEL R70, R36, R20, P0 ;  /* 0x0000001424467207 */ /* 0x000fc40000000000 */
[----:B------:R-:W-:Y:S01]  /*8140*/  FSEL R71, R71, R16, P0 ;  /* 0x0000001047477208 */ /* 0x000fe20000000000 */
[----:B------:R-:W-:Y:S01]  /*8150*/  DSETP.MIN.AND P0, P5, R68, R44, PT ;  /* 0x0000002c4400722a */ /* 0x000fe20003d00000 */
[----:B------:R-:W-:Y:S01]  /*8160*/  SEL R50, R24, R25, P6 ;  /* 0x0000001918327207 */ /* 0x000fe20003000000 */
[----:B------:R-:W-:Y:S01]  /*8170*/  IMAD.MOV.U32 R25, RZ, RZ, R44 ;  /* 0x000000ffff197224 */ /* 0x000fe200078e002c */
[----:B------:R-:W-:Y:S02]  /*8180*/  MOV R20, R68 ;  /* 0x0000004400147202 */ /* 0x000fe40000000f00 */
[----:B------:R-:W-:Y:S02]  /*8190*/  FSEL R77, R77, R21, P3 ;  /* 0x000000154d4d7208 */ /* 0x000fe40001800000 */
[----:B------:R-:W-:Y:S02]  /*81a0*/  @P2 LOP3.LUT R77, R21, 0x80000, RZ, 0xfc, !PT ;  /* 0x00080000154d2812 */ /* 0x000fe400078efcff */
[----:B------:R-:W-:Y:S01]  /*81b0*/  FSEL R51, R51, R39, P6 ;  /* 0x0000002733337208 */ /* 0x000fe20003000000 */
[----:B------:R-:W-:Y:S01]  /*81c0*/  DSETP.MIN.AND P6, P2, R46, R78, PT ;  /* 0x0000004e2e00722a */ /* 0x000fe20003ac0000 */
[----:B------:R-:W-:Y:S01]  /*81d0*/  SEL R68, R20, R25, P0 ;  /* 0x0000001914447207 */ /* 0x000fe20000000000 */
[----:B------:R-:W-:Y:S01]  /*81e0*/  IMAD.MOV.U32 R21, RZ, RZ, R46 ;  /* 0x000000ffff157224 */ /* 0x000fe200078e002e */
[----:B------:R-:W-:Y:S01]  /*81f0*/  @P4 LOP3.LUT R51, R39, 0x80000, RZ, 0xfc, !PT ;  /* 0x0008000027334812 */ /* 0x000fe200078efcff */
[----:B------:R-:W-:Y:S01]  /*8200*/  IMAD.MOV.U32 R24, RZ, RZ, R78 ;  /* 0x000000ffff187224 */ /* 0x000fe200078e004e */
[----:B------:R-:W-:Y:S01]  /*8210*/  FSEL R69, R69, R45, P0 ;  /* 0x0000002d45457208 */ /* 0x000fe20000000000 */
[----:B------:R-:W-:Y:S01]  /*8220*/  DSETP.MIN.AND P4, P0, R52, R28, PT ;  /* 0x0000001c3400722a */ /* 0x000fe20003880000 */
[----:B------:R-:W-:Y:S01]  /*8230*/  @P1 LOP3.LUT R71, R16, 0x80000, RZ, 0xfc, !PT ;  /* 0x0008000010471812 */ /* 0x000fe200078efcff */
[----:B------:R-:W-:Y:S01]  /*8240*/  DSETP.MIN.AND P1, P3, R58, R74, PT ;  /* 0x0000004a3a00722a */ /* 0x000fe20003b20000 */
[----:B------:R-:W-:Y:S01]  /*8250*/  IMAD.MOV.U32 R39, RZ, RZ, R28 ;  /* 0x000000ffff277224 */ /* 0x000fe200078e001c */
[----:B------:R-:W-:-:S02]  /*8260*/  MOV R20, R52 ;  /* 0x0000003400147202 */ /* 0x000fc40000000f00 */
[----:B------:R-:W-:Y:S02]  /*8270*/  SEL R46, R21, R24, P6 ;  /* 0x00000018152e7207 */ /* 0x000fe40003000000 */
[----:B------:R-:W-:Y:S01]  /*8280*/  SEL R24, R20, R39, P4 ;  /* 0x0000002714187207 */ /* 0x000fe20002000000 */
[C---:B0-----:R-:W-:Y:S01]  /*8290*/  DADD R38, R32.reuse, R18 ;  /* 0x0000000020267229 */ /* 0x041fe20000000012 */
[----:B------:R-:W-:Y:S01]  /*82a0*/  @P5 LOP3.LUT R69, R45, 0x80000, RZ, 0xfc, !PT ;  /* 0x000800002d455812 */ /* 0x000fe200078efcff */
[----:B------:R-:W-:Y:S01]  /*82b0*/  DADD R44, R32, R22 ;  /* 0x00000000202c7229 */ /* 0x000fe20000000016 */
[----:B------:R-:W-:Y:S02]  /*82c0*/  IMAD.MOV.U32 R25, RZ, RZ, R53 ;  /* 0x000000ffff197224 */ /* 0x000fe400078e0035 */
        /* <DEDUP_REMOVED lines=11> */
[----:B------:R-:W-:Y:S01]  /*8380*/  DSETP.MIN.AND P3, P5, R72, R38, PT ;  /* 0x000000264800722a */ /* 0x000fe20003d60000 */
[----:B------:R-:W-:Y:S01]  /*8390*/  @P0 LOP3.LUT R25, R29, 0x80000, RZ, 0xfc, !PT ;  /* 0x000800001d190812 */ /* 0x000fe200078efcff */
[----:B------:R-:W-:Y:S01]  /*83a0*/  DSETP.MIN.AND P6, P0, R56, R44, PT ;  /* 0x0000002c3800722a */ /* 0x000fe200038c0000 */
[----:B------:R-:W-:Y:S01]  /*83b0*/  IMAD.MOV.U32 R36, RZ, RZ, R39 ;  /* 0x000000ffff247224 */ /* 0x000fe200078e0027 */
[----:B------:R-:W-:Y:S01]  /*83c0*/  DADD R72, R34, R18 ;  /* 0x0000000022487229 */ /* 0x000fe20000000012 */
[----:B------:R-:W-:Y:S01]  /*83d0*/  IMAD.MOV.U32 R56, RZ, RZ, R38 ;  /* 0x000000ffff387224 */ /* 0x000fe200078e0026 */
[----:B------:R-:W-:Y:S01]  /*83e0*/  DADD R38, R32, R26 ;  /* 0x0000000020267229 */ /* 0x000fe2000000001a */
[----:B------:R-:W-:Y:S01]  /*83f0*/  @P2 LOP3.LUT R47, R79, 0x80000, RZ, 0xfc, !PT ;  /* 0x000800004f2f2812 */ /* 0x000fe200078efcff */
[----:B------:R-:W-:Y:S01]  /*8400*/  IMAD.MOV.U32 R16, RZ, RZ, R66 ;  /* 0x000000ffff107224 */ /* 0x000fe200078e0042 */
[----:B------:R-:W-:Y:S01]  /*8410*/  FSEL R29, R15, R36, P3 ;  /* 0x000000240f1d7208 */ /* 0x000fe20001800000 */
[----:B------:R-:W-:Y:S01]  /*8420*/  IMAD.MOV.U32 R20, RZ, RZ, R67 ;  /* 0x000000ffff147224 */ /* 0x000fe200078e0043 */
[----:B------:R-:W-:Y:S01]  /*8430*/  SEL R56, R37, R56, P3 ;  /* 0x0000003825387207 */ /* 0x000fe20001800000 */
[----:B------:R-:W-:Y:S01]  /*8440*/  DSETP.MIN.AND P1, P2, R66, R72, PT ;  /* 0x000000484200722a */ /* 0x000fe20003a20000 */
[----:B------:R-:W-:Y:S01]  /*8450*/  IMAD.MOV.U32 R42, RZ, RZ, R62 ;  /* 0x000000ffff2a7224 */ /* 0x000fe200078e003e */
[----:B------:R-:W-:-:S02]  /*8460*/  DSETP.MIN.AND P3, P4, R62, R38, PT ;  /* 0x000000263e00722a */ /* 0x000fc40003c60000 */
[----:B------:R-:W-:Y:S01]  /*8470*/  DADD R66, R34, R22 ;  /* 0x0000000022427229 */ /* 0x000fe20000000016 */
[----:B------:R-:W-:Y:S01]  /*8480*/  IMAD.MOV.U32 R62, RZ, RZ, R44 ;  /* 0x000000ffff3e7224 */ /* 0x000fe200078e002c */
[----:B------:R-:W-:Y:S01]  /*8490*/  MOV R49, R41 ;  /* 0x0000002900317202 */ /* 0x000fe20000000f00 */
[----:B------:R-:W-:Y:S01]  /*84a0*/  IMAD.MOV.U32 R44, RZ, RZ, R45 ;  /* 0x000000ffff2c7224 */ /* 0x000fe200078e002d */
[----:B------:R-:W-:Y:S02]  /*84b0*/  MOV R21, R57 ;  /* 0x0000003900157202 */ /* 0x000fe40000000f00 */
[----:B------:R-:W-:Y:S01]  /*84c0*/  SEL R62, R28, R62, P6 ;  /* 0x0000003e1c3e7207 */ /* 0x000fe20003000000 */
[----:B------:R-:W-:Y:S01]  /*84d0*/  IMAD.MOV.U32 R28, RZ, RZ, R48 ;  /* 0x000000ffff1c7224 */ /* 0x000fe200078e0030 */
[----:B------:R-:W-:Y:S02]  /*84e0*/  @P5 LOP3.LUT R29, R36, 0x80000, RZ, 0xfc, !PT ;  /* 0x00080000241d5812 */ /* 0x000fe400078efcff */
[----:B------:R-:W-:Y:S01]  /*84f0*/  FSEL R15, R21, R44, P6 ;  /* 0x0000002c150f7208 */ /* 0x000fe20003000000 */
[----:B------:R-:W-:Y:S01]  /*8500*/  DSETP.MIN.AND P5, P6, R48, R66, PT ;  /* 0x000000423000722a */ /* 0x000fe20003ea0000 */
[----:B------:R-:W-:-:S02]  /*8510*/  IMAD.MOV.U32 R21, RZ, RZ, R39 ;  /* 0x000000ffff157224 */ /* 0x000fc400078e0027 */
[----:B------:R-:W-:Y:S02]  /*8520*/  IMAD.MOV.U32 R48, RZ, RZ, R38 ;  /* 0x000000ffff307224 */ /* 0x000fe400078e0026 */
[----:B------:R-:W0:Y:S01]  /*8530*/  LDS.128 R36, [R4+0xd10] ;  /* 0x000d100004247984 */ /* 0x000e220000000c00 */
[----:B------:R-:W-:Y:S01]  /*8540*/  DADD R32, R32, R30 ;  /* 0x0000000020207229 */ /* 0x000fe2000000001e */
[----:B------:R-:W-:Y:S01]  /*8550*/  IMAD.MOV.U32 R61, RZ, RZ, R43 ;  /* 0x000000ffff3d7224 */ /* 0x000fe200078e002b */
[----:B------:R-:W-:Y:S01]  /*8560*/  SEL R48, R42, R48, P3 ;  /* 0x000000302a307207 */ /* 0x000fe20001800000 */
[----:B------:R-:W-:Y:S01]  /*8570*/  DADD R74, R34, R26 ;  /* 0x00000000224a7229 */ /* 0x000fe2000000001a */
[----:B------:R-:W-:Y:S02]  /*8580*/  @P0 LOP3.LUT R15, R44, 0x80000, RZ, 0xfc, !PT ;  /* 0x000800002c0f0812 */ /* 0x000fe400078efcff */
[----:B------:R-:W-:Y:S01]  /*8590*/  FSEL R45, R63, R21, P3 ;  /* 0x000000153f2d7208 */ /* 0x000fe20001800000 */
[----:B------:R-:W-:Y:S01]  /*85a0*/  IMAD.MOV.U32 R42, RZ, RZ, R60 ;  /* 0x000000ffff2a7224 */ /* 0x000fe200078e003c */
[----:B------:R-:W-:-:S02]  /*85b0*/  DSETP.MIN.AND P3, P0, R60, R32, PT ;  /* 0x000000203c00722a */ /* 0x000fc40003860000 */
[----:B------:R-:W-:Y:S01]  /*85c0*/  IMAD.MOV.U32 R43, RZ, RZ, R32 ;  /* 0x000000ffff2b7224 */ /* 0x000fe200078e0020 */
[----:B------:R-:W-:Y:S01]  /*85d0*/  @P4 LOP3.LUT R45, R21, 0x80000, RZ, 0xfc, !PT ;  /* 0x00080000152d4812 */ /* 0x000fe200078efcff */
[----:B------:R-:W-:Y:S01]  /*85e0*/  IMAD.MOV.U32 R53, RZ, RZ, R73 ;  /* 0x000000ffff357224 */ /* 0x000fe200078e0049 */
[----:B------:R-:W-:Y:S02]  /*85f0*/  MOV R21, R64 ;  /* 0x0000004000157202 */ /* 0x000fe40000000f00 */
[----:B------:R-:W-:Y:S02]  /*8600*/  SEL R42, R42, R43, P3 ;  /* 0x0000002b2a2a7207 */ /* 0x000fe40001800000 */
[----:B------:R-:W-:Y:S01]  /*8610*/  FSEL R43, R61, R33, P3 ;  /* 0x000000213d2b7208 */ /* 0x000fe20001800000 */
[----:B------:R-:W-:Y:S01]  /*8620*/  DSETP.MIN.AND P4, P3, R64, R74, PT ;  /* 0x0000004a4000722a */ /* 0x000fe20003b80000 */
[----:B------:R-:W-:Y:S01]  /*8630*/  IMAD.MOV.U32 R64, RZ, RZ, R72 ;  /* 0x000000ffff407224 */ /* 0x000fe200078e0048 */
[----:B------:R-:W-:Y:S01]  /*8640*/  DADD R72, R34, R30 ;  /* 0x0000000022487229 */ /* 0x000fe2000000001e */
[----:B------:R-:W-:Y:S01]  /*8650*/  IMAD.MOV.U32 R41, RZ, RZ, R17 ;  /* 0x000000ffff297224 */ /* 0x000fe200078e0011 */
[----:B------:R-:W-:Y:S01]  /*8660*/  @P0 LOP3.LUT R43, R33, 0x80000, RZ, 0xfc, !PT ;  /* 0x00080000212b0812 */ /* 0x000fe200078efcff */
[----:B------:R-:W-:Y:S01]  /*8670*/  IMAD.MOV.U32 R52, RZ, RZ, R49 ;  /* 0x000000ffff347224 */ /* 0x000fe200078e0031 */
[----:B------:R-:W-:-:S02]  /*8680*/  SEL R64, R16, R64, P1 ;  /* 0x0000004010407207 */ /* 0x000fc40000800000 */
[----:B------:R-:W-:Y:S02]  /*8690*/  FSEL R49, R20, R53, P1 ;  /* 0x0000003514317208 */ /* 0x000fe40000800000 */
[----:B------:R-:W-:Y:S01]  /*86a0*/  DSETP.MIN.AND P0, P1, R40, R72, PT ;  /* 0x000000482800722a */ /* 0x000fe20003900000 */
[----:B------:R-:W-:Y:S02]  /*86b0*/  IMAD.MOV.U32 R16, RZ, RZ, R41 ;  /* 0x000000ffff107224 */ /* 0x000fe400078e0029 */
[----:B------:R-:W-:Y:S01]  /*86c0*/  IMAD.MOV.U32 R33, RZ, RZ, R73 ;  /* 0x000000ffff217224 */ /* 0x000fe200078e0049 */
[----:B------:R-:W-:Y:S01]  /*86d0*/  @P2 LOP3.LUT R49, R53, 0x80000, RZ, 0xfc, !PT ;  /* 0x0008000035312812 */ /* 0x000fe200078efcff */
[----:B0-----:R-:W-:-:S03]  /*86e0*/  DADD R84, R36, R18 ;  /* 0x0000000024547229 */ /* 0x001fc60000000012 */
[----:B------:R-:W-:Y:S01]  /*86f0*/  FSEL R53, R16, R33, P0 ;  /* 0x0000002110357208 */ /* 0x000fe20000000000 */
[----:B------:R-:W-:-:S05]  /*8700*/  DADD R82, R36, R22 ;  /* 0x0000000024527229 */ /* 0x000fca0000000016 */
[----:B------:R-:W-:Y:S01]  /*8710*/  @P1 LOP3.LUT R53, R33, 0x80000, RZ, 0xfc, !PT ;  /* 0x0008000021351812 */ /* 0x000fe200078efcff */
[----:B------:R-:W-:Y:S02]  /*8720*/  IMAD.MOV.U32 R35, RZ, RZ, R67 ;  /* 0x000000ffff237224 */ /* 0x000fe400078e0043 */
[----:B------:R-:W-:Y:S01]  /*8730*/  IMAD.MOV.U32 R17, RZ, RZ, R40 ;  /* 0x000000ffff117224 */ /* 0x000fe200078e0028 */
[----:B------:R-:W-:Y:S01]  /*8740*/  DSETP.MIN.AND P1, P2, R54, R84, PT ;  /* 0x000000543600722a */ /* 0x000fe20003a20000 */
[----:B------:R-:W-:Y:S02]  /*8750*/  IMAD.MOV.U32 R20, RZ, RZ, R75 ;  /* 0x000000ffff147224 */ /* 0x000fe400078e004b */
[----:B------:R-:W-:Y:S01]  /*8760*/  IMAD.MOV.U32 R40, RZ, RZ, R72 ;  /* 0x000000ffff287224 */ /* 0x000fe200078e0048 */
[----:B------:R-:W-:Y:S01]  /*8770*/  FSEL R41, R52, R35, P5 ;  /* 0x0000002334297208 */ /* 0x000fe20002800000 */
[----:B------:R-:W-:Y:S01]  /*8780*/  IMAD.MOV.U32 R32, RZ, RZ, R66 ;  /* 0x000000ffff207224 */ /* 0x000fe200078e0042 */
[----:B------:R-:W-:Y:S01]  /*8790*/  FSEL R61, R65, R20, P4 ;  /* 0x00000014413d7208 */ /* 0x000fe20002000000 */
[----:B------:R-:W-:Y:S01]  /*87a0*/  DADD R78, R36, R26 ;  /* 0x00000000244e7229 */ /* 0x000fe2000000001a */
[----:B------:R-:W-:Y:S01]  /*87b0*/  SEL R40, R17, R40, P0 ;  /* 0x0000002811287207 */ /* 0x000fe20000000000 */
[----:B------:R-:W-:Y:S01]  /*87c0*/  DADD R66, R38, R18 ;  /* 0x0000000026427229 */ /* 0x000fe20000000012 */
[----:B------:R-:W-:Y:S01]  /*87d0*/  @P6 LOP3.LUT R41, R35, 0x80000, RZ, 0xfc, !PT ;  /* 0x0008000023296812 */ /* 0x000fe200078efcff */
[----:B------:R-:W-:Y:S01]  /*87e0*/  IMAD.MOV.U32 R17, RZ, RZ, R85 ;  /* 0x000000ffff117224 */ /* 0x000fe200078e0055 */
[----:B------:R-:W-:Y:S01]  /*87f0*/  @P3 LOP3.LUT R61, R20, 0x80000, RZ, 0xfc, !PT ;  /* 0x00080000143d3812 */ /* 0x000fe200078efcff */
[----:B------:R-:W-:Y:S01]  /*8800*/  IMAD.MOV.U32 R18, RZ, RZ, R55 ;  /* 0x000000ffff127224 */ /* 0x000fe200078e0037 */
[----:B------:R-:W-:Y:S01]  /*8810*/  DSETP.MIN.AND P6, P3, R70, R82, PT ;  /* 0x000000524600722a */ /* 0x000fe20003bc0000 */
[----:B------:R-:W-:Y:S01]  /*8820*/  MOV R16, R82 ;  /* 0x0000005200107202 */ /* 0x000fe20000000f00 */
[----:B------:R-:W-:Y:S01]  /*8830*/  IMAD.MOV.U32 R19, RZ, RZ, R70 ;  /* 0x000000ffff137224 */ /* 0x000fe200078e0046 */
[----:B------:R-:W-:Y:S01]  /*8840*/  MOV R60, R74 ;  /* 0x0000004a003c7202 */ /* 0x000fe20000000f00 */
[----:B------:R-:W-:Y:S01]  /*8850*/  DADD R80, R36, R30 ;  /* 0x0000000024507229 */ /* 0x000fe2000000001e */
[----:B------:R-:W-:Y:S01]  /*8860*/  SEL R28, R28, R32, P5 ;  /* 0x000000201c1c7207 */ /* 0x000fe20002800000 */
[----:B------:R-:W-:Y:S01]  /*8870*/  DSETP.MIN.AND P5, P0, R76, R78, PT ;  /* 0x0000004e4c00722a */ /* 0x000fe200038a0000 */
[----:B------:R-:W-:Y:S01]  /*8880*/  FSEL R37, R18, R17, P1 ;  /* 0x0000001112257208 */ /* 0x000fe20000800000 */
[----:B------:R-:W-:Y:S01]  /*8890*/  LDS.128 R32, [R4+0xe00] ;  /* 0x000e000004207984 */ /* 0x000fe20000000c00 */
[----:B------:R-:W-:-:S02]  /*88a0*/  SEL R70, R19, R16, P6 ;  /* 0x0000001013467207 */ /* 0x000fc40003000000 */
[----:B------:R-:W-:Y:S01]  /*88b0*/  @P2 LOP3.LUT R37, R17, 0x80000, RZ, 0xfc, !PT ;  /* 0x0008000011252812 */ /* 0x000fe200078efcff */
[----:B------:R-:W-:Y:S01]  /*88c0*/  IMAD.MOV.U32 R20, RZ, RZ, R71 ;  /* 0x000000ffff147224 */ /* 0x000fe200078e0047 */
[----:B------:R-:W-:Y:S01]  /*88d0*/  SEL R60, R21, R60, P4 ;  /* 0x0000003c153c7207 */ /* 0x000fe20002000000 */
[----:B------:R-:W0:Y:S01]  /*88e0*/  LDS.128 R16, [R10+0x70] ;  /* 0x000070000a107984 */ /* 0x000e220000000c00 */
[----:B------:R-:W-:Y:S01]  /*88f0*/  IMAD.MOV.U32 R21, RZ, RZ, R83 ;  /* 0x000000ffff157224 */ /* 0x000fe200078e0053 */
[C---:B------:R-:W-:Y:S01]  /*8900*/  DADD R74, R38.reuse, R30 ;  /* 0x00000000264a7229 */ /* 0x040fe2000000001e */
[----:B------:R-:W-:Y:S01]  /*8910*/  IMAD.MOV.U32 R52, RZ, RZ, R84 ;  /* 0x000000ffff347224 */ /* 0x000fe200078e0054 */
[C---:B------:R-:W-:Y:S01]  /*8920*/  DADD R72, R38.reuse, R22 ;  /* 0x0000000026487229 */ /* 0x040fe20000000016 */
[----:B------:R-:W-:Y:S01]  /*8930*/  IMAD.MOV.U32 R31, RZ, RZ, R54 ;  /* 0x000000ffff1f7224 */ /* 0x000fe200078e0036 */
[----:B------:R-:W-:Y:S01]  /*8940*/  DADD R26, R38, R26 ;  /* 0x00000000261a7229 */ /* 0x000fe2000000001a */
        /* <DEDUP_REMOVED lines=8> */
[----:B------:R-:W-:Y:S02]  /*89d0*/  @P3 LOP3.LUT R39, R21, 0x80000, RZ, 0xfc, !PT ;  /* 0x0008000015273812 */ /* 0x000fe400078efcff */
[----:B------:R-:W-:Y:S02]  /*89e0*/  FSEL R51, R23, R20, P5 ;  /* 0x0000001417337208 */ /* 0x000fe40002800000 */
[----:B------:R-:W-:-:S02]  /*89f0*/  SEL R76, R22, R76, P5 ;  /* 0x0000004c164c7207 */ /* 0x000fc40002800000 */
[----:B------:R-:W-:Y:S02]  /*8a00*/  @P0 LOP3.LUT R51, R20, 0x80000, RZ, 0xfc, !PT ;  /* 0x0008000014330812 */ /* 0x000fe400078efcff */
[----:B------:R-:W1:Y:S01]  /*8a10*/  LDS.128 R20, [R10+0xf0] ;  /* 0x0000f0000a147984 */ /* 0x000e620000000c00 */
[----:B------:R-:W-:Y:S01]  /*8a20*/  DSETP.MIN.AND P6, P2, R68, R66, PT ;  /* 0x000000424400722a */ /* 0x000fe20003ac0000 */
[----:B------:R-:W-:Y:S01]  /*8a30*/  IMAD.MOV.U32 R31, RZ, RZ, R50 ;  /* 0x000000ffff1f7224 */ /* 0x000fe200078e0032 */
[----:B------:R-:W-:Y:S01]  /*8a40*/  MOV R30, R68 ;  /* 0x00000044001e7202 */ /* 0x000fe20000000f00 */
[----:B------:R-:W-:Y:S01]  /*8a50*/  IMAD.MOV.U32 R50, RZ, RZ, R80 ;  /* 0x000000ffff327224 */ /* 0x000fe200078e0050 */
[----:B------:R-:W-:Y:S01]  /*8a60*/  MOV R57, R66 ;  /* 0x0000004200397202 */ /* 0x000fe20000000f00 */
[----:B------:R-:W-:Y:S01]  /*8a70*/  IMAD.MOV.U32 R36, RZ, RZ, R81 ;  /* 0x000000ffff247224 */ /* 0x000fe200078e0051 */
[----:B------:R-:W-:Y:S01]  /*8a80*/  DSETP.MIN.AND P3, P5, R58, R72, PT ;  /* 0x000000483a00722a */ /* 0x000fe20003d60000 */
[----:B------:R-:W-:Y:S01]  /*8a90*/  IMAD.MOV.U32 R44, RZ, RZ, R59 ;  /* 0x000000ffff2c7224 */ /* 0x000fe200078e003b */
[----:B------:R-:W-:Y:S01]  /*8aa0*/  SEL R68, R30, R57, P6 ;  /* 0x000000391e447207 */ /* 0x000fe20003000000 */
[----:B------:R-:W-:-:S02]  /*8ab0*/  IMAD.MOV.U32 R38, RZ, RZ, R58 ;  /* 0x000000ffff267224 */ /* 0x000fc400078e003a */
[----:B------:R-:W-:Y:S01]  /*8ac0*/  IMAD.MOV.U32 R59, RZ, RZ, R72 ;  /* 0x000000ffff3b7224 */ /* 0x000fe200078e0048 */
[----:B0-----:R-:W-:Y:S01]  /*8ad0*/  DADD R80, R32, R16 ;  /* 0x0000000020507229 */ /* 0x001fe20000000010 */
[----:B------:R-:W-:Y:S01]  /*8ae0*/  IMAD.MOV.U32 R57, RZ, RZ, R29 ;  /* 0x000000ffff397224 */ /* 0x000fe200078e001d */
[----:B------:R-:W-:Y:S01]  /*8af0*/  FSEL R55, R55, R36, P4 ;  /* 0x0000002437377208 */ /* 0x000fe20002000000 */
[----:B------:R-:W-:Y:S01]  /*8b00*/  DADD R78, R16, R34 ;  /* 0x00000000104e7229 */ /* 0x000fe20000000022 */
[----:B------:R-:W-:Y:S02]  /*8b10*/  @P1 LOP3.LUT R55, R36, 0x80000, RZ, 0xfc, !PT ;  /* 0x0008000024371812 */ /* 0x000fe400078efcff */
[----:B------:R-:W-:Y:S01]  /*8b20*/  FSEL R69, R69, R67, P6 ;  /* 0x0000004345457208 */ /* 0x000fe20003000000 */
[----:B------:R-:W-:Y:S01]  /*8b30*/  DSETP.MIN.AND P6, P1, R24, R74, PT ;  /* 0x0000004a1800722a */ /* 0x000fe200039c0000 */
[----:B------:R-:W-:Y:S01]  /*8b40*/  SEL R54, R31, R50, P4 ;  /* 0x000000321f367207 */ /* 0x000fe20002000000 */
[----:B------:R-:W-:Y:S01]  /*8b50*/  IMAD.MOV.U32 R31, RZ, RZ, R46 ;  /* 0x000000ffff1f7224 */ /* 0x000fe200078e002e */
[----:B------:R-:W-:Y:S01]  /*8b60*/  SEL R58, R38, R59, P3 ;  /* 0x0000003b263a7207 */ /* 0x000fe20001800000 */
[----:B------:R-:W-:Y:S01]  /*8b70*/  DSETP.MIN.AND P4, P0, R46, R26, PT ;  /* 0x0000001a2e00722a */ /* 0x000fe20003880000 */
[----:B------:R-:W-:Y:S01]  /*8b80*/  FSEL R59, R44, R73, P3 ;  /* 0x000000492c3b7208 */ /* 0x000fe20001800000 */
[----:B------:R-:W-:Y:S01]  /*8b90*/  IMAD.MOV.U32 R50, RZ, RZ, R26 ;  /* 0x000000ffff327224 */ /* 0x000fe200078e001a */
[----:B------:R-:W-:Y:S01]  /*8ba0*/  @P2 LOP3.LUT R69, R67, 0x80000, RZ, 0xfc, !PT ;  /* 0x0008000043452812 */ /* 0x000fe200078efcff */
[----:B------:R-:W-:Y:S01]  /*8bb0*/  IMAD.MOV.U32 R46, RZ, RZ, R27 ;  /* 0x000000ffff2e7224 */ /* 0x000fe200078e001b */
[----:B------:R-:W-:Y:S01]  /*8bc0*/  DSETP.MIN.AND P2, P3, R56, R80, PT ;  /* 0x000000503800722a */ /* 0x000fe20003b40000 */
[----:B------:R-:W-:-:S02]  /*8bd0*/  IMAD.MOV.U32 R65, RZ, RZ, R49 ;  /* 0x000000ffff417224 */ /* 0x000fc400078e0031 */
[----:B------:R-:W-:Y:S02]  /*8be0*/  IMAD.MOV.U32 R29, RZ, RZ, R56 ;  /* 0x000000ffff1d7224 */ /* 0x000fe400078e0038 */
[----:B------:R-:W-:Y:S01]  /*8bf0*/  IMAD.MOV.U32 R66, RZ, RZ, R80 ;  /* 0x000000ffff427224 */ /* 0x000fe200078e0050 */
[----:B------:R-:W-:Y:S01]  /*8c00*/  @P5 LOP3.LUT R59, R73, 0x80000, RZ, 0xfc, !PT ;  /* 0x00080000493b5812 */ /* 0x000fe200078efcff */
[----:B------:R-:W-:Y:S01]  /*8c10*/  IMAD.MOV.U32 R30, RZ, RZ, R25 ;  /* 0x000000ffff1e7224 */ /* 0x000fe200078e0019 */
[----:B------:R-:W-:Y:S01]  /*8c20*/  SEL R50, R31, R50, P4 ;  /* 0x000000321f327207 */ /* 0x000fe20002000000 */
[----:B-1----:R-:W-:Y:S01]  /*8c30*/  DADD R82, R32, R20 ;  /* 0x0000000020527229 */ /* 0x002fe20000000014 */
[----:B------:R-:W-:Y:S01]  /*8c40*/  FSEL R47, R47, R46, P4 ;  /* 0x0000002e2f2f7208 */ /* 0x000fe20002000000 */
[----:B------:R-:W-:Y:S01]  /*8c50*/  DADD R72, R20, R34 ;  /* 0x0000000014487229 */ /* 0x000fe20000000022 */
[----:B------:R-:W-:Y:S01]  /*8c60*/  SEL R66, R29, R66, P2 ;  /* 0x000000421d427207 */ /* 0x000fe20001000000 */
[----:B------:R-:W-:Y:S01]  /*8c70*/  DSETP.MIN.AND P4, P5, R64, R78, PT ;  /* 0x0000004e4000722a */ /* 0x000fe20003d80000 */
[----:B------:R-:W-:Y:S01]  /*8c80*/  IMAD.MOV.U32 R36, RZ, RZ, R24 ;  /* 0x000000ffff247224 */ /* 0x000fe200078e0018 */
[----:B------:R-:W-:Y:S01]  /*8c90*/  MOV R29, R41 ;  /* 0x00000029001d7202 */ /* 0x000fe20000000f00 */
[----:B------:R-:W-:Y:S01]  /*8ca0*/  IMAD.MOV.U32 R49, RZ, RZ, R74 ;  /* 0x000000ffff317224 */ /* 0x000fe200078e004a */
[----:B------:R-:W-:Y:S01]  /*8cb0*/  MOV R31, R57 ;  /* 0x00000039001f7202 */ /* 0x000fe20000000f00 */
[----:B------:R-:W-:-:S02]  /*8cc0*/  IMAD.MOV.U32 R44, RZ, RZ, R81 ;  /* 0x000000ffff2c7224 */ /* 0x000fc400078e0051 */
[----:B------:R-:W-:Y:S01]  /*8cd0*/  IMAD.MOV.U32 R63, RZ, RZ, R15 ;  /* 0x000000ffff3f7224 */ /* 0x000fe200078e000f */
[----:B------:R-:W-:Y:S01]  /*8ce0*/  FSEL R57, R30, R75, P6 ;  /* 0x0000004b1e397208 */ /* 0x000fe20003000000 */
[----:B------:R-:W0:Y:S01]  /*8cf0*/  LDS.128 R24, [R10+0x170] ;  /* 0x000170000a187984 */ /* 0x000e220000000c00 */
[----:B------:R-:W-:Y:S01]  /*8d00*/  SEL R56, R36, R49, P6 ;  /* 0x0000003124387207 */ /* 0x000fe20003000000 */
[----:B------:R-:W-:Y:S01]  /*8d10*/  IMAD.MOV.U32 R36, RZ, RZ, R28 ;  /* 0x000000ffff247224 */ /* 0x000fe200078e001c */
[----:B------:R-:W-:Y:S02]  /*8d20*/  @P1 LOP3.LUT R57, R75, 0x80000, RZ, 0xfc, !PT ;  /* 0x000800004b391812 */ /* 0x000fe400078efcff */
[----:B------:R-:W-:Y:S01]  /*8d30*/  FSEL R15, R31, R44, P2 ;  /* 0x0000002c1f0f7208 */ /* 0x000fe20001000000 */
[----:B------:R-:W-:Y:S01]  /*8d40*/  DSETP.MIN.AND P1, P2, R28, R72, PT ;  /* 0x000000481c00722a */ /* 0x000fe20003a20000 */
[----:B------:R-:W-:Y:S01]  /*8d50*/  @P0 LOP3.LUT R47, R46, 0x80000, RZ, 0xfc, !PT ;  /* 0x000800002e2f0812 */ /* 0x000fe200078efcff */
[----:B------:R-:W-:Y:S01]  /*8d60*/  DSETP.MIN.AND P6, P0, R62, R82, PT ;  /* 0x000000523e00722a */ /* 0x000fe200038c0000 */
        /* <DEDUP_REMOVED lines=12> */
[----:B0-----:R-:W-:Y:S02]  /*8e30*/  DADD R80, R32, R24 ;  /* 0x0000000020507229 */ /* 0x001fe40000000018 */
[----:B------:R-:W-:Y:S02]  /*8e40*/  DADD R74, R24, R34 ;  /* 0x00000000184a7229 */ /* 0x000fe40000000022 */
[----:B-1----:R-:W-:Y:S02]  /*8e50*/  DADD R78, R32, R28 ;  /* 0x00000000204e7229 */ /* 0x002fe4000000001c */
[----:B------:R-:W-:Y:S01]  /*8e60*/  DADD R82, R28, R34 ;  /* 0x000000001c527229 */ /* 0x000fe20000000022 */
[----:B------:R-:W0:Y:S01]  /*8e70*/  LDS.128 R32, [R4+0xe10] ;  /* 0x000e100004207984 */ /* 0x000e220000000c00 */
[----:B------:R-:W-:Y:S01]  /*8e80*/  SEL R64, R38, R64, P4 ;  /* 0x0000004026407207 */ /* 0x000fe20002000000 */
[----:B------:R-:W-:Y:S01]  /*8e90*/  IMAD.MOV.U32 R38, RZ, RZ, R48 ;  /* 0x000000ffff267224 */ /* 0x000fe200078e0030 */
[----:B------:R-:W-:Y:S01]  /*8ea0*/  @P3 LOP3.LUT R15, R44, 0x80000, RZ, 0xfc, !PT ;  /* 0x000800002c0f3812 */ /* 0x000fe200078efcff */
[----:B------:R-:W-:Y:S01]  /*8eb0*/  DSETP.MIN.AND P3, P4, R48, R80, PT ;  /* 0x000000503000722a */ /* 0x000fe20003c60000 */
[----:B------:R-:W-:-:S02]  /*8ec0*/  IMAD.MOV.U32 R46, RZ, RZ, R73 ;  /* 0x000000ffff2e7224 */ /* 0x000fc400078e0049 */
[----:B------:R-:W-:Y:S01]  /*8ed0*/  IMAD.MOV.U32 R48, RZ, RZ, R72 ;  /* 0x000000ffff307224 */ /* 0x000fe200078e0048 */
[----:B------:R-:W-:Y:S02]  /*8ee0*/  FSEL R63, R63, R45, P6 ;  /* 0x0000002d3f3f7208 */ /* 0x000fe40003000000 */
[----:B------:R-:W-:Y:S01]  /*8ef0*/  @P0 LOP3.LUT R63, R45, 0x80000, RZ, 0xfc, !PT ;  /* 0x000800002d3f0812 */ /* 0x000fe200078efcff */
[----:B------:R-:W-:Y:S01]  /*8f00*/  DSETP.MIN.AND P5, P6, R60, R74, PT ;  /* 0x0000004a3c00722a */ /* 0x000fe20003ea0000 */
[----:B------:R-:W-:Y:S01]  /*8f10*/  SEL R48, R36, R48, P1 ;  /* 0x0000003024307207 */ /* 0x000fe20000800000 */
[----:B------:R-:W-:Y:S01]  /*8f20*/  IMAD.MOV.U32 R36, RZ, RZ, R42 ;  /* 0x000000ffff247224 */ /* 0x000fe200078e002a */
[----:B------:R-:W-:Y:S01]  /*8f30*/  FSEL R45, R41, R46, P1 ;  /* 0x0000002e292d7208 */ /* 0x000fe20000800000 */
[----:B------:R-:W-:Y:S01]  /*8f40*/  DSETP.MIN.AND P0, P1, R42, R78, PT ;  /* 0x0000004e2a00722a */ /* 0x000fe20003900000 */
[----:B------:R-:W-:Y:S02]  /*8f50*/  IMAD.MOV.U32 R72, RZ, RZ, R80 ;  /* 0x000000ffff487224 */ /* 0x000fe400078e0050 */
[----:B------:R-:W-:-:S02]  /*8f60*/  IMAD.MOV.U32 R42, RZ, RZ, R81 ;  /* 0x000000ffff2a7224 */ /* 0x000fc400078e0051 */
[----:B------:R-:W-:Y:S01]  /*8f70*/  IMAD.MOV.U32 R41, RZ, RZ, R53 ;  /* 0x000000ffff297224 */ /* 0x000fe200078e0035 */
[----:B------:R-:W-:Y:S02]  /*8f80*/  @P2 LOP3.LUT R45, R46, 0x80000, RZ, 0xfc, !PT ;  /* 0x000800002e2d2812 */ /* 0x000fe400078efcff */
[----:B------:R-:W-:Y:S02]  /*8f90*/  SEL R72, R38, R72, P3 ;  /* 0x0000004826487207 */ /* 0x000fe40001800000 */
[----:B------:R-:W-:Y:S01]  /*8fa0*/  FSEL R49, R49, R42, P3 ;  /* 0x0000002a31317208 */ /* 0x000fe20001800000 */
[----:B------:R-:W-:Y:S01]  /*8fb0*/  DSETP.MIN.AND P2, P3, R40, R82, PT ;  /* 0x000000522800722a */ /* 0x000fe20003b40000 */
[----:B------:R-:W-:Y:S01]  /*8fc0*/  MOV R38, R40 ;  /* 0x0000002800267202 */ /* 0x000fe20000000f00 */
[----:B------:R-:W-:Y:S02]  /*8fd0*/  IMAD.MOV.U32 R40, RZ, RZ, R75 ;  /* 0x000000ffff287224 */ /* 0x000fe400078e004b */
[----:B------:R-:W-:-:S02]  /*8fe0*/  IMAD.MOV.U32 R44, RZ, RZ, R60 ;  /* 0x000000ffff2c7224 */ /* 0x000fc400078e003c */
[----:B------:R-:W-:Y:S01]  /*8ff0*/  IMAD.MOV.U32 R46, RZ, RZ, R74 ;  /* 0x000000ffff2e7224 */ /* 0x000fe200078e004a */
[----:B------:R-:W-:Y:S01]  /*9000*/  FSEL R61, R61, R40, P5 ;  /* 0x000000283d3d7208 */ /* 0x000fe20002800000 */
[----:B------:R-:W-:Y:S01]  /*9010*/  IMAD.MOV.U32 R53, RZ, RZ, R37 ;  /* 0x000000ffff357224 */ /* 0x000fe200078e0025 */
[----:B------:R-:W-:Y:S01]  /*9020*/  @P4 LOP3.LUT R49, R42, 0x80000, RZ, 0xfc, !PT ;  /* 0x000800002a314812 */ /* 0x000fe200078efcff */
[----:B------:R-:W-:Y:S01]  /*9030*/  IMAD.MOV.U32 R42, RZ, RZ, R83 ;  /* 0x000000ffff2a7224 */ /* 0x000fe200078e0053 */
[----:B------:R-:W-:Y:S01]  /*9040*/  @P6 LOP3.LUT R61, R40, 0x80000, RZ, 0xfc, !PT ;  /* 0x00080000283d6812 */ /* 0x000fe200078efcff */
[C---:B0-----:R-:W-:Y:S01]  /*9050*/  DADD R84, R32.reuse, R16 ;  /* 0x0000000020547229 */ /* 0x041fe20000000010 */
[----:B------:R-:W-:Y:S01]  /*9060*/  SEL R60, R44, R46, P5 ;  /* 0x0000002e2c3c7207 */ /* 0x000fe20002800000 */
[----:B------:R-:W-:Y:S01]  /*9070*/  IMAD.MOV.U32 R40, RZ, RZ, R82 ;  /* 0x000000ffff287224 */ /* 0x000fe200078e0052 */
[----:B------:R-:W-:Y:S01]  /*9080*/  DADD R82, R32, R24 ;  /* 0x0000000020527229 */ /* 0x000fe20000000018 */
[----:B------:R-:W-:-:S02]  /*9090*/  IMAD.MOV.U32 R46, RZ, RZ, R78 ;  /* 0x000000ffff2e7224 */ /* 0x000fc400078e004e */
[----:B------:R-:W-:Y:S01]  /*90a0*/  IMAD.MOV.U32 R44, RZ, RZ, R79 ;  /* 0x000000ffff2c7224 */ /* 0x000fe200078e004f */
[----:B------:R-:W-:Y:S01]  /*90b0*/  DADD R78, R24, R34 ;  /* 0x00000000184e7229 */ /* 0x000fe20000000022 */
[----:B------:R-:W-:Y:S01]  /*90c0*/  IMAD.MOV.U32 R77, RZ, RZ, R51 ;  /* 0x000000ffff4d7224 */ /* 0x000fe200078e0033 */
[----:B------:R-:W-:Y:S01]  /*90d0*/  DSETP.MIN.AND P4, P5, R52, R84, PT ;  /* 0x000000543400722a */ /* 0x000fe20003d80000 */
[----:B------:R-:W-:Y:S01]  /*90e0*/  SEL R46, R36, R46, P0 ;  /* 0x0000002e242e7207 */ /* 0x000fe20000000000 */
[----:B------:R-:W-:Y:S01]  /*90f0*/  IMAD.MOV.U32 R25, RZ, RZ, R84 ;  /* 0x000000ffff197224 */ /* 0x000fe200078e0054 */
[----:B------:R-:W-:Y:S01]  /*9100*/  MOV R36, R52 ;  /* 0x0000003400247202 */ /* 0x000fe20000000f00 */
[----:B------:R-:W-:Y:S01]  /*9110*/  IMAD.MOV.U32 R71, RZ, RZ, R39 ;  /* 0x000000ffff477224 */ /* 0x000fe200078e0027 */
[----:B------:R-:W-:Y:S01]  /*9120*/  FSEL R41, R41, R42, P2 ;  /* 0x0000002a29297208 */ /* 0x000fe20001000000 */
[C---:B------:R-:W-:Y:S01]  /*9130*/  DADD R86, R32.reuse, R20 ;  /* 0x0000000020567229 */ /* 0x040fe20000000014 */
[----:B------:R-:W-:Y:S01]  /*9140*/  SEL R40, R38, R40, P2 ;  /* 0x0000002826287207 */ /* 0x000fe20001000000 */
[----:B------:R-:W-:Y:S01]  /*9150*/  DADD R38, R32, R28 ;  /* 0x0000000020267229 */ /* 0x000fe2000000001c */
[----:B------:R-:W-:Y:S01]  /*9160*/  @P3 LOP3.LUT R41, R42, 0x80000, RZ, 0xfc, !PT ;  /* 0x000800002a293812 */ /* 0x000fe200078efcff */
[----:B------:R-:W-:Y:S01]  /*9170*/  DSETP.MIN.AND P3, P2, R76, R82, PT ;  /* 0x000000524c00722a */ /* 0x000fe20003a60000 */
[----:B------:R-:W-:Y:S01]  /*9180*/  SEL R52, R36, R25, P4 ;  /* 0x0000001924347207 */ /* 0x000fe20002000000 */
[----:B------:R-:W-:Y:S01]  /*9190*/  IMAD.MOV.U32 R32, RZ, RZ, R82 ;  /* 0x000000ffff207224 */ /* 0x000fe200078e0052 */
[----:B------:R-:W-:Y:S01]  /*91a0*/  MOV R25, R76 ;  /* 0x0000004c00197202 */ /* 0x000fe20000000f00 */
[----:B------:R-:W-:-:S02]  /*91b0*/  DADD R16, R16, R34 ;  /* 0x0000000010107229 */ /* 0x000fc40000000022 */
[--C-:B------:R-:W-:Y:S01]  /*91c0*/  DADD R74, R20, R34.reuse ;  /* 0x00000000144a7229 */ /* 0x100fe20000000022 */
[----:B------:R-:W-:Y:S01]  /*91d0*/  SEL R76, R25, R32, P3 ;  /* 0x00000020194c7207 */ /* 0x000fe20001800000 */
[----:B------:R-:W-:Y:S01]  /*91e0*/  DADD R80, R28, R34 ;  /* 0x000000001c507229 */ /* 0x000fe20000000022 */
[----:B------:R-:W0:Y:S01]  /*91f0*/  LDS.128 R32, [R4+0xf00] ;  /* 0x000f000004207984 */ /* 0x000e220000000c00 */
[----:B------:R-:W-:Y:S01]  /*9200*/  FSEL R43, R43, R44, P0 ;  /* 0x0000002c2b2b7208 */ /* 0x000fe20000000000 */
[----:B------:R-:W-:Y:S01]  /*9210*/  IMAD.MOV.U32 R21, RZ, RZ, R85 ;  /* 0x000000ffff157224 */ /* 0x000fe200078e0055 */
[----:B------:R-:W-:Y:S01]  /*9220*/  @P1 LOP3.LUT R43, R44, 0x80000, RZ, 0xfc, !PT ;  /* 0x000800002c2b1812 */ /* 0x000fe200078efcff */
[----:B------:R-:W-:Y:S01]  /*9230*/  DSETP.MIN.AND P0, P1, R70, R86, PT ;  /* 0x000000564600722a */ /* 0x000fe20003900000 */
        /* <DEDUP_REMOVED lines=18> */
[----:B------:R-:W-:Y:S01]  /*9360*/  DSETP.MIN.AND P1, P3, R58, R74, PT ;  /* 0x0000004a3a00722a */ /* 0x000fe20003b20000 */
[----:B------:R-:W-:Y:S02]  /*9370*/  FSEL R55, R55, R39, P6 ;  /* 0x0000002737377208 */ /* 0x000fe40003000000 */
[----:B------:R-:W-:-:S02]  /*9380*/  SEL R68, R21, R28, P0 ;  /* 0x0000001c15447207 */ /* 0x000fc40000000000 */
[----:B------:R-:W-:Y:S02]  /*9390*/  @P4 LOP3.LUT R55, R39, 0x80000, RZ, 0xfc, !PT ;  /* 0x0008000027374812 */ /* 0x000fe400078efcff */
[----:B------:R-:W-:Y:S01]  /*93a0*/  FSEL R69, R69, R36, P0 ;  /* 0x0000002445457208 */ /* 0x000fe20000000000 */
[----:B------:R-:W-:Y:S01]  /*93b0*/  DSETP.MIN.AND P4, P0, R56, R80, PT ;  /* 0x000000503800722a */ /* 0x000fe20003880000 */
[----:B------:R-:W-:Y:S01]  /*93c0*/  @P5 LOP3.LUT R69, R36, 0x80000, RZ, 0xfc, !PT ;  /* 0x0008000024455812 */ /* 0x000fe200078efcff */
[----:B------:R-:W-:Y:S01]  /*93d0*/  IMAD.MOV.U32 R51, RZ, RZ, R47 ;  /* 0x000000ffff337224 */ /* 0x000fe200078e002f */
[C---:B0-----:R-:W-:Y:S01]  /*93e0*/  DADD R36, R32.reuse, R18 ;  /* 0x0000000020247229 */ /* 0x041fe20000000012 */
[----:B------:R-:W-:Y:S01]  /*93f0*/  IMAD.MOV.U32 R20, RZ, RZ, R58 ;  /* 0x000000ffff147224 */ /* 0x000fe200078e003a */
[----:B------:R-:W-:Y:S01]  /*9400*/  MOV R67, R15 ;  /* 0x0000000f00437202 */ /* 0x000fe20000000f00 */
[----:B------:R-:W-:Y:S01]  /*9410*/  IMAD.MOV.U32 R17, RZ, RZ, R74 ;  /* 0x000000ffff117224 */ /* 0x000fe200078e004a */
[----:B------:R-:W-:Y:S01]  /*9420*/  DADD R38, R32, R22 ;  /* 0x0000000020267229 */ /* 0x000fe20000000016 */
[----:B------:R-:W-:-:S02]  /*9430*/  IMAD.MOV.U32 R16, RZ, RZ, R56 ;  /* 0x000000ffff107224 */ /* 0x000fc400078e0038 */
[----:B------:R-:W-:Y:S01]  /*9440*/  IMAD.MOV.U32 R29, RZ, RZ, R80 ;  /* 0x000000ffff1d7224 */ /* 0x000fe200078e0050 */
[----:B------:R-:W-:Y:S01]  /*9450*/  @P2 LOP3.LUT R77, R24, 0x80000, RZ, 0xfc, !PT ;  /* 0x00080000184d2812 */ /* 0x000fe200078efcff */
[----:B------:R-:W-:Y:S01]  /*9460*/  DSETP.MIN.AND P6, P2, R50, R78, PT ;  /* 0x0000004e3200722a */ /* 0x000fe20003ac0000 */
[----:B------:R-:W-:Y:S01]  /*9470*/  IMAD.MOV.U32 R21, RZ, RZ, R57 ;  /* 0x000000ffff157224 */ /* 0x000fe200078e0039 */
[----:B------:R-:W-:Y:S01]  /*9480*/  SEL R58, R20, R17, P1 ;  /* 0x00000011143a7207 */ /* 0x000fe20000800000 */
[----:B------:R-:W-:Y:S01]  /*9490*/  IMAD.MOV.U32 R25, RZ, RZ, R78 ;  /* 0x000000ffff197224 */ /* 0x000fe200078e004e */
[----:B------:R-:W-:Y:S01]  /*94a0*/  FSEL R59, R59, R75, P1 ;  /* 0x0000004b3b3b7208 */ /* 0x000fe20000800000 */
[----:B------:R-:W-:Y:S01]  /*94b0*/  IMAD.MOV.U32 R42, RZ, RZ, R36 ;  /* 0x000000ffff2a7224 */ /* 0x000fe200078e0024 */
[----:B------:R-:W-:Y:S02]  /*94c0*/  MOV R24, R50 ;  /* 0x0000003200187202 */ /* 0x000fe40000000f00 */
[----:B------:R-:W-:Y:S01]  /*94d0*/  SEL R20, R16, R29, P4 ;  /* 0x0000001d10147207 */ /* 0x000fe20002000000 */
[----:B------:R-:W-:Y:S01]  /*94e0*/  IMAD.MOV.U32 R29, RZ, RZ, R37 ;  /* 0x000000ffff1d7224 */ /* 0x000fe200078e0025 */
[----:B------:R-:W-:Y:S01]  /*94f0*/  @P3 LOP3.LUT R59, R75, 0x80000, RZ, 0xfc, !PT ;  /* 0x000800004b3b3812 */ /* 0x000fe200078efcff */
[----:B------:R-:W-:Y:S01]  /*9500*/  DSETP.MIN.AND P3, P5, R66, R36, PT ;  /* 0x000000244200722a */ /* 0x000fe20003d60000 */
[----:B------:R-:W-:Y:S01]  /*9510*/  FSEL R21, R21, R81, P4 ;  /* 0x0000005115157208 */ /* 0x000fe20002000000 */
[----:B------:R-:W-:Y:S01]  /*9520*/  DADD R36, R32, R26 ;  /* 0x0000000020247229 */ /* 0x000fe2000000001a */
[----:B------:R-:W-:-:S02]  /*9530*/  SEL R50, R24, R25, P6 ;  /* 0x0000001918327207 */ /* 0x000fc40003000000 */
[----:B------:R-:W-:Y:S02]  /*9540*/  FSEL R51, R51, R79, P6 ;  /* 0x0000004f33337208 */ /* 0x000fe40003000000 */
[----:B------:R-:W-:Y:S01]  /*9550*/  @P0 LOP3.LUT R21, R81, 0x80000, RZ, 0xfc, !PT ;  /* 0x0008000051150812 */ /* 0x000fe200078efcff */
[----:B------:R-:W-:Y:S01]  /*9560*/  DSETP.MIN.AND P6, P0, R62, R38, PT ;  /* 0x000000263e00722a */ /* 0x000fe200038c0000 */
[----:B------:R-:W-:Y:S02]  /*9570*/  IMAD.MOV.U32 R16, RZ, RZ, R66 ;  /* 0x000000ffff107224 */ /* 0x000fe400078e0042 */
[----:B------:R-:W-:Y:S02]  /*9580*/  IMAD.MOV.U32 R15, RZ, RZ, R67 ;  /* 0x000000ffff0f7224 */ /* 0x000fe400078e0043 */
[----:B------:R-:W-:Y:S02]  /*9590*/  IMAD.MOV.U32 R28, RZ, RZ, R63 ;  /* 0x000000ffff1c7224 */ /* 0x000fe400078e003f */
[----:B------:R-:W-:-:S02]  /*95a0*/  IMAD.MOV.U32 R73, RZ, RZ, R49 ;  /* 0x000000ffff497224 */ /* 0x000fc400078e0031 */
[----:B------:R-:W-:Y:S01]  /*95b0*/  IMAD.MOV.U32 R47, RZ, RZ, R39 ;  /* 0x000000ffff2f7224 */ /* 0x000fe200078e0027 */
[----:B------:R-:W-:Y:S01]  /*95c0*/  SEL R42, R16, R42, P3 ;  /* 0x0000002a102a7207 */ /* 0x000fe20001800000 */
[----:B------:R-:W-:Y:S01]  /*95d0*/  IMAD.MOV.U32 R49, RZ, RZ, R45 ;  /* 0x000000ffff317224 */ /* 0x000fe200078e002d */
[----:B------:R-:W-:Y:S01]  /*95e0*/  FSEL R15, R15, R29, P3 ;  /* 0x0000001d0f0f7208 */ /* 0x000fe20001800000 */
[----:B------:R-:W-:Y:S01]  /*95f0*/  DSETP.MIN.AND P3, P4, R72, R36, PT ;  /* 0x000000244800722a */ /* 0x000fe20003c60000 */
[----:B------:R-:W-:Y:S01]  /*9600*/  FSEL R45, R28, R47, P6 ;  /* 0x0000002f1c2d7208 */ /* 0x000fe20003000000 */
[----:B------:R-:W-:Y:S01]  /*9610*/  IMAD.MOV.U32 R56, RZ, RZ, R38 ;  /* 0x000000ffff387224 */ /* 0x000fe200078e0026 */
[----:B------:R-:W-:Y:S01]  /*9620*/  MOV R28, R36 ;  /* 0x00000024001c7202 */ /* 0x000fe20000000f00 */
[----:B------:R-:W-:Y:S02]  /*9630*/  IMAD.MOV.U32 R44, RZ, RZ, R37 ;  /* 0x000000ffff2c7224 */ /* 0x000fe400078e0025 */
[----:B------:R-:W0:Y:S01]  /*9640*/  LDS.128 R36, [R4+0xf10] ;  /* 0x000f100004247984 */ /* 0x000e220000000c00 */
[----:B------:R-:W-:Y:S01]  /*9650*/  DADD R32, R32, R30 ;  /* 0x0000000020207229 */ /* 0x000fe2000000001e */
[----:B------:R-:W-:Y:S01]  /*9660*/  @P0 LOP3.LUT R45, R47, 0x80000, RZ, 0xfc, !PT ;  /* 0x000800002f2d0812 */ /* 0x000fe200078efcff */
[----:B------:R-:W-:-:S02]  /*9670*/  IMAD.MOV.U32 R16, RZ, RZ, R72 ;  /* 0x000000ffff107224 */ /* 0x000fc400078e0048 */
[----:B------:R-:W-:Y:S01]  /*9680*/  IMAD.MOV.U32 R47, RZ, RZ, R43 ;  /* 0x000000ffff2f7224 */ /* 0x000fe200078e002b */
[C---:B------:R-:W-:Y:S01]  /*9690*/  DADD R66, R34.reuse, R18 ;  /* 0x0000000022427229 */ /* 0x040fe20000000012 */
[----:B------:R-:W-:Y:S01]  /*96a0*/  FSEL R73, R73, R44, P3 ;  /* 0x0000002c49497208 */ /* 0x000fe20001800000 */
[----:B------:R-:W-:Y:S01]  /*96b0*/  IMAD.MOV.U32 R25, RZ, RZ, R62 ;  /* 0x000000ffff197224 */ /* 0x000fe200078e003e */
[----:B------:R-:W-:Y:S01]  /*96c0*/  SEL R72, R16, R28, P3 ;  /* 0x0000001c10487207 */ /* 0x000fe20001800000 */
[----:B------:R-:W-:Y:S02]  /*96d0*/  DADD R62, R34, R22 ;  /* 0x00000000223e7229 */ /* 0x000fe40000000016 */
[----:B------:R-:W-:Y:S01]  /*96e0*/  DSETP.MIN.AND P3, P0, R46, R32, PT ;  /* 0x000000202e00722a */ /* 0x000fe20003860000 */
[----:B------:R-:W-:Y:S01]  /*96f0*/  @P2 LOP3.LUT R51, R79, 0x80000, RZ, 0xfc, !PT ;  /* 0x000800004f332812 */ /* 0x000fe200078efcff */
[----:B------:R-:W-:Y:S01]  /*9700*/  IMAD.MOV.U32 R17, RZ, RZ, R64 ;  /* 0x000000ffff117224 */ /* 0x000fe200078e0040 */
[----:B------:R-:W-:Y:S01]  /*9710*/  MOV R24, R65 ;  /* 0x0000004100187202 */ /* 0x000fe20000000f00 */
[----:B------:R-:W-:Y:S01]  /*9720*/  DSETP.MIN.AND P1, P2, R64, R66, PT ;  /* 0x000000424000722a */ /* 0x000fe20003a20000 */
[----:B------:R-:W-:Y:S01]  /*9730*/  IMAD.MOV.U32 R16, RZ, RZ, R46 ;  /* 0x000000ffff107224 */ /* 0x000fe200078e002e */
[----:B------:R-:W-:Y:S01]  /*9740*/  DADD R64, R34, R30 ;  /* 0x0000000022407229 */ /* 0x000fe2000000001e */
[----:B------:R-:W-:Y:S01]  /*9750*/  SEL R56, R25, R56, P6 ;  /* 0x0000003819387207 */ /* 0x000fe20003000000 */
[----:B------:R-:W-:Y:S01]  /*9760*/  IMAD.MOV.U32 R46, RZ, RZ, R32 ;  /* 0x000000ffff2e7224 */ /* 0x000fe200078e0020 */
[----:B------:R-:W-:Y:S01]  /*9770*/  @P5 LOP3.LUT R15, R29, 0x80000, RZ, 0xfc, !PT ;  /* 0x000800001d0f5812 */ /* 0x000fe200078efcff */
[----:B------:R-:W-:Y:S01]  /*9780*/  IMAD.MOV.U32 R28, RZ, RZ, R33 ;  /* 0x000000ffff1c7224 */ /* 0x000fe200078e0021 */
[----:B------:R-:W-:Y:S01]  /*9790*/  DSETP.MIN.AND P5, P6, R48, R62, PT ;  /* 0x0000003e3000722a */ /* 0x000fe20003ea0000 */
[----:B------:R-:W-:-:S02]  /*97a0*/  IMAD.MOV.U32 R29, RZ, RZ, R48 ;  /* 0x000000ffff1d7224 */ /* 0x000fc400078e0030 */
[----:B------:R-:W-:Y:S01]  /*97b0*/  IMAD.MOV.U32 R25, RZ, RZ, R49 ;  /* 0x000000ffff197224 */ /* 0x000fe200078e0031 */
[----:B------:R-:W-:Y:S01]  /*97c0*/  DADD R48, R34, R26 ;  /* 0x0000000022307229 */ /* 0x000fe2000000001a */
[----:B------:R-:W-:Y:S01]  /*97d0*/  IMAD.MOV.U32 R32, RZ, RZ, R66 ;  /* 0x000000ffff207224 */ /* 0x000fe200078e0042 */
[----:B------:R-:W-:Y:S02]  /*97e0*/  @P4 LOP3.LUT R73, R44, 0x80000, RZ, 0xfc, !PT ;  /* 0x000800002c494812 */ /* 0x000fe400078efcff */
[----:B------:R-:W-:Y:S02]  /*97f0*/  FSEL R47, R47, R28, P3 ;  /* 0x0000001c2f2f7208 */ /* 0x000fe40001800000 */
[----:B------:R-:W-:Y:S02]  /*9800*/  SEL R44, R17, R32, P1 ;  /* 0x00000020112c7207 */ /* 0x000fe40000800000 */
[----:B------:R-:W-:Y:S02]  /*9810*/  @P0 LOP3.LUT R47, R28, 0x80000, RZ, 0xfc, !PT ;  /* 0x000800001c2f0812 */ /* 0x000fe400078efcff */
[----:B------:R-:W-:Y:S01]  /*9820*/  FSEL R35, R24, R67, P1 ;  /* 0x0000004318237208 */ /* 0x000fe20000800000 */
[----:B------:R-:W-:Y:S01]  /*9830*/  DSETP.MIN.AND P0, P1, R40, R64, PT ;  /* 0x000000402800722a */ /* 0x000fe20003900000 */
[----:B------:R-:W-:Y:S01]  /*9840*/  SEL R46, R16, R46, P3 ;  /* 0x0000002e102e7207 */ /* 0x000fe20001800000 */
[----:B0-----:R-:W-:Y:S01]  /*9850*/  DADD R80, R36, R18 ;  /* 0x0000000024507229 */ /* 0x001fe20000000012 */
[----:B------:R-:W-:Y:S01]  /*9860*/  IMAD.MOV.U32 R28, RZ, RZ, R40 ;  /* 0x000000ffff1c7224 */ /* 0x000fe200078e0028 */
[----:B------:R-:W-:Y:S01]  /*9870*/  DSETP.MIN.AND P4, P3, R60, R48, PT ;  /* 0x000000303c00722a */ /* 0x000fe20003b80000 */
[----:B------:R-:W-:-:S02]  /*9880*/  IMAD.MOV.U32 R17, RZ, RZ, R41 ;  /* 0x000000ffff117224 */ /* 0x000fc400078e0029 */
[----:B------:R-:W-:Y:S02]  /*9890*/  IMAD.MOV.U32 R32, RZ, RZ, R64 ;  /* 0x000000ffff207224 */ /* 0x000fe400078e0040 */
[----:B------:R-:W-:Y:S01]  /*98a0*/  IMAD.MOV.U32 R40, RZ, RZ, R65 ;  /* 0x000000ffff287224 */ /* 0x000fe200078e0041 */
[----:B------:R-:W-:Y:S01]  /*98b0*/  MOV R34, R62 ;  /* 0x0000003e00227202 */ /* 0x000fe20000000f00 */
[----:B------:R-:W-:Y:S01]  /*98c0*/  IMAD.MOV.U32 R16, RZ, RZ, R60 ;  /* 0x000000ffff107224 */ /* 0x000fe200078e003c */
[C---:B------:R-:W-:Y:S01]  /*98d0*/  DADD R78, R36.reuse, R22 ;  /* 0x00000000244e7229 */ /* 0x040fe20000000016 */
[----:B------:R-:W-:Y:S01]  /*98e0*/  IMAD.MOV.U32 R41, RZ, RZ, R48 ;  /* 0x000000ffff297224 */ /* 0x000fe200078e0030 */
[----:B------:R-:W-:Y:S01]  /*98f0*/  @P2 LOP3.LUT R35, R67, 0x80000, RZ, 0xfc, !PT ;  /* 0x0008000043232812 */ /* 0x000fe200078efcff */
[----:B------:R-:W-:Y:S01]  /*9900*/  IMAD.MOV.U32 R33, RZ, RZ, R63 ;  /* 0x000000ffff217224 */ /* 0x000fe200078e003f */
[----:B------:R-:W-:Y:S01]  /*9910*/  SEL R62, R28, R32, P0 ;  /* 0x000000201c3e7207 */ /* 0x000fe20000000000 */
[C---:B------:R-:W-:Y:S01]  /*9920*/  DADD R74, R36.reuse, R26 ;  /* 0x00000000244a7229 */ /* 0x040fe2000000001a */
[----:B------:R-:W-:Y:S01]  /*9930*/  FSEL R63, R17, R40, P0 ;  /* 0x00000028113f7208 */ /* 0x000fe20000000000 */
[----:B------:R-:W-:Y:S01]  /*9940*/  DADD R66, R36, R30 ;  /* 0x0000000024427229 */ /* 0x000fe2000000001e */
[----:B------:R-:W-:Y:S01]  /*9950*/  IMAD.MOV.U32 R24, RZ, RZ, R49 ;  /* 0x000000ffff187224 */ /* 0x000fe200078e0031 */
[----:B------:R-:W-:Y:S01]  /*9960*/  SEL R48, R29, R34, P5 ;  /* 0x000000221d307207 */ /* 0x000fe20002800000 */
[----:B------:R-:W-:Y:S01]  /*9970*/  DSETP.MIN.AND P2, P0, R52, R80, PT ;  /* 0x000000503400722a */ /* 0x000fe20003840000 */
[----:B------:R-:W-:Y:S01]  /*9980*/  SEL R60, R16, R41, P4 ;  /* 0x00000029103c7207 */ /* 0x000fe20002000000 */
[----:B------:R-:W-:Y:S01]  /*9990*/  DADD R64, R38, R26 ;  /* 0x0000000026407229 */ /* 0x000fe2000000001a */
[----:B------:R-:W-:Y:S01]  /*99a0*/  IMAD.MOV.U32 R17, RZ, RZ, R81 ;  /* 0x000000ffff117224 */ /* 0x000fe200078e0051 */
[----:B------:R-:W-:Y:S01]  /*99b0*/  MOV R26, R80 ;  /* 0x00000050001a7202 */ /* 0x000fe20000000f00 */
[----:B------:R-:W-:-:S02]  /*99c0*/  IMAD.MOV.U32 R29, RZ, RZ, R52 ;  /* 0x000000ffff1d7224 */ /* 0x000fc400078e0034 */
[----:B------:R-:W-:Y:S01]  /*99d0*/  IMAD.MOV.U32 R16, RZ, RZ, R53 ;  /* 0x000000ffff107224 */ /* 0x000fe200078e0035 */
[----:B------:R-:W-:Y:S02]  /*99e0*/  FSEL R49, R25, R33, P5 ;  /* 0x0000002119317208 */ /* 0x000fe40002800000 */
[----:B------:R-:W-:Y:S01]  /*99f0*/  @P1 LOP3.LUT R63, R40, 0x80000, RZ, 0xfc, !PT ;  /* 0x00080000283f1812 */ /* 0x000fe200078efcff */
[----:B------:R-:W-:Y:S01]  /*9a00*/  DSETP.MIN.AND P1, P5, R70, R78, PT ;  /* 0x0000004e4600722a */ /* 0x000fe20003d20000 */
[----:B------:R-:W-:Y:S01]  /*9a10*/  FSEL R61, R61, R24, P4 ;  /* 0x000000183d3d7208 */ /* 0x000fe20002000000 */
[C---:B------:R-:W-:Y:S01]  /*9a20*/  DADD R18, R38.reuse, R18 ;  /* 0x0000000026127229 */ /* 0x040fe20000000012 */
[----:B------:R-:W-:Y:S01]  /*9a30*/  @P6 LOP3.LUT R49, R33, 0x80000, RZ, 0xfc, !PT ;  /* 0x0008000021316812 */ /* 0x000fe200078efcff */
[----:B------:R-:W-:Y:S01]  /*9a40*/  DADD R22, R38, R22 ;  /* 0x0000000026167229 */ /* 0x000fe20000000016 */
[----:B------:R-:W-:Y:S01]  /*9a50*/  @P3 LOP3.LUT R61, R24, 0x80000, RZ, 0xfc, !PT ;  /* 0x00080000183d3812 */ /* 0x000fe200078efcff */
[----:B------:R-:W-:Y:S01]  /*9a60*/  DSETP.MIN.AND P6, P4, R76, R74, PT ;  /* 0x0000004a4c00722a */ /* 0x000fe20003cc0000 */
[----:B------:R-:W-:-:S02]  /*9a70*/  SEL R52, R29, R26, P2 ;  /* 0x0000001a1d347207 */ /* 0x000fc40001000000 */
[----:B------:R-:W-:Y:S01]  /*9a80*/  FSEL R53, R16, R17, P2 ;  /* 0x0000001110357208 */ /* 0x000fe20001000000 */
[----:B------:R-:W-:Y:S01]  /*9a90*/  DSETP.MIN.AND P3, P2, R54, R66, PT ;  /* 0x000000423600722a */ /* 0x000fe20003a60000 */
[----:B------:R-:W-:Y:S01]  /*9aa0*/  IMAD.MOV.U32 R28, RZ, RZ, R78 ;  /* 0x000000ffff1c7224 */ /* 0x000fe200078e004e */
[----:B------:R-:W-:Y:S01]  /*9ab0*/  DADD R38, R38, R30 ;  /* 0x0000000026267229 */ /* 0x000fe2000000001e */
[----:B------:R-:W-:Y:S02]  /*9ac0*/  IMAD.MOV.U32 R25, RZ, RZ, R79 ;  /* 0x000000ffff197224 */ /* 0x000fe400078e004f */
[----:B------:R-:W-:Y:S02]  /*9ad0*/  IMAD.MOV.U32 R31, RZ, RZ, R70 ;  /* 0x000000ffff1f7224 */ /* 0x000fe400078e0046 */
[----:B------:R-:W-:Y:S01]  /*9ae0*/  IMAD.MOV.U32 R24, RZ, RZ, R71 ;  /* 0x000000ffff187224 */ /* 0x000fe200078e0047 */
[----:B------:R-:W-:Y:S01]  /*9af0*/  MOV R32, R74 ;  /* 0x0000004a00207202 */ /* 0x000fe20000000f00 */
        /* <DEDUP_REMOVED lines=8> */
[----:B------:R-:W-:Y:S01]  /*9b80*/  IMAD.MOV.U32 R16, RZ, RZ, R55 ;  /* 0x000000ffff107224 */ /* 0x000fe200078e0037 */
[----:B------:R-:W-:Y:S01]  /*9b90*/  MOV R17, R18 ;  /* 0x0000001200117202 */ /* 0x000fe20000000f00 */
[----:B------:R-:W-:-:S02]  /*9ba0*/  IMAD.MOV.U32 R26, RZ, RZ, R66 ;  /* 0x000000ffff1a7224 */ /* 0x000fc400078e0042 */
[----:B------:R-:W-:Y:S02]  /*9bb0*/  IMAD.MOV.U32 R37, RZ, RZ, R54 ;  /* 0x000000ffff257224 */ /* 0x000fe400078e0036 */
[----:B------:R-:W-:Y:S02]  /*9bc0*/  IMAD.MOV.U32 R28, RZ, RZ, R19 ;  /* 0x000000ffff1c7224 */ /* 0x000fe400078e0013 */
[----:B------:R-:W-:Y:S02]  /*9bd0*/  IMAD.MOV.U32 R34, RZ, RZ, R68 ;  /* 0x000000ffff227224 */ /* 0x000fe400078e0044 */
[----:B------:R-:W-:Y:S01]  /*9be0*/  IMAD.MOV.U32 R31, RZ, RZ, R69 ;  /* 0x000000ffff1f7224 */ /* 0x000fe200078e0045 */
[----:B------:R-:W-:Y:S02]  /*9bf0*/  SEL R68, R33, R32, P6 ;  /* 0x0000002021447207 */ /* 0x000fe40003000000 */
[----:B------:R-:W-:Y:S01]  /*9c00*/  @P5 LOP3.LUT R71, R25, 0x80000, RZ, 0xfc, !PT ;  /* 0x0008000019475812 */ /* 0x000fe200078efcff */
[----:B------:R-:W-:Y:S01]  /*9c10*/  IMAD.MOV.U32 R25, RZ, RZ, R59 ;  /* 0x000000ffff197224 */ /* 0x000fe200078e003b */
[----:B------:R-:W-:Y:S01]  /*9c20*/  FSEL R69, R30, R27, P6 ;  /* 0x0000001b1e457208 */ /* 0x000fe20003000000 */
[----:B------:R-:W-:Y:S01]  /*9c30*/  DSETP.MIN.AND P5, P6, R58, R22, PT ;  /* 0x000000163a00722a */ /* 0x000fe20003ea0000 */
[----:B------:R-:W-:Y:S01]  /*9c40*/  IMAD.MOV.U32 R24, RZ, RZ, R58 ;  /* 0x000000ffff187224 */ /* 0x000fe200078e003a */
[----:B------:R-:W-:Y:S01]  /*9c50*/  FSEL R59, R16, R29, P3 ;  /* 0x0000001d103b7208 */ /* 0x000fe20001800000 */
[----:B------:R-:W-:Y:S01]  /*9c60*/  UIADD3 UR8, UPT, UPT, UR7, 0x10, URZ ;  /* 0x0000001007087890 */ /* 0x000fe2000fffe0ff */
[----:B------:R-:W-:Y:S01]  /*9c70*/  SEL R58, R37, R26, P3 ;  /* 0x0000001a253a7207 */ /* 0x000fe20001800000 */
[----:B------:R-:W-:Y:S01]  /*9c80*/  UIADD3 UR7, UPT, UPT, UR7, 0x8, URZ ;  /* 0x0000000807077890 */ /* 0x000fe2000fffe0ff */
[----:B------:R-:W-:Y:S01]  /*9c90*/  @P4 LOP3.LUT R69, R27, 0x80000, RZ, 0xfc, !PT ;  /* 0x000800001b454812 */ /* 0x000fe200078efcff */
[----:B------:R-:W-:Y:S01]  /*9ca0*/  DSETP.MIN.AND P4, P3, R50, R64, PT ;  /* 0x000000403200722a */ /* 0x000fe20003b80000 */
[----:B------:R-:W-:-:S02]  /*9cb0*/  SEL R80, R34, R17, P0 ;  /* 0x0000001122507207 */ /* 0x000fc40000000000 */
[----:B------:R-:W-:Y:S02]  /*9cc0*/  @P2 LOP3.LUT R59, R29, 0x80000, RZ, 0xfc, !PT ;  /* 0x000800001d3b2812 */ /* 0x000fe400078efcff */
[----:B------:R-:W-:Y:S01]  /*9cd0*/  FSEL R81, R31, R28, P0 ;  /* 0x0000001c1f517208 */ /* 0x000fe20000000000 */
[----:B------:R-:W-:Y:S01]  /*9ce0*/  DSETP.MIN.AND P0, P2, R20, R38, PT ;  /* 0x000000261400722a */ /* 0x000fe20003a00000 */
        /* <DEDUP_REMOVED lines=17> */
[----:B------:R-:W-:-:S02]  /*9e00*/  FSEL R85, R17, R39, P0 ;  /* 0x0000002711557208 */ /* 0x000fc40000000000 */
[----:B------:R-:W-:Y:S02]  /*9e10*/  SEL R86, R24, R19, P5 ;  /* 0x0000001318567207 */ /* 0x000fe40002800000 */
[----:B------:R-:W-:Y:S02]  /*9e20*/  @P1 LOP3.LUT R81, R28, 0x80000, RZ, 0xfc, !PT ;  /* 0x000800001c511812 */ /* 0x000fe400078efcff */
[----:B------:R-:W-:Y:S02]  /*9e30*/  @P6 LOP3.LUT R87, R18, 0x80000, RZ, 0xfc, !PT ;  /* 0x0008000012576812 */ /* 0x000fe400078efcff */
[----:B------:R-:W-:Y:S02]  /*9e40*/  @P3 LOP3.LUT R89, R65, 0x80000, RZ, 0xfc, !PT ;  /* 0x0008000041593812 */ /* 0x000fe400078efcff */
[----:B------:R-:W-:Y:S02]  /*9e50*/  @P2 LOP3.LUT R85, R39, 0x80000, RZ, 0xfc, !PT ;  /* 0x0008000027552812 */ /* 0x000fe400078efcff */
[----:B------:R-:W-:Y:S01]  /*9e60*/  MOV R43, R15 ;  /* 0x0000000f002b7202 */ /* 0x000fe20000000f00 */
[----:B------:R-:W-:Y:S01]  /*9e70*/  UMOV UR7, UR8 ;  /* 0x0000000800077c82 */ /* 0x000fe20008000000 */
[----:B------:R-:W-:Y:S01]  /*9e80*/  UIADD3 UR4, UPT, UPT, UR4, 0x10, URZ ;  /* 0x0000001004047890 */ /* 0x000fe2000fffe0ff */
[----:B------:R-:W-:Y:S06]  /*9e90*/  BAR.SYNC.DEFER_BLOCKING 0x0 ;  /* 0x0000000000007b1d */ /* 0x000fec0000010000 */
[----:B------:R-:W-:Y:S05]  /*9ea0*/  BRA.U !UP0, `(.L_x_158) ;  /* 0xffffff6508d47547 */ /* 0x000fea000b83ffff */
.L_x_157:
[----:B------:R-:W0:Y:S01]  /*9eb0*/  S2R R11, SR_TID.Y ;  /* 0x00000000000b7919 */ /* 0x000e220000002200 */
[----:B------:R-:W1:Y:S01]  /*9ec0*/  LDCU UR7, c[0x0][0x39c] ;  /* 0x00007380ff0777ac */ /* 0x000e620008000800 */
[----:B------:R-:W-:Y:S01]  /*9ed0*/  IMAD.U32 R2, RZ, RZ, UR5 ;  /* 0x00000005ff027e24 */ /* 0x000fe2000f8e00ff */
[----:B------:R-:W2:Y:S01]  /*9ee0*/  S2R R0, SR_TID.X ;  /* 0x0000000000007919 */ /* 0x000ea20000002100 */
[----:B------:R-:W-:Y:S01]  /*9ef0*/  IMAD.U32 R3, RZ, RZ, UR6 ;  /* 0x00000006ff037e24 */ /* 0x000fe2000f8e00ff */
[----:B------:R-:W3:Y:S01]  /*9f00*/  LDCU.64 UR4, c[0x0][0x390] ;  /* 0x00007200ff0477ac */ /* 0x000ee20008000a00 */
[----:B0-----:R-:W-:Y:S02]  /*9f10*/  IMAD R11, R2, 0x8, R11 ;  /* 0x00000008020b7824 */ /* 0x001fe400078e020b */
[----:B--2---:R-:W-:Y:S02]  /*9f20*/  IMAD R0, R3, 0x8, R0 ;  /* 0x0000000803007824 */ /* 0x004fe400078e0200 */
[----:B------:R-:W-:-:S03]  /*9f30*/  IMAD.SHL.U32 R11, R11, 0x4, RZ ;  /* 0x000000040b0b7824 */ /* 0x000fc600078e00ff */
[----:B------:R-:W-:Y:S01]  /*9f40*/  SHF.L.U32 R0, R0, 0x2, RZ ;  /* 0x0000000200007819 */ /* 0x000fe200000006ff */
        /* <DEDUP_REMOVED lines=78> */
.L_x_159:
        /* <DEDUP_REMOVED lines=13> */
.L_x_183:


//--------------------- .text.tropical_maxplus_f64_nn --------------------------
	.section	.text.tropical_maxplus_f64_nn,"ax",@progbits
	.align	128
        .global         tropical_maxplus_f64_nn
        .type           tropical_maxplus_f64_nn,@function
        .size           tropical_maxplus_f64_nn,(.L_x_184 - tropical_maxplus_f64_nn)
        .other          tropical_maxplus_f64_nn,@"STO_CUDA_ENTRY STV_DEFAULT"
tropical_maxplus_f64_nn:
.text.tropical_maxplus_f64_nn:
        /* <DEDUP_REMOVED lines=8> */
[----:B------:R-:W-:Y:S01]  /*0080*/  IMAD.MOV.U32 R87, RZ, RZ, -0x100000 ;  /* 0xfff00000ff577424 */ /* 0x000fe200078e00ff */
[----:B------:R-:W-:Y:S01]  /*0090*/  MOV R57, 0xfff00000 ;  /* 0xfff0000000397802 */ /* 0x000fe20000000f00 */
[----:B------:R-:W5:Y:S01]  /*00a0*/  LDC R16, c[0x0][0x3a0] ;  /* 0x0000e800ff107b82 */ /* 0x000f620000000800 */
[----:B------:R-:W-:Y:S01]  /*00b0*/  IMAD.MOV.U32 R70, RZ, RZ, 0x0 ;  /* 0x00000000ff467424 */ /* 0x000fe200078e00ff */
[----:B------:R-:W-:Y:S01]  /*00c0*/  MOV R47, 0xfff00000 ;  /* 0xfff00000002f7802 */ /* 0x000fe20000000f00 */
[----:B------:R-:W-:-:S02]  /*00d0*/  IMAD.MOV.U32 R71, RZ, RZ, -0x100000 ;  /* 0xfff00000ff477424 */ /* 0x000fc400078e00ff */
[----:B------:R-:W-:Y:S02]  /*00e0*/  IMAD.MOV.U32 R48, RZ, RZ, 0x0 ;  /* 0x00000000ff307424 */ /* 0x000fe400078e00ff */
[----:B------:R-:W-:Y:S01]  /*00f0*/  IMAD.MOV.U32 R49, RZ, RZ, -0x100000 ;  /* 0xfff00000ff317424 */ /* 0x000fe200078e00ff */
[----:B0-----:R-:W-:Y:S01]  /*0100*/  UIADD3 UR4, UPT, UPT, UR9, 0x1f, URZ ;  /* 0x0000001f09047890 */ /* 0x001fe2000fffe0ff */
[----:B------:R-:W-:Y:S02]  /*0110*/  IMAD.MOV.U32 R56, RZ, RZ, 0x0 ;  /* 0x00000000ff387424 */ /* 0x000fe400078e00ff */
[----:B------:R-:W-:Y:S01]  /*0120*/  IMAD.MOV.U32 R80, RZ, RZ, 0x0 ;  /* 0x00000000ff507424 */ /* 0x000fe200078e00ff */
[----:B------:R-:W-:Y:S01]  /*0130*/  USHF.R.S32.HI UR5, URZ, 0x1f, UR4 ;  /* 0x0000001fff057899 */ /* 0x000fe20008011404 */
[----:B------:R-:W-:Y:S02]  /*0140*/  IMAD.MOV.U32 R81, RZ, RZ, -0x100000 ;  /* 0xfff00000ff517424 */ /* 0x000fe400078e00ff */
[----:B------:R-:W-:Y:S01]  /*0150*/  IMAD.MOV.U32 R52, RZ, RZ, 0x0 ;  /* 0x00000000ff347424 */ /* 0x000fe200078e00ff */
[----:B------:R-:W-:Y:S01]  /*0160*/  ULEA.HI UR5, UR5, UR4, URZ, 0x5 ;  /* 0x0000000405057291 */ /* 0x000fe2000f8f28ff */
[----:B------:R-:W-:-:S02]  /*0170*/  IMAD.MOV.U32 R53, RZ, RZ, -0x100000 ;  /* 0xfff00000ff357424 */ /* 0x000fc400078e00ff */
[----:B------:R-:W-:Y:S01]  /*0180*/  UMOV UR4, URZ ;  /* 0x000000ff00047c82 */ /* 0x000fe20008000000 */
[----:B------:R-:W-:Y:S01]  /*0190*/  USHF.R.S32.HI UR6, URZ, 0x5, UR5 ;  /* 0x00000005ff067899 */ /* 0x000fe20008011405 */
[----:B------:R-:W-:Y:S01]  /*01a0*/  IMAD.MOV.U32 R44, RZ, RZ, 0x0 ;  /* 0x00000000ff2c7424 */ /* 0x000fe200078e00ff */
[----:B-----5:R-:W-:Y:S02]  /*01b0*/  ISETP.GE.AND P0, PT, R16, 0x1, PT ;  /* 0x000000011000780c */ /* 0x020fe40003f06270 */
[----:B------:R-:W-:Y:S01]  /*01c0*/  UIADD3 UR8, UPT, UPT, URZ, -UR6, URZ ;  /* 0x80000006ff087290 */ /* 0x000fe2000fffe0ff */
[----:B------:R-:W-:Y:S01]  /*01d0*/  IMAD.MOV.U32 R45, RZ, RZ, -0x100000 ;  /* 0xfff00000ff2d7424 */ /* 0x000fe200078e00ff */
[----:B------:R-:W-:Y:S01]  /*01e0*/  UISETP.NE.U32.AND UP2, UPT, UR6, URZ, UPT ;  /* 0x000000ff0600728c */ /* 0x000fe2000bf45070 */
[----:B------:R-:W-:Y:S02]  /*01f0*/  IMAD.MOV.U32 R42, RZ, RZ, 0x0 ;  /* 0x00000000ff2a7424 */ /* 0x000fe400078e00ff */
[----:B------:R-:W0:Y:S01]  /*0200*/  I2F.U32.RP R0, UR6 ;  /* 0x0000000600007d06 */ /* 0x000e220008209000 */
[----:B------:R-:W-:-:S02]  /*0210*/  IMAD.MOV.U32 R43, RZ, RZ, -0x100000 ;  /* 0xfff00000ff2b7424 */ /* 0x000fc400078e00ff */
[----:B------:R-:W-:Y:S02]  /*0220*/  IMAD.MOV.U32 R73, RZ, RZ, -0x100000 ;  /* 0xfff00000ff497424 */ /* 0x000fe400078e00ff */
[----:B------:R-:W-:Y:S02]  /*0230*/  IMAD.MOV.U32 R60, RZ, RZ, 0x0 ;  /* 0x00000000ff3c7424 */ /* 0x000fe400078e00ff */
[----:B------:R-:W-:Y:S02]  /*0240*/  IMAD.MOV.U32 R61, RZ, RZ, -0x100000 ;  /* 0xfff00000ff3d7424 */ /* 0x000fe400078e00ff */
[----:B------:R-:W-:Y:S02]  /*0250*/  IMAD.MOV.U32 R68, RZ, RZ, 0x0 ;  /* 0x00000000ff447424 */ /* 0x000fe400078e00ff */
[----:B------:R-:W-:Y:S02]  /*0260*/  IMAD.MOV.U32 R69, RZ, RZ, -0x100000 ;  /* 0xfff00000ff457424 */ /* 0x000fe400078e00ff */
[----:B------:R-:W-:Y:S01]  /*0270*/  IMAD.MOV.U32 R88, RZ, RZ, 0x0 ;  /* 0x00000000ff587424 */ /* 0x000fe200078e00ff */
[----:B0-----:R-:W0:Y:S01]  /*0280*/  MUFU.RCP R0, R0 ;  /* 0x0000000000007308 */ /* 0x001e220000001000 */
[----:B------:R-:W-:-:S02]  /*0290*/  IMAD.MOV.U32 R89, RZ, RZ, -0x100000 ;  /* 0xfff00000ff597424 */ /* 0x000fc400078e00ff */
[----:B------:R-:W-:Y:S02]  /*02a0*/  IMAD.MOV.U32 R46, RZ, RZ, 0x0 ;  /* 0x00000000ff2e7424 */ /* 0x000fe400078e00ff */
[----:B------:R-:W-:Y:S02]  /*02b0*/  IMAD.MOV.U32 R62, RZ, RZ, 0x0 ;  /* 0x00000000ff3e7424 */ /* 0x000fe400078e00ff */
[----:B------:R-:W-:Y:S02]  /*02c0*/  IMAD.MOV.U32 R63, RZ, RZ, -0x100000 ;  /* 0xfff00000ff3f7424 */ /* 0x000fe400078e00ff */
[----:B------:R-:W-:Y:S02]  /*02d0*/  IMAD.MOV.U32 R58, RZ, RZ, 0x0 ;  /* 0x00000000ff3a7424 */ /* 0x000fe400078e00ff */
[----:B------:R-:W-:Y:S02]  /*02e0*/  IMAD.MOV.U32 R59, RZ, RZ, -0x100000 ;  /* 0xfff00000ff3b7424 */ /* 0x000fe400078e00ff */
[----:B------:R-:W-:-:S02]  /*02f0*/  IMAD.MOV.U32 R84, RZ, RZ, 0x0 ;  /* 0x00000000ff547424 */ /* 0x000fc400078e00ff */
[----:B------:R-:W-:Y:S02]  /*0300*/  IMAD.MOV.U32 R85, RZ, RZ, -0x100000 ;  /* 0xfff00000ff557424 */ /* 0x000fe400078e00ff */
        /* <DEDUP_REMOVED lines=24> */
[----:B------:R-:W-:Y:S01]  /*0490*/  IMAD.MOV.U32 R87, RZ, RZ, -0x100000 ;  /* 0xfff00000ff577424 */ /* 0x000fe200078e00ff */
        /* <DEDUP_REMOVED lines=22> */
.L_x_161:
[----:B------:R-:W0:Y:S01]  /*0600*/  S2R R15, SR_TID.X ;  /* 0x00000000000f7919 */ /* 0x000e220000002100 */
[----:B------:R-:W-:Y:S02]  /*0610*/  IMAD.U32 R17, RZ, RZ, UR6 ;  /* 0x00000006ff117e24 */ /* 0x000fe4000f8e00ff */
[----:B------:R-:W-:Y:S01]  /*0620*/  IMAD.MOV.U32 R20, RZ, RZ, 0x0 ;  /* 0x00000000ff147424 */ /* 0x000fe200078e00ff */
[----:B------:R-:W0:Y:S01]  /*0630*/  S2R R16, SR_TID.Y ;  /* 0x0000000000107919 */ /* 0x000e220000002200 */
[----:B------:R-:W-:Y:S02]  /*0640*/  IMAD.MOV.U32 R40, RZ, RZ, 0x0 ;  /* 0x00000000ff287424 */ /* 0x000fe400078e00ff */
[----:B------:R-:W-:Y:S02]  /*0650*/  IMAD.MOV.U32 R41, RZ, RZ, -0x100000 ;  /* 0xfff00000ff297424 */ /* 0x000fe400078e00ff */
        /* <DEDUP_REMOVED lines=29> */
[----:B------:R-:W-:Y:S02]  /*0830*/  IMAD.MOV.U32 R21, RZ, RZ, -0x100000 ;  /* 0xfff00000ff157424 */ /* 0x000fe400078e00ff */
[----:B-1----:R-:W-:-:S04]  /*0840*/  @!P3 IMAD.WIDE R22, R29, 0x8, R22 ;  /* 0x000000081d16b825 */ /* 0x002fc800078e0216 */
[----:B------:R-:W-:Y:S01]  /*0850*/  IMAD.MOV.U32 R29, RZ, RZ, -0x100000 ;  /* 0xfff00000ff1d7424 */ /* 0x000fe200078e00ff */
[----:B------:R0:W5:Y:S01]  /*0860*/  @!P3 LDG.E.64.CONSTANT R20, desc[UR10][R22.64] ;  /* 0x0000000a1614b981 */ /* 0x000162000c1e9b00 */
[----:B--2---:R-:W-:-:S05]  /*0870*/  @!P4 IMAD.WIDE R32, R33, 0x8, R16 ;  /* 0x000000082120c825 */ /* 0x004fca00078e0210 */
[----:B------:R-:W2:Y:S01]  /*0880*/  @!P4 LDG.E.64.CONSTANT R28, desc[UR10][R32.64] ;  /* 0x0000000a201cc981 */ /* 0x000ea2000c1e9b00 */
[----:B---3--:R-:W-:-:S04]  /*0890*/  @!P2 IMAD.WIDE R18, R25, 0x8, R18 ;  /* 0x000000081912a825 */ /* 0x008fc800078e0212 */
[----:B------:R-:W-:-:S06]  /*08a0*/  IMAD.MOV.U32 R25, RZ, RZ, -0x100000 ;  /* 0xfff00000ff197424 */ /* 0x000fcc00078e00ff */
        /* <DEDUP_REMOVED lines=18> */
[----:B------:R-:W-:Y:S02]  /*09d0*/  IMAD.MOV.U32 R35, RZ, RZ, -0x100000 ;  /* 0xfff00000ff237424 */ /* 0x000fe400078e00ff */
        /* <DEDUP_REMOVED lines=13> */
[----:B------:R-:W-:-:S02]  /*0ab0*/  IMAD.MOV.U32 R33, RZ, RZ, -0x100000 ;  /* 0xfff00000ff217424 */ /* 0x000fc400078e00ff */
[----:B-1----:R-:W-:-:S04]  /*0ac0*/  @!P4 IMAD.WIDE R18, R27, 0x8, R18 ;  /* 0x000000081b12c825 */ /* 0x002fc800078e0212 */
[----:B------:R-:W-:Y:S01]  /*0ad0*/  VIADD R54, R13, 0xc ;  /* 0x0000000c0d367836 */ /* 0x000fe20000000000 */
[----:B------:R1:W3:Y:S01]  /*0ae0*/  @!P4 LDG.E.64.CONSTANT R32, desc[UR10][R18.64] ;  /* 0x0000000a1220c981 */ /* 0x0002e2000c1e9b00 */
[----:B------:R-:W0:Y:S03]  /*0af0*/  @!P6 LDC.64 R38, c[0x0][0x388] ;  /* 0x0000e200ff26eb82 */ /* 0x000e260000000a00 */
[----:B------:R-:W-:Y:S02]  /*0b00*/  ISETP.GE.OR P4, PT, R54, UR12, P1 ;  /* 0x0000000c36007c0c */ /* 0x000fe40008f86670 */
[----:B------:R-:W-:Y:S01]  /*0b10*/  LOP3.LUT R54, R15, 0xf, RZ, 0xc0, !PT ;  /* 0x0000000f0f367812 */ /* 0x000fe200078ec0ff */
[----:B------:R-:W-:Y:S02]  /*0b20*/  IMAD.MOV.U32 R26, RZ, RZ, 0x0 ;  /* 0x00000000ff1a7424 */ /* 0x000fe400078e00ff */
[----:B------:R-:W-:Y:S01]  /*0b30*/  IMAD.MOV.U32 R27, RZ, RZ, -0x100000 ;  /* 0xfff00000ff1b7424 */ /* 0x000fe200078e00ff */
        /* <DEDUP_REMOVED lines=10> */
[----:B------:R-:W-:Y:S02]  /*0be0*/  IMAD.MOV.U32 R19, RZ, RZ, -0x100000 ;  /* 0xfff00000ff137424 */ /* 0x000fe400078e00ff */
        /* <DEDUP_REMOVED lines=8> */
[----:B------:R-:W-:-:S06]  /*0c70*/  IMAD.MOV.U32 R23, RZ, RZ, -0x100000 ;  /* 0xfff00000ff177424 */ /* 0x000fcc00078e00ff */
[----:B------:R-:W3:Y:S01]  /*0c80*/  @!P5 LDG.E.64.CONSTANT R22, desc[UR10][R36.64] ;  /* 0x0000000a2416d981 */ /* 0x000ee2000c1e9b00 */
[----:B------:R-:W-:Y:S02]  /*0c90*/  @!P3 IMAD.IADD R15, R5, 0x1, R54 ;  /* 0x00000001050fb824 */ /* 0x000fe400078e0236 */
[----:B------:R-:W-:Y:S02]  /*0ca0*/  IMAD.U32 R64, RZ, RZ, UR13 ;  /* 0x0000000dff407e24 */ /* 0x000fe4000f8e00ff */
[----:B0-----:R-:W-:-:S04]  /*0cb0*/  @!P3 IMAD.WIDE R50, R15, 0x8, R50 ;  /* 0x000000080f32b825 */ /* 0x001fc800078e0232 */
[----:B------:R-:W-:Y:S01]  /*0cc0*/  IMAD.MOV.U32 R55, RZ, RZ, -0x100000 ;  /* 0xfff00000ff377424 */ /* 0x000fe200078e00ff */
[----:B-----5:R0:W-:Y:S04]  /*0cd0*/  STS.64 [R6+0x400], R20 ;  /* 0x0004001406007388 */ /* 0x0201e80000000a00 */
[----:B--2---:R1:W-:Y:S01]  /*0ce0*/  STS.64 [R6+0x600], R28 ;  /* 0x0006001c06007388 */ /* 0x0043e20000000a00 */
[----:B0-----:R-:W-:Y:S02]  /*0cf0*/  IMAD.MOV.U32 R20, RZ, RZ, 0x0 ;  /* 0x00000000ff147424 */ /* 0x001fe400078e00ff */
[----:B------:R-:W-:Y:S02]  /*0d00*/  IMAD.MOV.U32 R21, RZ, RZ, -0x100000 ;  /* 0xfff00000ff157424 */ /* 0x000fe400078e00ff */
        /* <DEDUP_REMOVED lines=10> */
[----:B------:R-:W-:Y:S01]  /*0db0*/  IMAD.MOV.U32 R25, RZ, RZ, -0x100000 ;  /* 0xfff00000ff197424 */ /* 0x000fe200078e00ff */
[----:B------:R-:W-:Y:S01]  /*0dc0*/  ISETP.GE.OR P1, PT, R40, UR12, P1 ;  /* 0x0000000c28007c0c */ /* 0x000fe20008f26670 */
[----:B------:R-:W-:-:S04]  /*0dd0*/  @!P4 IMAD.WIDE R16, R29, 0x8, R16 ;  /* 0x000000081d10c825 */ /* 0x000fc800078e0210 */
[----:B------:R-:W0:Y:S01]  /*0de0*/  @!P2 LDC.64 R36, c[0x0][0x388] ;  /* 0x0000e200ff24ab82 */ /* 0x000e220000000a00 */
[----:B------:R1:W3:Y:S01]  /*0df0*/  @!P6 LDG.E.64.CONSTANT R24, desc[UR10][R38.64] ;  /* 0x0000000a2618e981 */ /* 0x0002e2000c1e9b00 */
[----:B------:R-:W-:Y:S02]  /*0e00*/  IMAD.MOV.U32 R28, RZ, RZ, 0x0 ;  /* 0x00000000ff1c7424 */ /* 0x000fe400078e00ff */
[----:B------:R-:W-:-:S06]  /*0e10*/  IMAD.MOV.U32 R29, RZ, RZ, -0x100000 ;  /* 0xfff00000ff1d7424 */ /* 0x000fcc00078e00ff */
        /* <DEDUP_REMOVED lines=8> */
[----:B------:R-:W-:Y:S02]  /*0ea0*/  IMAD.MOV.U32 R41, RZ, RZ, -0x100000 ;  /* 0xfff00000ff297424 */ /* 0x000fe400078e00ff */
        /* <DEDUP_REMOVED lines=33> */
[----:B------:R-:W-:Y:S02]  /*10c0*/  DSETP.MAX.AND P0, P1, R28, R42, PT ;  /* 0x0000002a1c00722a */ /* 0x000fe4000390f000 */
[----:B------:R-:W-:-:S04]  /*10d0*/  IMAD.MOV.U32 R50, RZ, RZ, R28 ;  /* 0x000000ffff327224 */ /* 0x000fc800078e001c */
[----:B------:R-:W-:Y:S01]  /*10e0*/  FSEL R51, R29, R30, P0 ;  /* 0x0000001e1d337208 */ /* 0x000fe20000000000 */
[----:B--2---:R-:W-:Y:S01]  /*10f0*/  DADD R28, R36, R24 ;  /* 0x00000000241c7229 */ /* 0x004fe20000000018 */
[----:B------:R-:W-:-:S06]  /*1100*/  SEL R50, R50, R42, P0 ;  /* 0x0000002a32327207 */ /* 0x000fcc0000000000 */
[----:B------:R-:W-:Y:S01]  /*1110*/  @P1 LOP3.LUT R51, R30, 0x80000, RZ, 0xfc, !PT ;  /* 0x000800001e331812 */ /* 0x000fe200078efcff */
[----:B---3--:R-:W-:Y:S02]  /*1120*/  DADD R30, R32, R18 ;  /* 0x00000000201e7229 */ /* 0x008fe40000000012 */
[----:B------:R-:W-:-:S06]  /*1130*/  DSETP.MAX.AND P2, P3, R28, R56, PT ;  /* 0x000000381c00722a */ /* 0x000fcc0003b4f000 */
[----:B------:R-:W-:Y:S01]  /*1140*/  DSETP.MAX.AND P4, P5, R50, R30, PT ;  /* 0x0000001e3200722a */ /* 0x000fe20003d8f000 */
        /* <DEDUP_REMOVED lines=17> */
[----:B0-----:R-:W-:Y:S01]  /*1260*/  DADD R40, R36, R20 ;  /* 0x0000000024287229 */ /* 0x001fe20000000014 */
[----:B------:R-:W-:-:S07]  /*1270*/  FSEL R15, R54, R43, P2 ;  /* 0x0000002b360f7208 */ /* 0x000fce0001000000 */
[----:B------:R-:W-:Y:S01]  /*1280*/  DSETP.MAX.AND P1, P0, R40, R72, PT ;  /* 0x000000482800722a */ /* 0x000fe2000382f000 */
        /* <DEDUP_REMOVED lines=10> */
[----:B------:R-:W-:Y:S02]  /*1330*/  DSETP.MAX.AND P0, P2, R40, R54, PT ;  /* 0x000000362800722a */ /* 0x000fe40003a0f000 */
[----:B-1----:R-:W-:Y:S01]  /*1340*/  DADD R42, R36, R28 ;  /* 0x00000000242a7229 */ /* 0x002fe2000000001c */
[----:B------:R-:W-:Y:S01]  /*1350*/  MOV R37, R55 ;  /* 0x0000003700257202 */ /* 0x000fe20000000f00 */
[----:B------:R-:W-:-:S02]  /*1360*/  IMAD.MOV.U32 R72, RZ, RZ, R46 ;  /* 0x000000ffff487224 */ /* 0x000fc400078e002e */
[----:B------:R-:W-:Y:S01]  /*1370*/  SEL R64, R65, R64, P0 ;  /* 0x0000004041407207 */ /* 0x000fe20000000000 */
[----:B------:R-:W-:Y:S01]  /*1380*/  IMAD.MOV.U32 R40, RZ, RZ, R47 ;  /* 0x000000ffff287224 */ /* 0x000fe200078e002f */
[----:B------:R-:W-:Y:S02]  /*1390*/  FSEL R41, R41, R37, P0 ;  /* 0x0000002529297208 */ /* 0x000fe40000000000 */
[----:B------:R-:W-:Y:S02]  /*13a0*/  DSETP.MAX.AND P1, P0, R42, R46, PT ;  /* 0x0000002e2a00722a */ /* 0x000fe4000382f000 */
[----:B------:R-:W-:Y:S02]  /*13b0*/  DADD R46, R16, R38 ;  /* 0x00000000102e7229 */ /* 0x000fe40000000026 */
[----:B------:R-:W-:Y:S01]  /*13c0*/  @P2 LOP3.LUT R41, R37, 0x80000, RZ, 0xfc, !PT ;  /* 0x0008000025292812 */ /* 0x000fe200078efcff */
[----:B------:R-:W-:Y:S02]  /*13d0*/  IMAD.MOV.U32 R36, RZ, RZ, R45 ;  /* 0x000000ffff247224 */ /* 0x000fe400078e002d */
[----:B------:R-:W-:-:S03]  /*13e0*/  IMAD.MOV.U32 R54, RZ, RZ, R44 ;  /* 0x000000ffff367224 */ /* 0x000fc600078e002c */
[----:B------:R-:W-:Y:S02]  /*13f0*/  DSETP.MAX.AND P2, P3, R46, R44, PT ;  /* 0x0000002c2e00722a */ /* 0x000fe40003b4f000 */
[----:B------:R-:W-:Y:S01]  /*1400*/  DADD R44, R24, R38 ;  /* 0x00000000182c7229 */ /* 0x000fe20000000026 */
[----:B------:R-:W-:-:S03]  /*1410*/  IMAD.MOV.U32 R55, RZ, RZ, R46 ;  /* 0x000000ffff377224 */ /* 0x000fc600078e002e */
[----:B------:R-:W-:-:S04]  /*1420*/  FSEL R47, R47, R36, P2 ;  /* 0x000000242f2f7208 */ /* 0x000fc80001000000 */
[----:B------:R-:W-:Y:S02]  /*1430*/  DSETP.MAX.AND P4, P5, R44, R48, PT ;  /* 0x000000302c00722a */ /* 0x000fe40003d8f000 */
[----:B------:R-:W-:Y:S02]  /*1440*/  MOV R46, R44 ;  /* 0x0000002c002e7202 */ /* 0x000fe40000000f00 */
[----:B------:R-:W-:Y:S01]  /*1450*/  @P3 LOP3.LUT R47, R36, 0x80000, RZ, 0xfc, !PT ;  /* 0x00080000242f3812 */ /* 0x000fe200078efcff */
[----:B------:R-:W-:Y:S01]  /*1460*/  IMAD.MOV.U32 R36, RZ, RZ, R49 ;  /* 0x000000ffff247224 */ /* 0x000fe200078e0031 */
[----:B------:R-:W-:Y:S01]  /*1470*/  SEL R46, R46, R48, P4 ;  /* 0x000000302e2e7207 */ /* 0x000fe20002000000 */
[----:B------:R-:W-:-:S03]  /*1480*/  DADD R48, R20, R38 ;  /* 0x0000000014307229 */ /* 0x000fc60000000026 */
[----:B------:R-:W-:-:S04]  /*1490*/  FSEL R37, R45, R36, P4 ;  /* 0x000000242d257208 */ /* 0x000fc80002000000 */
[----:B------:R-:W-:Y:S01]  /*14a0*/  @P5 LOP3.LUT R37, R36, 0x80000, RZ, 0xfc, !PT ;  /* 0x0008000024255812 */ /* 0x000fe200078efcff */
[----:B------:R-:W-:Y:S02]  /*14b0*/  DSETP.MAX.AND P3, P5, R48, R60, PT ;  /* 0x0000003c3000722a */ /* 0x000fe40003d6f000 */
        /* <DEDUP_REMOVED lines=11> */
[----:B------:R-:W-:Y:S02]  /*1570*/  DSETP.MAX.AND P5, P3, R54, R48, PT ;  /* 0x000000303600722a */ /* 0x000fe40003baf000 */
[----:B------:R-:W-:Y:S01]  /*1580*/  DADD R74, R34, R26 ;  /* 0x00000000224a7229 */ /* 0x000fe2000000001a */
[----:B------:R-:W-:Y:S01]  /*1590*/  IMAD.MOV.U32 R82, RZ, RZ, R54 ;  /* 0x000000ffff527224 */ /* 0x000fe200078e0036 */
[----:B------:R-:W-:Y:S01]  /*15a0*/  MOV R47, R37 ;  /* 0x00000025002f7202 */ /* 0x000fe20000000f00 */
[----:B------:R-:W-:Y:S01]  /*15b0*/  IMAD.MOV.U32 R83, RZ, RZ, R48 ;  /* 0x000000ffff537224 */ /* 0x000fe200078e0030 */
[----:B------:R-:W-:-:S04]  /*15c0*/  FSEL R55, R55, R49, P5 ;  /* 0x0000003137377208 */ /* 0x000fc80002800000 */
[----:B------:R-:W-:Y:S01]  /*15d0*/  SEL R82, R82, R83, P5 ;  /* 0x0000005352527207 */ /* 0x000fe20002800000 */
[----:B------:R-:W-:-:S03]  /*15e0*/  DSETP.MAX.AND P5, P6, R46, R74, PT ;  /* 0x0000004a2e00722a */ /* 0x000fc60003eaf000 */
[----:B------:R-:W-:Y:S01]  /*15f0*/  @P3 LOP3.LUT R55, R49, 0x80000, RZ, 0xfc, !PT ;  /* 0x0008000031373812 */ /* 0x000fe200078efcff */
[----:B------:R-:W-:Y:S01]  /*1600*/  DADD R48, R34, R22 ;  /* 0x0000000022307229 */ /* 0x000fe20000000016 */
        /* <DEDUP_REMOVED lines=24> */
[----:B------:R-:W-:Y:S01]  /*1790*/  DSETP.MAX.AND P0, P4, R72, R76, PT ;  /* 0x0000004c4800722a */ /* 0x000fe20003c0f000 */
[----:B------:R-:W-:Y:S01]  /*17a0*/  IMAD.MOV.U32 R43, RZ, RZ, R61 ;  /* 0x000000ffff2b7224 */ /* 0x000fe200078e003d */
[----:B------:R-:W-:Y:S01]  /*17b0*/  DSETP.MAX.AND P1, P2, R60, R32, PT ;  /* 0x000000203c00722a */ /* 0x000fe20003a2f000 */
        /* <DEDUP_REMOVED lines=9> */
[----:B------:R-:W-:Y:S01]  /*1850*/  DSETP.MAX.AND P6, P0, R60, R52, PT ;  /* 0x000000343c00722a */ /* 0x000fe200038cf000 */
        /* <DEDUP_REMOVED lines=59> */
[----:B------:R-:W-:Y:S01]  /*1c10*/  DSETP.MAX.AND P1, P5, R38, R84, PT ;  /* 0x000000542600722a */ /* 0x000fe20003d2f000 */
[----:B------:R-:W-:Y:S02]  /*1c20*/  FSEL R49, R49, R25, P2 ;  /* 0x0000001931317208 */ /* 0x000fe40001000000 */
[----:B------:R-:W-:-:S02]  /*1c30*/  @P3 LOP3.LUT R49, R25, 0x80000, RZ, 0xfc, !PT ;  /* 0x0008000019313812 */ /* 0x000fc400078efcff */
[----:B------:R-:W-:Y:S02]  /*1c40*/  FSEL R25, R59, R28, P6 ;  /* 0x0000001c3b197208 */ /* 0x000fe40003000000 */
[----:B------:R-:W-:Y:S01]  /*1c50*/  @P4 LOP3.LUT R25, R28, 0x80000, RZ, 0xfc, !PT ;  /* 0x000800001c194812 */ /* 0x000fe200078efcff */
[----:B------:R-:W-:Y:S01]  /*1c60*/  DSETP.MAX.AND P0, P4, R70, R62, PT ;  /* 0x0000003e4600722a */ /* 0x000fe20003c0f000 */
        /* <DEDUP_REMOVED lines=19> */
[----:B------:R-:W-:Y:S01]  /*1da0*/  DSETP.MAX.AND P5, P3, R72, R94, PT ;  /* 0x0000005e4800722a */ /* 0x000fe20003baf000 */
[----:B------:R-:W-:Y:S01]  /*1db0*/  SEL R36, R36, R22, P0 ;  /* 0x0000001624247207 */ /* 0x000fe20000000000 */
[----:B------:R-:W-:Y:S01]  /*1dc0*/  DADD R84, R34, R26 ;  /* 0x0000000022547229 */ /* 0x000fe2000000001a */
[----:B------:R-:W-:Y:S01]  /*1dd0*/  @P4 LOP3.LUT R37, R18, 0x80000, RZ, 0xfc, !PT ;  /* 0x0008000012254812 */ /* 0x000fe200078efcff */
[--C-:B------:R-:W-:Y:S01]  /*1de0*/  DADD R90, R32, R30.reuse ;  /* 0x00000000205a7229 */ /* 0x100fe2000000001e */
[----:B------:R-:W-:Y:S01]  /*1df0*/  IMAD.MOV.U32 R72, RZ, RZ, R16 ;  /* 0x000000ffff487224 */ /* 0x000fe200078e0010 */
[----:B------:R-:W-:Y:S01]  /*1e00*/  DADD R80, R34, R30 ;  /* 0x0000000022507229 */ /* 0x000fe2000000001e */
[----:B------:R-:W-:Y:S01]  /*1e10*/  IMAD.MOV.U32 R24, RZ, RZ, R17 ;  /* 0x000000ffff187224 */ /* 0x000fe200078e0011 */
[----:B------:R-:W-:Y:S01]  /*1e20*/  DSETP.MAX.AND P4, P0, R16, R96, PT ;  /* 0x000000601000722a */ /* 0x000fe2000388f000 */
[----:B------:R-:W-:Y:S01]  /*1e30*/  LDS.128 R32, [R4+0x200] ;  /* 0x0002000004207984 */ /* 0x000fe20000000c00 */
[----:B------:R-:W-:Y:S01]  /*1e40*/  SEL R68, R69, R68, P1 ;  /* 0x0000004445447207 */ /* 0x000fe20000800000 */
[----:B------:R-:W-:-:S02]  /*1e50*/  DSETP.MAX.AND P1, P2, R58, R92, PT ;  /* 0x0000005c3a00722a */ /* 0x000fc40003a2f000 */
        /* <DEDUP_REMOVED lines=33> */
[----:B------:R-:W-:Y:S01]  /*2070*/  DSETP.MAX.AND P5, P4, R86, R84, PT ;  /* 0x000000545600722a */ /* 0x000fe20003caf000 */
        /* <DEDUP_REMOVED lines=8> */
[----:B------:R-:W-:Y:S01]  /*2100*/  DSETP.MAX.AND P5, P6, R68, R80, PT ;  /* 0x000000504400722a */ /* 0x000fe20003eaf000 */
[----:B------:R-:W-:Y:S01]  /*2110*/  @P0 LOP3.LUT R49, R27, 0x80000, RZ, 0xfc, !PT ;  /* 0x000800001b310812 */ /* 0x000fe200078efcff */
[----:B------:R-:W-:Y:S01]  /*2120*/  IMAD.MOV.U32 R28, RZ, RZ, R51 ;  /* 0x000000ffff1c7224 */ /* 0x000fe200078e0033 */
[----:B------:R-:W-:Y:S01]  /*2130*/  @P1 LOP3.LUT R59, R57, 0x80000, RZ, 0xfc, !PT ;  /* 0x00080000393b1812 */ /* 0x000fe200078efcff */
[----:B------:R-:W-:Y:S01]  /*2140*/  DSETP.MAX.AND P0, P1, R50, R86, PT ;  /* 0x000000563200722a */ /* 0x000fe2000390f000 */
        /* <DEDUP_REMOVED lines=18> */
[----:B------:R-:W-:Y:S01]  /*2270*/  DSETP.MAX.AND P2, P3, R82, R84, PT ;  /* 0x000000545200722a */ /* 0x000fe20003b4f000 */
        /* <DEDUP_REMOVED lines=28> */
[----:B------:R-:W-:Y:S02]  /*2440*/  DSETP.MAX.AND P6, P0, R66, R86, PT ;  /* 0x000000564200722a */ /* 0x000fe400038cf000 */
[----:B0-----:R-:W-:Y:S02]  /*2450*/  DADD R82, R32, R24 ;  /* 0x0000000020527229 */ /* 0x001fe40000000018 */
[----:B------:R-:W-:Y:S01]  /*2460*/  DADD R80, R24, R34 ;  /* 0x0000000018507229 */ /* 0x000fe20000000022 */
[----:B------:R-:W-:-:S05]  /*2470*/  IMAD.MOV.U32 R56, RZ, RZ, R86 ;  /* 0x000000ffff387224 */ /* 0x000fca00078e0056 */
[----:B------:R-:W-:Y:S02]  /*2480*/  DSETP.MAX.AND P1, P2, R64, R82, PT ;  /* 0x000000524000722a */ /* 0x000fe40003a2f000 */
[----:B------:R-:W-:Y:S01]  /*2490*/  DSETP.MAX.AND P3, P4, R78, R80, PT ;  /* 0x000000504e00722a */ /* 0x000fe20003c6f000 */
        /* <DEDUP_REMOVED lines=9> */
[----:B------:R-:W-:Y:S02]  /*2530*/  DSETP.MAX.AND P5, P6, R76, R78, PT ;  /* 0x0000004e4c00722a */ /* 0x000fe40003eaf000 */
        /* <DEDUP_REMOVED lines=11> */
[----:B------:R-:W-:Y:S01]  /*25f0*/  DSETP.MAX.AND P0, P1, R74, R76, PT ;  /* 0x0000004c4a00722a */ /* 0x000fe2000390f000 */
        /* <DEDUP_REMOVED lines=20> */
[----:B------:R-:W-:Y:S02]  /*2740*/  DSETP.MAX.AND P4, P5, R72, R86, PT ;  /* 0x000000564800722a */ /* 0x000fe40003d8f000 */
[----:B------:R-:W-:Y:S02]  /*2750*/  DADD R72, R32, R28 ;  /* 0x0000000020487229 */ /* 0x000fe4000000001c */
[----:B------:R-:W-:-:S02]  /*2760*/  DADD R76, R20, R34 ;  /* 0x00000000144c7229 */ /* 0x000fc40000000022 */
[--C-:B------:R-:W-:Y:S02]  /*2770*/  DADD R78, R24, R34.reuse ;  /* 0x00000000184e7229 */ /* 0x100fe40000000022 */
[----:B------:R-:W-:Y:S01]  /*2780*/  DADD R80, R28, R34 ;  /* 0x000000001c507229 */ /* 0x000fe20000000022 */
        /* <DEDUP_REMOVED lines=10> */
[----:B------:R-:W-:Y:S01]  /*2830*/  MOV R24, R52 ;  /* 0x0000003400187202 */ /* 0x000fe20000000f00 */
[----:B------:R-:W-:Y:S01]  /*2840*/  IMAD.MOV.U32 R52, RZ, RZ, R82 ;  /* 0x000000ffff347224 */ /* 0x000fe200078e0052 */
[----:B------:R-:W-:-:S02]  /*2850*/  @P6 LOP3.LUT R63, R45, 0x80000, RZ, 0xfc, !PT ;  /* 0x000800002d3f6812 */ /* 0x000fc400078efcff */
[----:B------:R-:W-:Y:S01]  /*2860*/  FSEL R71, R71, R21, P2 ;  /* 0x0000001547477208 */ /* 0x000fe20001000000 */
[----:B------:R-:W-:Y:S01]  /*2870*/  DSETP.MAX.AND P6, P2, R46, R72, PT ;  /* 0x000000482e00722a */ /* 0x000fe20003acf000 */
        /* <DEDUP_REMOVED lines=10> */
[----:B------:R-:W-:Y:S01]  /*2920*/  DSETP.MAX.AND P3, P4, R48, R74, PT ;  /* 0x0000004a3000722a */ /* 0x000fe20003c6f000 */
[----:B------:R-:W-:Y:S01]  /*2930*/  SEL R46, R25, R24, P6 ;  /* 0x00000018192e7207 */ /* 0x000fe20003000000 */
[----:B------:R-:W-:Y:S02]  /*2940*/  IMAD.MOV.U32 R20, RZ, RZ, R48 ;  /* 0x000000ffff147224 */ /* 0x000fe400078e0030 */
[----:B------:R-:W-:Y:S02]  /*2950*/  IMAD.MOV.U32 R25, RZ, RZ, R74 ;  /* 0x000000ffff197224 */ /* 0x000fe400078e004a */
[----:B------:R-:W-:Y:S01]  /*2960*/  IMAD.MOV.U32 R41, RZ, RZ, R51 ;  /* 0x000000ffff297224 */ /* 0x000fe200078e0033 */
[----:B------:R-:W-:Y:S02]  /*2970*/  FSEL R53, R53, R28, P1 ;  /* 0x0000001c35357208 */ /* 0x000fe40000800000 */
[----:B------:R-:W-:-:S02]  /*2980*/  FSEL R47, R47, R73, P6 ;  /* 0x000000492f2f7208 */ /* 0x000fc40003000000 */
        /* <DEDUP_REMOVED lines=26> */
[----:B------:R-:W-:Y:S01]  /*2b30*/  DSETP.MAX.AND P3, P5, R44, R38, PT ;  /* 0x000000262c00722a */ /* 0x000fe20003d6f000 */
[----:B------:R-:W-:Y:S01]  /*2b40*/  IMAD.MOV.U32 R51, RZ, RZ, R57 ;  /* 0x000000ffff337224 */ /* 0x000fe200078e0039 */
[----:B------:R-:W-:Y:S01]  /*2b50*/  DADD R72, R34, R18 ;  /* 0x0000000022487229 */ /* 0x000fe20000000012 */
[----:B------:R-:W-:-:S02]  /*2b60*/  IMAD.MOV.U32 R43, RZ, RZ, R55 ;  /* 0x000000ffff2b7224 */ /* 0x000fc400078e0037 */
[----:B------:R-:W-:Y:S02]  /*2b70*/  IMAD.MOV.U32 R57, RZ, RZ, R38 ;  /* 0x000000ffff397224 */ /* 0x000fe400078e0026 */
[----:B------:R-:W-:Y:S01]  /*2b80*/  IMAD.MOV.U32 R15, RZ, RZ, R45 ;  /* 0x000000ffff0f7224 */ /* 0x000fe200078e002d */
[----:B------:R-:W-:Y:S01]  /*2b90*/  DSETP.MAX.AND P6, P0, R50, R78, PT ;  /* 0x0000004e3200722a */ /* 0x000fe200038cf000 */
[----:B------:R-:W-:Y:S02]  /*2ba0*/  IMAD.MOV.U32 R38, RZ, RZ, R39 ;  /* 0x000000ffff267224 */ /* 0x000fe400078e0027 */
[----:B------:R-:W-:Y:S02]  /*2bb0*/  IMAD.MOV.U32 R37, RZ, RZ, R50 ;  /* 0x000000ffff257224 */ /* 0x000fe400078e0032 */
[----:B------:R-:W-:Y:S02]  /*2bc0*/  IMAD.MOV.U32 R36, RZ, RZ, R51 ;  /* 0x000000ffff247224 */ /* 0x000fe400078e0033 */
[----:B------:R-:W-:-:S02]  /*2bd0*/  IMAD.MOV.U32 R66, RZ, RZ, R78 ;  /* 0x000000ffff427224 */ /* 0x000fc400078e004e */
[----:B------:R-:W-:Y:S01]  /*2be0*/  IMAD.MOV.U32 R45, RZ, RZ, R79 ;  /* 0x000000ffff2d7224 */ /* 0x000fe200078e004f */
[----:B------:R-:W-:Y:S01]  /*2bf0*/  @P2 LOP3.LUT R29, R81, 0x80000, RZ, 0xfc, !PT ;  /* 0x00080000511d2812 */ /* 0x000fe200078efcff */
[----:B------:R-:W-:Y:S01]  /*2c00*/  DSETP.MAX.AND P1, P2, R42, R72, PT ;  /* 0x000000482a00722a */ /* 0x000fe20003a2f000 */
        /* <DEDUP_REMOVED lines=14> */
[----:B------:R-:W-:Y:S01]  /*2cf0*/  DSETP.MAX.AND P5, P6, R54, R74, PT ;  /* 0x0000004a3600722a */ /* 0x000fe20003eaf000 */
[----:B------:R-:W-:Y:S01]  /*2d00*/  IMAD.MOV.U32 R16, RZ, RZ, R42 ;  /* 0x000000ffff107224 */ /* 0x000fe200078e002a */
[----:B------:R-:W-:Y:S01]  /*2d10*/  DSETP.MAX.AND P3, P4, R68, R76, PT ;  /* 0x0000004c4400722a */ /* 0x000fe20003c6f000 */
[----:B------:R-:W-:Y:S01]  /*2d20*/  IMAD.MOV.U32 R54, RZ, RZ, R77 ;  /* 0x000000ffff367224 */ /* 0x000fe200078e004d */
[----:B------:R-:W-:Y:S01]  /*2d30*/  DADD R76, R32, R30 ;  /* 0x00000000204c7229 */ /* 0x000fe2000000001e */
[----:B------:R-:W-:Y:S01]  /*2d40*/  IMAD.MOV.U32 R42, RZ, RZ, R68 ;  /* 0x000000ffff2a7224 */ /* 0x000fe200078e0044 */
[----:B------:R-:W-:-:S02]  /*2d50*/  MOV R61, R17 ;  /* 0x00000011003d7202 */ /* 0x000fc40000000f00 */
[----:B------:R-:W-:Y:S02]  /*2d60*/  @P0 LOP3.LUT R15, R45, 0x80000, RZ, 0xfc, !PT ;  /* 0x000800002d0f0812 */ /* 0x000fe400078efcff */
[----:B------:R-:W-:Y:S02]  /*2d70*/  SEL R42, R42, R51, P3 ;  /* 0x000000332a2a7207 */ /* 0x000fe40001800000 */
[----:B------:R-:W-:Y:S01]  /*2d80*/  FSEL R51, R69, R54, P3 ;  /* 0x0000003645337208 */ /* 0x000fe20001800000 */
[----:B------:R-:W-:Y:S01]  /*2d90*/  DSETP.MAX.AND P3, P0, R60, R76, PT ;  /* 0x0000004c3c00722a */ /* 0x000fe2000386f000 */
        /* <DEDUP_REMOVED lines=12> */
[----:B------:R-:W-:Y:S01]  /*2e60*/  DSETP.MAX.AND P0, P1, R62, R72, PT ;  /* 0x000000483e00722a */ /* 0x000fe2000390f000 */
[----:B------:R-:W-:Y:S02]  /*2e70*/  IMAD.MOV.U32 R60, RZ, RZ, R76 ;  /* 0x000000ffff3c7224 */ /* 0x000fe400078e004c */
[----:B------:R-:W-:Y:S01]  /*2e80*/  IMAD.MOV.U32 R16, RZ, RZ, R63 ;  /* 0x000000ffff107224 */ /* 0x000fe200078e003f */
[----:B0-----:R-:W-:Y:S02]  /*2e90*/  DADD R82, R36, R18 ;  /* 0x0000000024527229 */ /* 0x001fe40000000012 */
[----:B------:R-:W-:Y:S01]  /*2ea0*/  SEL R60, R32, R60, P3 ;  /* 0x0000003c203c7207 */ /* 0x000fe20001800000 */
[----:B------:R-:W-:Y:S01]  /*2eb0*/  IMAD.MOV.U32 R32, RZ, RZ, R64 ;  /* 0x000000ffff207224 */ /* 0x000fe200078e0040 */
[----:B------:R-:W-:Y:S01]  /*2ec0*/  DSETP.MAX.AND P4, P3, R64, R68, PT ;  /* 0x000000444000722a */ /* 0x000fe20003b8f000 */
[----:B------:R-:W-:-:S02]  /*2ed0*/  IMAD.MOV.U32 R57, RZ, RZ, R73 ;  /* 0x000000ffff397224 */ /* 0x000fc400078e0049 */
[----:B------:R-:W-:Y:S01]  /*2ee0*/  IMAD.MOV.U32 R64, RZ, RZ, R68 ;  /* 0x000000ffff407224 */ /* 0x000fe200078e0044 */
[----:B------:R-:W-:Y:S02]  /*2ef0*/  @P2 LOP3.LUT R55, R33, 0x80000, RZ, 0xfc, !PT ;  /* 0x0008000021372812 */ /* 0x000fe400078efcff */
[----:B------:R-:W-:Y:S02]  /*2f00*/  FSEL R63, R16, R57, P0 ;  /* 0x00000039103f7208 */ /* 0x000fe40000000000 */
[----:B------:R-:W-:Y:S01]  /*2f10*/  SEL R64, R32, R64, P4 ;  /* 0x0000004020407207 */ /* 0x000fe20002000000 */
[----:B------:R-:W-:Y:S01]  /*2f20*/  DADD R32, R36, R22 ;  /* 0x0000000024207229 */ /* 0x000fe20000000016 */
[----:B------:R-:W-:Y:S01]  /*2f30*/  @P1 LOP3.LUT R63, R57, 0x80000, RZ, 0xfc, !PT ;  /* 0x00080000393f1812 */ /* 0x000fe200078efcff */
[----:B------:R-:W-:Y:S01]  /*2f40*/  DSETP.MAX.AND P1, P2, R70, R82, PT ;  /* 0x000000524600722a */ /* 0x000fe20003a2f000 */
        /* <DEDUP_REMOVED lines=14> */
[----:B------:R-:W-:Y:S01]  /*3030*/  DSETP.MAX.AND P6, P3, R58, R32, PT ;  /* 0x000000203a00722a */ /* 0x000fe20003bcf000 */
[----:B------:R-:W-:Y:S01]  /*3040*/  SEL R68, R44, R34, P5 ;  /* 0x000000222c447207 */ /* 0x000fe20002800000 */
[----:B------:R-:W-:Y:S01]  /*3050*/  IMAD.MOV.U32 R16, RZ, RZ, R32 ;  /* 0x000000ffff107224 */ /* 0x000fe200078e0020 */
[----:B------:R-:W-:Y:S01]  /*3060*/  MOV R18, R71 ;  /* 0x0000004700127202 */ /* 0x000fe20000000f00 */
[----:B------:R-:W-:Y:S01]  /*3070*/  IMAD.MOV.U32 R19, RZ, RZ, R58 ;  /* 0x000000ffff137224 */ /* 0x000fe200078e003a */
[----:B------:R-:W-:Y:S01]  /*3080*/  DSETP.MAX.AND P5, P0, R52, R78, PT ;  /* 0x0000004e3400722a */ /* 0x000fe200038af000 */
        /* <DEDUP_REMOVED lines=19> */
[----:B------:R-:W-:Y:S01]  /*31c0*/  DSETP.MAX.AND P4, P1, R46, R80, PT ;  /* 0x000000502e00722a */ /* 0x000fe2000398f000 */
[----:B------:R-:W-:Y:S02]  /*31d0*/  MOV R30, R47 ;  /* 0x0000002f001e7202 */ /* 0x000fe40000000f00 */
[----:B------:R-:W-:Y:S02]  /*31e0*/  FSEL R47, R21, R20, P5 ;  /* 0x00000014152f7208 */ /* 0x000fe40002800000 */
[----:B------:R-:W-:-:S02]  /*31f0*/  SEL R70, R22, R70, P5 ;  /* 0x0000004616467207 */ /* 0x000fc40002800000 */
[----:B------:R-:W-:Y:S02]  /*3200*/  @P3 LOP3.LUT R39, R23, 0x80000, RZ, 0xfc, !PT ;  /* 0x0008000017273812 */ /* 0x000fe400078efcff */
        /* <DEDUP_REMOVED lines=70> */
[----:B------:R-:W-:Y:S01]  /*3670*/  DSETP.MAX.AND P1, P2, R68, R76, PT ;  /* 0x0000004c4400722a */ /* 0x000fe20003a2f000 */
[----:B------:R-:W-:Y:S01]  /*3680*/  MOV R36, R42 ;  /* 0x0000002a00247202 */ /* 0x000fe20000000f00 */
[----:B------:R-:W-:Y:S01]  /*3690*/  DSETP.MAX.AND P3, P4, R42, R82, PT ;  /* 0x000000522a00722a */ /* 0x000fe20003c6f000 */
[----:B------:R-:W-:Y:S01]  /*36a0*/  IMAD.MOV.U32 R42, RZ, RZ, R77 ;  /* 0x000000ffff2a7224 */ /* 0x000fe200078e004d */
[----:B-1----:R-:W-:Y:S02]  /*36b0*/  DADD R80, R32, R28 ;  /* 0x0000000020507229 */ /* 0x002fe4000000001c */
[----:B------:R-:W-:Y:S01]  /*36c0*/  DADD R84, R28, R34 ;  /* 0x000000001c547229 */ /* 0x000fe20000000022 */
[----:B------:R-:W0:Y:S01]  /*36d0*/  LDS.128 R32, [R4+0x410] ;  /* 0x0004100004207984 */ /* 0x000e220000000c00 */
[----:B------:R-:W-:Y:S01]  /*36e0*/  IMAD.MOV.U32 R51, RZ, RZ, R43 ;  /* 0x000000ffff337224 */ /* 0x000fe200078e002b */
[----:B------:R-:W-:Y:S01]  /*36f0*/  FSEL R43, R40, R59, P6 ;  /* 0x0000003b282b7208 */ /* 0x000fe20003000000 */
[----:B------:R-:W-:Y:S01]  /*3700*/  DSETP.MAX.AND P5, P6, R64, R78, PT ;  /* 0x0000004e4000722a */ /* 0x000fe20003eaf000 */
        /* <DEDUP_REMOVED lines=14> */
[----:B------:R-:W-:Y:S01]  /*37f0*/  DSETP.MAX.AND P0, P1, R60, R80, PT ;  /* 0x000000503c00722a */ /* 0x000fe2000390f000 */
[----:B------:R-:W-:Y:S01]  /*3800*/  @P6 LOP3.LUT R65, R51, 0x80000, RZ, 0xfc, !PT ;  /* 0x0008000033416812 */ /* 0x000fe200078efcff */
[----:B------:R-:W-:Y:S01]  /*3810*/  IMAD.MOV.U32 R51, RZ, RZ, R80 ;  /* 0x000000ffff337224 */ /* 0x000fe200078e0050 */
[----:B------:R-:W-:-:S02]  /*3820*/  MOV R44, R60 ;  /* 0x0000003c002c7202 */ /* 0x000fc40000000f00 */
[----:B------:R-:W-:Y:S01]  /*3830*/  SEL R76, R36, R76, P3 ;  /* 0x0000004c244c7207 */ /* 0x000fe20001800000 */
[----:B------:R-:W-:Y:S01]  /*3840*/  DSETP.MAX.AND P2, P3, R62, R84, PT ;  /* 0x000000543e00722a */ /* 0x000fe20003b4f000 */
        /* <DEDUP_REMOVED lines=46> */
[----:B------:R-:W-:Y:S01]  /*3b30*/  SEL R46, R25, R28, P6 ;  /* 0x0000001c192e7207 */ /* 0x000fe20003000000 */
[----:B------:R-:W-:Y:S01]  /*3b40*/  IMAD.MOV.U32 R21, RZ, RZ, R52 ;  /* 0x000000ffff157224 */ /* 0x000fe200078e0034 */
[----:B------:R-:W-:Y:S01]  /*3b50*/  MOV R24, R87 ;  /* 0x0000005700187202 */ /* 0x000fe20000000f00 */
[----:B------:R-:W-:Y:S01]  /*3b60*/  IMAD.MOV.U32 R28, RZ, RZ, R16 ;  /* 0x000000ffff1c7224 */ /* 0x000fe200078e0010 */
[----:B------:R-:W-:-:S02]  /*3b70*/  FSEL R47, R47, R79, P6 ;  /* 0x0000004f2f2f7208 */ /* 0x000fc40003000000 */
[----:B------:R-:W-:Y:S02]  /*3b80*/  @P1 LOP3.LUT R59, R20, 0x80000, RZ, 0xfc, !PT ;  /* 0x00080000143b1812 */ /* 0x000fe400078efcff */
[----:B------:R-:W-:Y:S01]  /*3b90*/  FSEL R71, R71, R24, P3 ;  /* 0x0000001847477208 */ /* 0x000fe20001800000 */
[----:B------:R-:W-:Y:S01]  /*3ba0*/  DSETP.MAX.AND P1, P3, R48, R80, PT ;  /* 0x000000503000722a */ /* 0x000fe20003b2f000 */
[----:B------:R-:W-:Y:S02]  /*3bb0*/  SEL R52, R21, R28, P0 ;  /* 0x0000001c15347207 */ /* 0x000fe40000000000 */
[----:B------:R-:W-:Y:S02]  /*3bc0*/  @P4 LOP3.LUT R47, R79, 0x80000, RZ, 0xfc, !PT ;  /* 0x000800004f2f4812 */ /* 0x000fe400078efcff */
[----:B------:R-:W-:Y:S01]  /*3bd0*/  FSEL R53, R53, R17, P0 ;  /* 0x0000001135357208 */ /* 0x000fe20000000000 */
[----:B------:R-:W-:Y:S01]  /*3be0*/  DSETP.MAX.AND P4, P0, R54, R84, PT ;  /* 0x000000543600722a */ /* 0x000fe2000388f000 */
        /* <DEDUP_REMOVED lines=9> */
[----:B------:R-:W-:Y:S01]  /*3c80*/  DSETP.MAX.AND P6, P2, R38, R82, PT ;  /* 0x000000522600722a */ /* 0x000fe20003acf000 */
[----:B------:R-:W-:Y:S01]  /*3c90*/  IMAD.MOV.U32 R25, RZ, RZ, R80 ;  /* 0x000000ffff197224 */ /* 0x000fe200078e0050 */
[----:B------:R-:W-:Y:S01]  /*3ca0*/  MOV R29, R55 ;  /* 0x00000037001d7202 */ /* 0x000fe20000000f00 */
[----:B------:R-:W-:Y:S01]  /*3cb0*/  DADD R54, R32, R22 ;  /* 0x0000000020367229 */ /* 0x000fe20000000016 */
[----:B------:R-:W-:Y:S02]  /*3cc0*/  FSEL R49, R49, R81, P1 ;  /* 0x0000005131317208 */ /* 0x000fe40000800000 */
[----:B------:R-:W-:Y:S01]  /*3cd0*/  @P3 LOP3.LUT R49, R81, 0x80000, RZ, 0xfc, !PT ;  /* 0x0008000051313812 */ /* 0x000fe200078efcff */
[----:B------:R-:W-:Y:S01]  /*3ce0*/  DSETP.MAX.AND P3, P5, R72, R16, PT ;  /* 0x000000104800722a */ /* 0x000fe20003d6f000 */
        /* <DEDUP_REMOVED lines=11> */
[----:B------:R-:W-:Y:S01]  /*3da0*/  DSETP.MAX.AND P6, P0, R74, R54, PT ;  /* 0x000000364a00722a */ /* 0x000fe200038cf000 */
        /* <DEDUP_REMOVED lines=9> */
[----:B------:R-:W-:Y:S01]  /*3e40*/  DSETP.MAX.AND P3, P4, R76, R38, PT ;  /* 0x000000264c00722a */ /* 0x000fe20003c6f000 */
        /* <DEDUP_REMOVED lines=10> */
[----:B------:R-:W-:Y:S02]  /*3ef0*/  DSETP.MAX.AND P1, P2, R66, R72, PT ;  /* 0x000000484200722a */ /* 0x000fe40003a2f000 */
[----:B------:R-:W-:Y:S01]  /*3f00*/  DADD R66, R34, R22 ;  /* 0x0000000022427229 */ /* 0x000fe20000000016 */
        /* <DEDUP_REMOVED lines=20> */
[----:B------:R-:W-:Y:S01]  /*4050*/  DSETP.MAX.AND P4, P3, R64, R68, PT ;  /* 0x000000444000722a */ /* 0x000fe20003b8f000 */
[----:B------:R-:W-:Y:S02]  /*4060*/  SEL R60, R16, R60, P1 ;  /* 0x0000003c103c7207 */ /* 0x000fe40000800000 */
[----:B------:R-:W-:-:S02]  /*4070*/  @P0 LOP3.LUT R45, R33, 0x80000, RZ, 0xfc, !PT ;  /* 0x00080000212d0812 */ /* 0x000fc400078efcff */
[----:B------:R-:W-:Y:S01]  /*4080*/  FSEL R61, R17, R32, P1 ;  /* 0x00000020113d7208 */ /* 0x000fe20000800000 */
[----:B------:R-:W-:Y:S01]  /*4090*/  DSETP.MAX.AND P0, P1, R40, R72, PT ;  /* 0x000000482800722a */ /* 0x000fe2000390f000 */
        /* <DEDUP_REMOVED lines=17> */
[----:B------:R-:W-:Y:S01]  /*41b0*/  DSETP.MAX.AND P1, P2, R50, R20, PT ;  /* 0x000000143200722a */ /* 0x000fe20003a2f000 */
[----:B------:R-:W-:Y:S01]  /*41c0*/  FSEL R41, R42, R35, P5 ;  /* 0x000000232a297208 */ /* 0x000fe20002800000 */
[----:B------:R-:W-:Y:S01]  /*41d0*/  DADD R78, R36, R26 ;  /* 0x00000000244e7229 */ /* 0x000fe2000000001a */
[----:B------:R-:W-:Y:S02]  /*41e0*/  @P6 LOP3.LUT R41, R35, 0x80000, RZ, 0xfc, !PT ;  /* 0x0008000023296812 */ /* 0x000fe400078efcff */
[----:B------:R-:W-:Y:S01]  /*41f0*/  @P3 LOP3.LUT R67, R17, 0x80000, RZ, 0xfc, !PT ;  /* 0x0008000011433812 */ /* 0x000fe200078efcff */
[----:B------:R-:W-:Y:S02]  /*4200*/  DSETP.MAX.AND P6, P3, R58, R32, PT ;  /* 0x000000203a00722a */ /* 0x000fe40003bcf000 */
        /* <DEDUP_REMOVED lines=14> */
[----:B------:R-:W-:Y:S01]  /*42f0*/  DSETP.MAX.AND P5, P0, R70, R78, PT ;  /* 0x0000004e4600722a */ /* 0x000fe200038af000 */
[----:B------:R-:W-:Y:S01]  /*4300*/  IMAD.MOV.U32 R22, RZ, RZ, R71 ;  /* 0x000000ffff167224 */ /* 0x000fe200078e0047 */
[----:B------:R-:W-:Y:S01]  /*4310*/  DADD R26, R38, R26 ;  /* 0x00000000261a7229 */ /* 0x000fe2000000001a */
[----:B------:R-:W-:Y:S01]  /*4320*/  SEL R50, R31, R30, P1 ;  /* 0x0000001e1f327207 */ /* 0x000fe20000800000 */
[----:B------:R-:W-:Y:S01]  /*4330*/  IMAD.MOV.U32 R57, RZ, RZ, R79 ;  /* 0x000000ffff397224 */ /* 0x000fe200078e004f */
[----:B------:R-:W-:Y:S01]  /*4340*/  SEL R70, R19, R16, P6 ;  /* 0x0000001013467207 */ /* 0x000fe20003000000 */
[----:B------:R-:W-:Y:S01]  /*4350*/  DSETP.MAX.AND P4, P1, R46, R80, PT ;  /* 0x000000502e00722a */ /* 0x000fe2000398f000 */
        /* <DEDUP_REMOVED lines=12> */
[----:B------:R-:W-:Y:S01]  /*4420*/  DSETP.MAX.AND P3, P5, R48, R72, PT ;  /* 0x000000483000722a */ /* 0x000fe20003d6f000 */
[----:B------:R-:W-:-:S02]  /*4430*/  SEL R48, R36, R20, P4 ;  /* 0x0000001424307207 */ /* 0x000fc40002000000 */
[----:B------:R-:W1:Y:S01]  /*4440*/  LDS.128 R20, [R10+0xb0] ;  /* 0x0000b0000a147984 */ /* 0x000e620000000c00 */
[----:B------:R-:W-:Y:S01]  /*4450*/  IMAD.MOV.U32 R51, RZ, RZ, R81 ;  /* 0x000000ffff337224 */ /* 0x000fe200078e0051 */
[----:B------:R-:W-:Y:S01]  /*4460*/  DSETP.MAX.AND P6, P2, R52, R68, PT ;  /* 0x000000443400722a */ /* 0x000fe20003acf000 */
[----:B------:R-:W-:Y:S01]  /*4470*/  IMAD.MOV.U32 R42, RZ, RZ, R49 ;  /* 0x000000ffff2a7224 */ /* 0x000fe200078e0031 */
[----:B------:R-:W-:Y:S02]  /*4480*/  @P0 LOP3.LUT R47, R57, 0x80000, RZ, 0xfc, !PT ;  /* 0x00080000392f0812 */ /* 0x000fe400078efcff */
        /* <DEDUP_REMOVED lines=19> */
[----:B------:R-:W-:Y:S01]  /*45c0*/  DSETP.MAX.AND P6, P1, R28, R74, PT ;  /* 0x0000004a1c00722a */ /* 0x000fe200039cf000 */
[----:B------:R-:W-:Y:S01]  /*45d0*/  @P2 LOP3.LUT R59, R69, 0x80000, RZ, 0xfc, !PT ;  /* 0x00080000453b2812 */ /* 0x000fe200078efcff */
[----:B------:R-:W-:Y:S01]  /*45e0*/  IMAD.MOV.U32 R46, RZ, RZ, R28 ;  /* 0x000000ffff2e7224 */ /* 0x000fe200078e001c */
[----:B------:R-:W-:Y:S01]  /*45f0*/  @P5 LOP3.LUT R53, R73, 0x80000, RZ, 0xfc, !PT ;  /* 0x0008000049355812 */ /* 0x000fe200078efcff */
[----:B------:R-:W-:Y:S01]  /*4600*/  DSETP.MAX.AND P2, P3, R56, R80, PT ;  /* 0x000000503800722a */ /* 0x000fe20003b4f000 */
[----:B------:R-:W-:Y:S01]  /*4610*/  FSEL R43, R30, R63, P4 ;  /* 0x0000003f1e2b7208 */ /* 0x000fe20002000000 */
[----:B------:R-:W-:Y:S01]  /*4620*/  DSETP.MAX.AND P4, P5, R60, R78, PT ;  /* 0x0000004e3c00722a */ /* 0x000fe20003d8f000 */
        /* <DEDUP_REMOVED lines=10> */
[----:B------:R-:W-:Y:S01]  /*46d0*/  DSETP.MAX.AND P6, P0, R62, R82, PT ;  /* 0x000000523e00722a */ /* 0x000fe200038cf000 */
        /* <DEDUP_REMOVED lines=18> */
[----:B------:R-:W-:Y:S01]  /*4800*/  DSETP.MAX.AND P1, P2, R40, R72, PT ;  /* 0x000000482800722a */ /* 0x000fe20003a2f000 */
[----:B------:R-:W-:Y:S01]  /*4810*/  @P3 LOP3.LUT R15, R38, 0x80000, RZ, 0xfc, !PT ;  /* 0x00080000260f3812 */ /* 0x000fe200078efcff */
[----:B------:R-:W-:Y:S01]  /*4820*/  IMAD.MOV.U32 R38, RZ, RZ, R54 ;  /* 0x000000ffff267224 */ /* 0x000fe200078e0036 */
[----:B------:R-:W-:Y:S02]  /*4830*/  DSETP.MAX.AND P3, P4, R54, R80, PT ;  /* 0x000000503600722a */ /* 0x000fe40003c6f000 */
[----:B-1----:R-:W-:Y:S02]  /*4840*/  DADD R78, R32, R28 ;  /* 0x00000000204e7229 */ /* 0x002fe4000000001c */
[----:B------:R-:W-:Y:S01]  /*4850*/  DADD R82, R28, R34 ;  /* 0x000000001c527229 */ /* 0x000fe20000000022 */
[----:B------:R-:W0:Y:S01]  /*4860*/  LDS.128 R32, [R4+0x610] ;  /* 0x0006100004207984 */ /* 0x000e220000000c00 */
        /* <DEDUP_REMOVED lines=18> */
[----:B------:R-:W-:Y:S01]  /*4990*/  DSETP.MAX.AND P2, P3, R64, R82, PT ;  /* 0x000000524000722a */ /* 0x000fe20003b4f000 */
        /* <DEDUP_REMOVED lines=24> */
[----:B------:R-:W-:Y:S01]  /*4b20*/  DSETP.MAX.AND P0, P1, R70, R86, PT ;  /* 0x000000564600722a */ /* 0x000fe2000390f000 */
[----:B------:R-:W-:Y:S01]  /*4b30*/  IMAD.MOV.U32 R36, RZ, RZ, R50 ;  /* 0x000000ffff247224 */ /* 0x000fe200078e0032 */
[----:B------:R-:W-:Y:S01]  /*4b40*/  DSETP.MAX.AND P4, P5, R50, R84, PT ;  /* 0x000000543200722a */ /* 0x000fe20003d8f000 */
        /* <DEDUP_REMOVED lines=14> */
[----:B------:R-:W-:-:S02]  /*4c30*/  IMAD.MOV.U32 R76, RZ, RZ, R82 ;  /* 0x000000ffff4c7224 */ /* 0x000fc400078e0052 */
[----:B------:R-:W-:Y:S01]  /*4c40*/  IMAD.MOV.U32 R24, RZ, RZ, R83 ;  /* 0x000000ffff187224 */ /* 0x000fe200078e0053 */
[----:B------:R-:W-:Y:S02]  /*4c50*/  FSEL R71, R71, R16, P0 ;  /* 0x0000001047477208 */ /* 0x000fe40000000000 */
[----:B------:R-:W-:Y:S01]  /*4c60*/  @P5 LOP3.LUT R51, R20, 0x80000, RZ, 0xfc, !PT ;  /* 0x0008000014335812 */ /* 0x000fe200078efcff */
[----:B------:R-:W-:Y:S01]  /*4c70*/  DSETP.MAX.AND P0, P5, R58, R74, PT ;  /* 0x0000004a3a00722a */ /* 0x000fe20003d0f000 */
[----:B------:R-:W-:Y:S02]  /*4c80*/  SEL R76, R25, R76, P3 ;  /* 0x0000004c194c7207 */ /* 0x000fe40001800000 */
[----:B------:R-:W-:Y:S02]  /*4c90*/  @P1 LOP3.LUT R71, R16, 0x80000, RZ, 0xfc, !PT ;  /* 0x0008000010471812 */ /* 0x000fe400078efcff */
[----:B------:R-:W-:Y:S01]  /*4ca0*/  FSEL R77, R77, R24, P3 ;  /* 0x000000184d4d7208 */ /* 0x000fe20001800000 */
[----:B------:R-:W-:Y:S01]  /*4cb0*/  DSETP.MAX.AND P1, P3, R52, R78, PT ;  /* 0x0000004e3400722a */ /* 0x000fe20003b2f000 */
        /* <DEDUP_REMOVED lines=11> */
[----:B------:R-:W-:Y:S01]  /*4d70*/  DSETP.MAX.AND P4, P0, R56, R28, PT ;  /* 0x0000001c3800722a */ /* 0x000fe2000388f000 */
[----:B------:R-:W-:Y:S01]  /*4d80*/  SEL R52, R16, R37, P1 ;  /* 0x0000002510347207 */ /* 0x000fe20000800000 */
[----:B0-----:R-:W-:Y:S01]  /*4d90*/  DADD R36, R32, R18 ;  /* 0x0000000020247229 */ /* 0x001fe20000000012 */
[----:B------:R-:W-:Y:S01]  /*4da0*/  @P2 LOP3.LUT R77, R24, 0x80000, RZ, 0xfc, !PT ;  /* 0x00080000184d2812 */ /* 0x000fe200078efcff */
[----:B------:R-:W-:Y:S01]  /*4db0*/  DSETP.MAX.AND P6, P2, R42, R80, PT ;  /* 0x000000502a00722a */ /* 0x000fe20003acf000 */
[----:B------:R-:W-:Y:S01]  /*4dc0*/  IMAD.MOV.U32 R69, RZ, RZ, R15 ;  /* 0x000000ffff457224 */ /* 0x000fe200078e000f */
[----:B------:R-:W-:Y:S01]  /*4dd0*/  FSEL R53, R53, R79, P1 ;  /* 0x0000004f35357208 */ /* 0x000fe20000800000 */
[----:B------:R-:W-:Y:S01]  /*4de0*/  IMAD.MOV.U32 R20, RZ, RZ, R56 ;  /* 0x000000ffff147224 */ /* 0x000fe200078e0038 */
[----:B------:R-:W-:Y:S01]  /*4df0*/  @P5 LOP3.LUT R59, R75, 0x80000, RZ, 0xfc, !PT ;  /* 0x000800004b3b5812 */ /* 0x000fe200078efcff */
[----:B------:R-:W-:Y:S01]  /*4e00*/  DADD R46, R32, R22 ;  /* 0x00000000202e7229 */ /* 0x000fe20000000016 */
[----:B------:R-:W-:Y:S01]  /*4e10*/  @P3 LOP3.LUT R53, R79, 0x80000, RZ, 0xfc, !PT ;  /* 0x000800004f353812 */ /* 0x000fe200078efcff */
[----:B------:R-:W-:Y:S01]  /*4e20*/  IMAD.MOV.U32 R21, RZ, RZ, R42 ;  /* 0x000000ffff157224 */ /* 0x000fe200078e002a */
[----:B------:R-:W-:Y:S01]  /*4e30*/  DSETP.MAX.AND P3, P5, R68, R36, PT ;  /* 0x000000244400722a */ /* 0x000fe20003d6f000 */
        /* <DEDUP_REMOVED lines=14> */
[----:B------:R-:W-:Y:S01]  /*4f20*/  DSETP.MAX.AND P6, P0, R62, R46, PT ;  /* 0x0000002e3e00722a */ /* 0x000fe200038cf000 */
[----:B------:R-:W-:Y:S01]  /*4f30*/  @P2 LOP3.LUT R43, R81, 0x80000, RZ, 0xfc, !PT ;  /* 0x00080000512b2812 */ /* 0x000fe200078efcff */
[----:B------:R-:W-:Y:S01]  /*4f40*/  IMAD.MOV.U32 R57, RZ, RZ, R36 ;  /* 0x000000ffff397224 */ /* 0x000fe200078e0024 */
[----:B------:R-:W-:Y:S01]  /*4f50*/  DADD R62, R34, R22 ;  /* 0x00000000223e7229 */ /* 0x000fe20000000016 */
[----:B------:R-:W-:Y:S01]  /*4f60*/  IMAD.MOV.U32 R36, RZ, RZ, R37 ;  /* 0x000000ffff247224 */ /* 0x000fe200078e0025 */
[----:B------:R-:W-:Y:S01]  /*4f70*/  MOV R16, R60 ;  /* 0x0000003c00107202 */ /* 0x000fe20000000f00 */
[----:B------:R-:W-:Y:S01]  /*4f80*/  DSETP.MAX.AND P1, P2, R60, R68, PT ;  /* 0x000000443c00722a */ /* 0x000fe20003a2f000 */
        /* <DEDUP_REMOVED lines=20> */
[----:B------:R-:W-:Y:S01]  /*50d0*/  DSETP.MAX.AND P3, P0, R64, R32, PT ;  /* 0x000000204000722a */ /* 0x000fe2000386f000 */
[----:B------:R-:W-:Y:S01]  /*50e0*/  IMAD.MOV.U32 R44, RZ, RZ, R64 ;  /* 0x000000ffff2c7224 */ /* 0x000fe200078e0040 */
[----:B------:R-:W-:Y:S01]  /*50f0*/  DADD R72, R34, R26 ;  /* 0x0000000022487229 */ /* 0x000fe2000000001a */
        /* <DEDUP_REMOVED lines=15> */
[----:B------:R-:W-:Y:S01]  /*51f0*/  DSETP.MAX.AND P0, P1, R40, R68, PT ;  /* 0x000000442800722a */ /* 0x000fe2000390f000 */
        /* <DEDUP_REMOVED lines=12> */
[----:B------:R-:W-:Y:S01]  /*52c0*/  DSETP.MAX.AND P1, P2, R50, R82, PT ;  /* 0x000000523200722a */ /* 0x000fe20003a2f000 */
        /* <DEDUP_REMOVED lines=8> */
[----:B------:R-:W-:Y:S01]  /*5350*/  DSETP.MAX.AND P6, P3, R70, R32, PT ;  /* 0x000000204600722a */ /* 0x000fe20003bcf000 */
        /* <DEDUP_REMOVED lines=16> */
[----:B------:R-:W-:Y:S01]  /*5460*/  DSETP.MAX.AND P5, P0, R76, R78, PT ;  /* 0x0000004e4c00722a */ /* 0x000fe200038af000 */
[----:B------:R-:W-:Y:S01]  /*5470*/  SEL R70, R19, R16, P6 ;  /* 0x0000001013467207 */ /* 0x000fe20003000000 */
[----:B------:R-:W-:Y:S01]  /*5480*/  IMAD.MOV.U32 R30, RZ, RZ, R48 ;  /* 0x000000ffff1e7224 */ /* 0x000fe200078e0030 */
[----:B------:R-:W-:Y:S01]  /*5490*/  @P2 LOP3.LUT R37, R17, 0x80000, RZ, 0xfc, !PT ;  /* 0x0008000011252812 */ /* 0x000fe200078efcff */
[----:B------:R-:W-:Y:S01]  /*54a0*/  DSETP.MAX.AND P4, P1, R48, R80, PT ;  /* 0x000000503000722a */ /* 0x000fe2000398f000 */
        /* <DEDUP_REMOVED lines=14> */
[----:B------:R-:W-:Y:S01]  /*5590*/  DSETP.MAX.AND P3, P5, R52, R72, PT ;  /* 0x000000483400722a */ /* 0x000fe20003d6f000 */
[----:B------:R-:W-:Y:S01]  /*55a0*/  IMAD.MOV.U32 R38, RZ, RZ, R53 ;  /* 0x000000ffff267224 */ /* 0x000fe200078e0035 */
[----:B------:R-:W-:Y:S01]  /*55b0*/  DSETP.MAX.AND P6, P2, R58, R68, PT ;  /* 0x000000443a00722a */ /* 0x000fe20003acf000 */
        /* <DEDUP_REMOVED lines=10> */
[----:B------:R-:W-:Y:S01]  /*5660*/  DSETP.MAX.AND P4, P0, R42, R26, PT ;  /* 0x0000001a2a00722a */ /* 0x000fe2000388f000 */
        /* <DEDUP_REMOVED lines=15> */
[----:B-1----:R-:W-:Y:S01]  /*5760*/  DADD R76, R32, R20 ;  /* 0x00000000204c7229 */ /* 0x002fe20000000014 */
[----:B------:R-:W-:Y:S01]  /*5770*/  IMAD.MOV.U32 R31, RZ, RZ, R24 ;  /* 0x000000ffff1f7224 */ /* 0x000fe200078e0018 */
[----:B------:R-:W-:Y:S01]  /*5780*/  DSETP.MAX.AND P6, P1, R24, R74, PT ;  /* 0x0000004a1800722a */ /* 0x000fe200039cf000 */
        /* <DEDUP_REMOVED lines=33> */
[----:B------:R-:W-:Y:S01]  /*59a0*/  DSETP.MAX.AND P1, P2, R40, R74, PT ;  /* 0x0000004a2800722a */ /* 0x000fe20003a2f000 */
[----:B------:R-:W-:Y:S01]  /*59b0*/  FSEL R61, R61, R47, P6 ;  /* 0x0000002f3d3d7208 */ /* 0x000fe20003000000 */
[----:B------:R-:W-:Y:S01]  /*59c0*/  DSETP.MAX.AND P5, P6, R64, R76, PT ;  /* 0x0000004c4000722a */ /* 0x000fe20003eaf000 */
[----:B------:R-:W-:Y:S01]  /*59d0*/  SEL R66, R36, R66, P4 ;  /* 0x0000004224427207 */ /* 0x000fe20002000000 */
[----:B------:R-:W-:Y:S01]  /*59e0*/  DSETP.MAX.AND P3, P4, R54, R80, PT ;  /* 0x000000503600722a */ /* 0x000fe20003c6f000 */
        /* <DEDUP_REMOVED lines=39> */
[----:B------:R-:W-:Y:S01]  /*5c60*/  DSETP.MAX.AND P4, P5, R46, R86, PT ;  /* 0x000000562e00722a */ /* 0x000fe20003d8f000 */
[----:B------:R-:W-:Y:S01]  /*5c70*/  IMAD.MOV.U32 R28, RZ, RZ, R86 ;  /* 0x000000ffff1c7224 */ /* 0x000fe200078e0056 */
[----:B------:R-:W-:Y:S01]  /*5c80*/  FSEL R63, R63, R44, P2 ;  /* 0x0000002c3f3f7208 */ /* 0x000fe20001000000 */
        /* <DEDUP_REMOVED lines=30> */
[----:B------:R-:W-:Y:S02]  /*5e70*/  FSEL R51, R51, R77, P6 ;  /* 0x0000004d33337208 */ /* 0x000fe40003000000 */
[----:B------:R-:W-:Y:S02]  /*5e80*/  SEL R58, R21, R28, P0 ;  /* 0x0000001c153a7207 */ /* 0x000fe40000000000 */
[----:B------:R-:W-:Y:S02]  /*5e90*/  @P4 LOP3.LUT R51, R77, 0x80000, RZ, 0xfc, !PT ;  /* 0x000800004d334812 */ /* 0x000fe400078efcff */
[----:B------:R-:W-:Y:S01]  /*5ea0*/  FSEL R59, R59, R17, P0 ;  /* 0x000000113b3b7208 */ /* 0x000fe20000000000 */
[----:B------:R-:W-:Y:S01]  /*5eb0*/  DSETP.MAX.AND P4, P0, R56, R82, PT ;  /* 0x000000523800722a */ /* 0x000fe2000388f000 */
[----:B------:R-:W-:Y:S01]  /*5ec0*/  MOV R39, R43 ;  /* 0x0000002b00277202 */ /* 0x000fe20000000f00 */
[----:B------:R-:W-:-:S02]  /*5ed0*/  IMAD.MOV.U32 R16, RZ, RZ, R56 ;  /* 0x000000ffff107224 */ /* 0x000fc400078e0038 */
[----:B------:R-:W-:Y:S01]  /*5ee0*/  IMAD.MOV.U32 R37, RZ, RZ, R82 ;  /* 0x000000ffff257224 */ /* 0x000fe200078e0052 */
[----:B------:R-:W-:Y:S02]  /*5ef0*/  @P2 LOP3.LUT R49, R24, 0x80000, RZ, 0xfc, !PT ;  /* 0x0008000018312812 */ /* 0x000fe400078efcff */
[----:B------:R-:W-:Y:S01]  /*5f00*/  DSETP.MAX.AND P6, P2, R38, R80, PT ;  /* 0x000000502600722a */ /* 0x000fe20003acf000 */
        /* <DEDUP_REMOVED lines=24> */
[----:B------:R-:W-:Y:S01]  /*6090*/  DSETP.MAX.AND P1, P2, R66, R76, PT ;  /* 0x0000004c4200722a */ /* 0x000fe20003a2f000 */
[----:B------:R-:W-:Y:S01]  /*60a0*/  SEL R24, R24, R21, P6 ;  /* 0x0000001518187207 */ /* 0x000fe20003000000 */
[----:B------:R-:W-:Y:S01]  /*60b0*/  DADD R66, R34, R22 ;  /* 0x0000000022427229 */ /* 0x000fe20000000016 */
        /* <DEDUP_REMOVED lines=28> */
[----:B------:R-:W-:Y:S01]  /*6280*/  DSETP.MAX.AND P3, P0, R42, R68, PT ;  /* 0x000000442a00722a */ /* 0x000fe2000386f000 */
        /* <DEDUP_REMOVED lines=34> */
[----:B------:R-:W-:-:S02]  /*64b0*/  DSETP.MAX.AND P1, P2, R46, R20, PT ;  /* 0x000000142e00722a */ /* 0x000fc40003a2f000 */
[----:B------:R-:W-:Y:S01]  /*64c0*/  DADD R80, R36, R26 ;  /* 0x0000000024507229 */ /* 0x000fe2000000001a */
[----:B------:R-:W-:Y:S01]  /*64d0*/  FSEL R41, R54, R35, P5 ;  /* 0x0000002336297208 */ /* 0x000fe20002800000 */
[----:B------:R-:W-:Y:S01]  /*64e0*/  DADD R72, R38, R18 ;  /* 0x0000000026487229 */ /* 0x000fe20000000012 */
[----:B------:R-:W-:Y:S01]  /*64f0*/  @P6 LOP3.LUT R41, R35, 0x80000, RZ, 0xfc, !PT ;  /* 0x0008000023296812 */ /* 0x000fe200078efcff */
[----:B------:R-:W-:Y:S01]  /*6500*/  DADD R82, R36, R30 ;  /* 0x0000000024527229 */ /* 0x000fe2000000001e */
[----:B------:R-:W-:Y:S01]  /*6510*/  @P3 LOP3.LUT R67, R17, 0x80000, RZ, 0xfc, !PT ;  /* 0x0008000011433812 */ /* 0x000fe200078efcff */
[----:B------:R-:W-:Y:S01]  /*6520*/  IMAD.MOV.U32 R17, RZ, RZ, R21 ;  /* 0x000000ffff117224 */ /* 0x000fe200078e0015 */
[----:B------:R-:W-:Y:S01]  /*6530*/  DSETP.MAX.AND P6, P3, R70, R32, PT ;  /* 0x000000204600722a */ /* 0x000fe20003bcf000 */
[----:B------:R-:W-:Y:S01]  /*6540*/  IMAD.MOV.U32 R18, RZ, RZ, R47 ;  /* 0x000000ffff127224 */ /* 0x000fe200078e002f */
[----:B------:R-:W-:Y:S01]  /*6550*/  DSETP.MAX.AND P5, P0, R48, R80, PT ;  /* 0x000000503000722a */ /* 0x000fe200038af000 */
        /* <DEDUP_REMOVED lines=56> */
[----:B------:R-:W-:Y:S01]  /*68e0*/  DSETP.MAX.AND P6, P1, R28, R76, PT ;  /* 0x0000004c1c00722a */ /* 0x000fe200039cf000 */
[----:B------:R-:W-:Y:S01]  /*68f0*/  @P2 LOP3.LUT R59, R73, 0x80000, RZ, 0xfc, !PT ;  /* 0x00080000493b2812 */ /* 0x000fe200078efcff */
[----:B------:R-:W-:Y:S01]  /*6900*/  DSETP.MAX.AND P2, P3, R56, R80, PT ;  /* 0x000000503800722a */ /* 0x000fe20003b4f000 */
[----:B------:R-:W-:Y:S01]  /*6910*/  MOV R29, R57 ;  /* 0x00000039001d7202 */ /* 0x000fe20000000f00 */
[----:B------:R-:W-:Y:S01]  /*6920*/  IMAD.MOV.U32 R31, RZ, RZ, R28 ;  /* 0x000000ffff1f7224 */ /* 0x000fe200078e001c */
[----:B------:R-:W-:Y:S01]  /*6930*/  FSEL R57, R44, R53, P4 ;  /* 0x000000352c397208 */ /* 0x000fe20002000000 */
[----:B-1----:R-:W-:Y:S01]  /*6940*/  DADD R82, R32, R20 ;  /* 0x0000000020527229 */ /* 0x002fe20000000014 */
[----:B------:R-:W-:Y:S01]  /*6950*/  IMAD.MOV.U32 R28, RZ, RZ, R56 ;  /* 0x000000ffff1c7224 */ /* 0x000fe200078e0038 */
[----:B------:R-:W-:Y:S01]  /*6960*/  DSETP.MAX.AND P4, P5, R68, R74, PT ;  /* 0x0000004a4400722a */ /* 0x000fe20003d8f000 */
        /* <DEDUP_REMOVED lines=8> */
[----:B------:R-:W-:Y:S01]  /*69f0*/  DSETP.MAX.AND P6, P0, R62, R82, PT ;  /* 0x000000523e00722a */ /* 0x000fe200038cf000 */
        /* <DEDUP_REMOVED lines=17> */
[----:B------:R-:W-:Y:S01]  /*6b10*/  DSETP.MAX.AND P1, P2, R40, R72, PT ;  /* 0x000000482800722a */ /* 0x000fe20003a2f000 */
[----:B------:R-:W-:Y:S01]  /*6b20*/  IMAD.MOV.U32 R61, RZ, RZ, R45 ;  /* 0x000000ffff3d7224 */ /* 0x000fe200078e002d */
[----:B------:R-:W-:Y:S01]  /*6b30*/  FSEL R63, R63, R44, P6 ;  /* 0x0000002c3f3f7208 */ /* 0x000fe20003000000 */
[----:B-1----:R-:W-:Y:S02]  /*6b40*/  DADD R76, R32, R28 ;  /* 0x00000000204c7229 */ /* 0x002fe4000000001c */
[----:B------:R-:W-:Y:S01]  /*6b50*/  DADD R82, R28, R34 ;  /* 0x000000001c527229 */ /* 0x000fe20000000022 */
[----:B------:R-:W0:Y:S01]  /*6b60*/  LDS.128 R32, [R4+0xa10] ;  /* 0x000a100004207984 */ /* 0x000e220000000c00 */
[----:B------:R-:W-:Y:S01]  /*6b70*/  DSETP.MAX.AND P5, P6, R66, R74, PT ;  /* 0x0000004a4200722a */ /* 0x000fe20003eaf000 */
[----:B------:R-:W-:Y:S01]  /*6b80*/  IMAD.MOV.U32 R45, RZ, RZ, R73 ;  /* 0x000000ffff2d7224 */ /* 0x000fe200078e0049 */
[----:B------:R-:W-:Y:S02]  /*6b90*/  MOV R38, R40 ;  /* 0x0000002800267202 */ /* 0x000fe40000000f00 */
[----:B------:R-:W-:-:S02]  /*6ba0*/  MOV R55, R72 ;  /* 0x0000004800377202 */ /* 0x000fc40000000f00 */
[----:B------:R-:W-:Y:S01]  /*6bb0*/  SEL R68, R36, R68, P4 ;  /* 0x0000004424447207 */ /* 0x000fe20002000000 */
[----:B------:R-:W-:Y:S01]  /*6bc0*/  DSETP.MAX.AND P3, P4, R60, R80, PT ;  /* 0x000000503c00722a */ /* 0x000fe20003c6f000 */
[----:B------:R-:W-:Y:S01]  /*6bd0*/  IMAD.MOV.U32 R36, RZ, RZ, R60 ;  /* 0x000000ffff247224 */ /* 0x000fe200078e003c */
[----:B------:R-:W-:Y:S02]  /*6be0*/  SEL R60, R38, R55, P1 ;  /* 0x00000037263c7207 */ /* 0x000fe40000800000 */
[----:B------:R-:W-:Y:S02]  /*6bf0*/  @P0 LOP3.LUT R63, R44, 0x80000, RZ, 0xfc, !PT ;  /* 0x000800002c3f0812 */ /* 0x000fe400078efcff */
[----:B------:R-:W-:Y:S01]  /*6c00*/  FSEL R41, R41, R45, P1 ;  /* 0x0000002d29297208 */ /* 0x000fe20000800000 */
[----:B------:R-:W-:Y:S01]  /*6c10*/  DSETP.MAX.AND P0, P1, R42, R76, PT ;  /* 0x0000004c2a00722a */ /* 0x000fe2000390f000 */
        /* <DEDUP_REMOVED lines=34> */
[----:B------:R-:W-:Y:S01]  /*6e40*/  DSETP.MAX.AND P0, P1, R70, R84, PT ;  /* 0x000000544600722a */ /* 0x000fe2000390f000 */
[----:B------:R-:W-:Y:S02]  /*6e50*/  IMAD.MOV.U32 R37, RZ, RZ, R54 ;  /* 0x000000ffff257224 */ /* 0x000fe400078e0036 */
[----:B------:R-:W-:Y:S01]  /*6e60*/  DSETP.MAX.AND P4, P5, R54, R82, PT ;  /* 0x000000523600722a */ /* 0x000fe20003d8f000 */
[----:B------:R-:W-:Y:S01]  /*6e70*/  FSEL R17, R65, R42, P2 ;  /* 0x0000002a41117208 */ /* 0x000fe20001000000 */
[----:B------:R-:W-:Y:S01]  /*6e80*/  IMAD.MOV.U32 R20, RZ, RZ, R83 ;  /* 0x000000ffff147224 */ /* 0x000fe200078e0053 */
[----:B------:R-:W-:Y:S01]  /*6e90*/  SEL R40, R36, R40, P2 ;  /* 0x0000002824287207 */ /* 0x000fe20001000000 */
[----:B------:R-:W-:Y:S01]  /*6ea0*/  IMAD.MOV.U32 R36, RZ, RZ, R70 ;  /* 0x000000ffff247224 */ /* 0x000fe200078e0046 */
[----:B------:R-:W-:Y:S01]  /*6eb0*/  @P3 LOP3.LUT R17, R42, 0x80000, RZ, 0xfc, !PT ;  /* 0x000800002a113812 */ /* 0x000fe200078efcff */
[----:B------:R-:W-:Y:S01]  /*6ec0*/  IMAD.MOV.U32 R21, RZ, RZ, R84 ;  /* 0x000000ffff157224 */ /* 0x000fe200078e0054 */
[----:B------:R-:W-:Y:S01]  /*6ed0*/  MOV R24, R82 ;  /* 0x0000005200187202 */ /* 0x000fe20000000f00 */
[----:B------:R-:W-:Y:S01]  /*6ee0*/  DSETP.MAX.AND P3, P2, R78, R80, PT ;  /* 0x000000504e00722a */ /* 0x000fe20003a6f000 */
[----:B------:R-:W-:Y:S01]  /*6ef0*/  IMAD.MOV.U32 R25, RZ, RZ, R78 ;  /* 0x000000ffff197224 */ /* 0x000fe200078e004e */
[----:B------:R-:W-:-:S02]  /*6f00*/  MOV R78, R80 ;  /* 0x00000050004e7202 */ /* 0x000fc40000000f00 */
[----:B------:R-:W-:Y:S02]  /*6f10*/  SEL R54, R37, R24, P4 ;  /* 0x0000001825367207 */ /* 0x000fe40002000000 */
[----:B------:R-:W-:Y:S01]  /*6f20*/  FSEL R55, R55, R20, P4 ;  /* 0x0000001437377208 */ /* 0x000fe20002000000 */
[----:B------:R-:W-:Y:S01]  /*6f30*/  DSETP.MAX.AND P6, P4, R48, R38, PT ;  /* 0x000000263000722a */ /* 0x000fe20003ccf000 */
        /* <DEDUP_REMOVED lines=8> */
[----:B------:R-:W-:Y:S01]  /*6fc0*/  DSETP.MAX.AND P0, P5, R58, R44, PT ;  /* 0x0000002c3a00722a */ /* 0x000fe20003d0f000 */
[----:B------:R-:W-:Y:S02]  /*6fd0*/  @P1 LOP3.LUT R71, R16, 0x80000, RZ, 0xfc, !PT ;  /* 0x0008000010471812 */ /* 0x000fe400078efcff */
[----:B------:R-:W-:Y:S01]  /*6fe0*/  FSEL R79, R79, R21, P3 ;  /* 0x000000154f4f7208 */ /* 0x000fe20001800000 */
[----:B------:R-:W-:Y:S01]  /*6ff0*/  DSETP.MAX.AND P1, P3, R50, R74, PT ;  /* 0x0000004a3200722a */ /* 0x000fe20003b2f000 */
        /* <DEDUP_REMOVED lines=12> */
[----:B0-----:R-:W-:Y:S01]  /*70c0*/  DADD R36, R32, R18 ;  /* 0x0000000020247229 */ /* 0x001fe20000000012 */
        /* <DEDUP_REMOVED lines=12> */
[----:B------:R-:W-:Y:S01]  /*7190*/  DSETP.MAX.AND P3, P5, R56, R36, PT ;  /* 0x000000243800722a */ /* 0x000fe20003d6f000 */
        /* <DEDUP_REMOVED lines=8> */
[----:B------:R-:W-:Y:S01]  /*7220*/  DSETP.MAX.AND P6, P0, R62, R44, PT ;  /* 0x0000002c3e00722a */ /* 0x000fe200038cf000 */
        /* <DEDUP_REMOVED lines=20> */
[----:B------:R-:W-:Y:S01]  /*7370*/  DSETP.MAX.AND P3, P0, R64, R32, PT ;  /* 0x000000204000722a */ /* 0x000fe2000386f000 */
[----:B------:R-:W-:Y:S01]  /*7380*/  IMAD.MOV.U32 R42, RZ, RZ, R64 ;  /* 0x000000ffff2a7224 */ /* 0x000fe200078e0040 */
[----:B------:R-:W-:Y:S01]  /*7390*/  DADD R72, R34, R26 ;  /* 0x0000000022487229 */ /* 0x000fe2000000001a */
        /* <DEDUP_REMOVED lines=19> */
[----:B------:R-:W-:Y:S01]  /*74d0*/  DSETP.MAX.AND P0, P1, R40, R74, PT ;  /* 0x0000004a2800722a */ /* 0x000fe2000390f000 */
[----:B------:R-:W-:Y:S01]  /*74e0*/  IMAD.MOV.U32 R56, RZ, RZ, R44 ;  /* 0x000000ffff387224 */ /* 0x000fe200078e002c */
[----:B0-----:R-:W-:Y:S01]  /*74f0*/  DADD R76, R36, R18 ;  /* 0x00000000244c7229 */ /* 0x001fe20000000012 */
        /* <DEDUP_REMOVED lines=20> */
[----:B------:R-:W-:Y:S01]  /*7640*/  DADD R68, R38, R18 ;  /* 0x0000000026447229 */ /* 0x000fe20000000012 */
[----:B------:R-:W-:Y:S01]  /*7650*/  SEL R60, R16, R60, P0 ;  /* 0x0000003c103c7207 */ /* 0x000fe20000000000 */
[----:B------:R-:W-:Y:S01]  /*7660*/  DSETP.MAX.AND P5, P0, R78, R80, PT ;  /* 0x000000504e00722a */ /* 0x000fe200038af000 */
[----:B------:R-:W-:Y:S02]  /*7670*/  @P6 LOP3.LUT R41, R35, 0x80000, RZ, 0xfc, !PT ;  /* 0x0008000023296812 */ /* 0x000fe400078efcff */
[----:B------:R-:W-:Y:S01]  /*7680*/  @P3 LOP3.LUT R65, R17, 0x80000, RZ, 0xfc, !PT ;  /* 0x0008000011413812 */ /* 0x000fe200078efcff */
[----:B------:R-:W-:Y:S01]  /*7690*/  DSETP.MAX.AND P6, P3, R70, R32, PT ;  /* 0x000000204600722a */ /* 0x000fe20003bcf000 */
        /* <DEDUP_REMOVED lines=62> */
[----:B-1----:R-:W-:Y:S01]  /*7a80*/  DADD R82, R32, R20 ;  /* 0x0000000020527229 */ /* 0x002fe20000000014 */
[----:B------:R-:W-:Y:S01]  /*7a90*/  @P5 LOP3.LUT R59, R73, 0x80000, RZ, 0xfc, !PT ;  /* 0x00080000493b5812 */ /* 0x000fe200078efcff */
[----:B------:R-:W-:Y:S01]  /*7aa0*/  DSETP.MAX.AND P2, P3, R52, R78, PT ;  /* 0x0000004e3400722a */ /* 0x000fe20003b4f000 */
[----:B------:R-:W-:Y:S01]  /*7ab0*/  FSEL R47, R47, R28, P4 ;  /* 0x0000001c2f2f7208 */ /* 0x000fe20002000000 */
[----:B------:R-:W-:Y:S01]  /*7ac0*/  DSETP.MAX.AND P4, P5, R66, R80, PT ;  /* 0x000000504200722a */ /* 0x000fe20003d8f000 */
        /* <DEDUP_REMOVED lines=82> */
[----:B------:R-:W-:Y:S01]  /*7ff0*/  DSETP.MAX.AND P4, P5, R54, R82, PT ;  /* 0x000000523600722a */ /* 0x000fe20003d8f000 */
[----:B------:R-:W-:Y:S01]  /*8000*/  IMAD.MOV.U32 R24, RZ, RZ, R82 ;  /* 0x000000ffff187224 */ /* 0x000fe200078e0052 */
[----:B------:R-:W-:Y:S01]  /*8010*/  SEL R40, R36, R40, P2 ;  /* 0x0000002824287207 */ /* 0x000fe20001000000 */
[----:B------:R-:W-:Y:S01]  /*8020*/  IMAD.MOV.U32 R21, RZ, RZ, R83 ;  /* 0x000000ffff157224 */ /* 0x000fe200078e0053 */
[----:B------:R-:W-:Y:S01]  /*8030*/  @P3 LOP3.LUT R17, R42, 0x80000, RZ, 0xfc, !PT ;  /* 0x000800002a113812 */ /* 0x000fe200078efcff */
[----:B------:R-:W-:Y:S01]  /*8040*/  DSETP.MAX.AND P3, P2, R76, R80, PT ;  /* 0x000000504c00722a */ /* 0x000fe20003a6f000 */
[----:B------:R-:W-:-:S02]  /*8050*/  IMAD.MOV.U32 R25, RZ, RZ, R76 ;  /* 0x000000ffff197224 */ /* 0x000fc400078e004c */
[----:B------:R-:W-:Y:S01]  /*8060*/  IMAD.MOV.U32 R76, RZ, RZ, R80 ;  /* 0x000000ffff4c7224 */ /* 0x000fe200078e0050 */
[----:B------:R-:W-:Y:S02]  /*8070*/  SEL R54, R37, R24, P4 ;  /* 0x0000001825367207 */ /* 0x000fe40002000000 */
[----:B------:R-:W-:Y:S01]  /*8080*/  FSEL R55, R55, R21, P4 ;  /* 0x0000001537377208 */ /* 0x000fe20002000000 */
[----:B------:R-:W-:Y:S01]  /*8090*/  DSETP.MAX.AND P6, P4, R50, R38, PT ;  /* 0x000000263200722a */ /* 0x000fe20003ccf000 */
[----:B------:R-:W-:Y:S01]  /*80a0*/  IMAD.MOV.U32 R20, RZ, RZ, R84 ;  /* 0x000000ffff147224 */ /* 0x000fe200078e0054 */
[----:B------:R-:W-:Y:S01]  /*80b0*/  DSETP.MAX.AND P0, P1, R70, R84, PT ;  /* 0x000000544600722a */ /* 0x000fe2000390f000 */
        /* <DEDUP_REMOVED lines=9> */
[----:B------:R-:W-:Y:S01]  /*8150*/  DSETP.MAX.AND P0, P5, R68, R44, PT ;  /* 0x0000002c4400722a */ /* 0x000fe20003d0f000 */
[----:B------:R-:W-:Y:S01]  /*8160*/  SEL R50, R24, R25, P6 ;  /* 0x0000001918327207 */ /* 0x000fe20003000000 */
[----:B------:R-:W-:Y:S01]  /*8170*/  IMAD.MOV.U32 R25, RZ, RZ, R44 ;  /* 0x000000ffff197224 */ /* 0x000fe200078e002c */
[----:B------:R-:W-:Y:S02]  /*8180*/  MOV R20, R68 ;  /* 0x0000004400147202 */ /* 0x000fe40000000f00 */
[----:B------:R-:W-:Y:S02]  /*8190*/  FSEL R77, R77, R21, P3 ;  /* 0x000000154d4d7208 */ /* 0x000fe40001800000 */
        /* <DEDUP_REMOVED lines=54> */
[----:B------:R-:W-:Y:S01]  /*8500*/  DSETP.MAX.AND P5, P6, R48, R66, PT ;  /* 0x000000423000722a */ /* 0x000fe20003eaf000 */
        /* <DEDUP_REMOVED lines=10> */
[----:B------:R-:W-:-:S02]  /*85b0*/  DSETP.MAX.AND P3, P0, R60, R32, PT ;  /* 0x000000203c00722a */ /* 0x000fc4000386f000 */
[----:B------:R-:W-:Y:S01]  /*85c0*/  IMAD.MOV.U32 R43, RZ, RZ, R32 ;  /* 0x000000ffff2b7224 */ /* 0x000fe200078e0020 */
[----:B------:R-:W-:Y:S01]  /*85d0*/  @P4 LOP3.LUT R45, R21, 0x80000, RZ, 0xfc, !PT ;  /* 0x00080000152d4812 */ /* 0x000fe200078efcff */
[----:B------:R-:W-:Y:S01]  /*85e0*/  IMAD.MOV.U32 R53, RZ, RZ, R73 ;  /* 0x000000ffff357224 */ /* 0x000fe200078e0049 */
[----:B------:R-:W-:Y:S02]  /*85f0*/  MOV R21, R64 ;  /* 0x0000004000157202 */ /* 0x000fe40000000f00 */
[----:B------:R-:W-:Y:S02]  /*8600*/  SEL R42, R42, R43, P3 ;  /* 0x0000002b2a2a7207 */ /* 0x000fe40001800000 */
[----:B------:R-:W-:Y:S01]  /*8610*/  FSEL R43, R61, R33, P3 ;  /* 0x000000213d2b7208 */ /* 0x000fe20001800000 */
[----:B------:R-:W-:Y:S01]  /*8620*/  DSETP.MAX.AND P4, P3, R64, R74, PT ;  /* 0x0000004a4000722a */ /* 0x000fe20003b8f000 */
[----:B------:R-:W-:Y:S01]  /*8630*/  IMAD.MOV.U32 R64, RZ, RZ, R72 ;  /* 0x000000ffff407224 */ /* 0x000fe200078e0048 */
[----:B------:R-:W-:Y:S01]  /*8640*/  DADD R72, R34, R30 ;  /* 0x0000000022487229 */ /* 0x000fe2000000001e */
        /* <DEDUP_REMOVED lines=15> */
[----:B------:R-:W-:Y:S01]  /*8740*/  DSETP.MAX.AND P1, P2, R54, R84, PT ;  /* 0x000000543600722a */ /* 0x000fe20003a2f000 */
        /* <DEDUP_REMOVED lines=12> */
[----:B------:R-:W-:Y:S01]  /*8810*/  DSETP.MAX.AND P6, P3, R70, R82, PT ;  /* 0x000000524600722a */ /* 0x000fe20003bcf000 */
[----:B------:R-:W-:Y:S01]  /*8820*/  MOV R16, R82 ;  /* 0x0000005200107202 */ /* 0x000fe20000000f00 */
[----:B------:R-:W-:Y:S01]  /*8830*/  IMAD.MOV.U32 R19, RZ, RZ, R70 ;  /* 0x000000ffff137224 */ /* 0x000fe200078e0046 */
[----:B------:R-:W-:Y:S01]  /*8840*/  MOV R60, R74 ;  /* 0x0000004a003c7202 */ /* 0x000fe20000000f00 */
[----:B------:R-:W-:Y:S01]  /*8850*/  DADD R80, R36, R30 ;  /* 0x0000000024507229 */ /* 0x000fe2000000001e */
[----:B------:R-:W-:Y:S01]  /*8860*/  SEL R28, R28, R32, P5 ;  /* 0x000000201c1c7207 */ /* 0x000fe20002800000 */
[----:B------:R-:W-:Y:S01]  /*8870*/  DSETP.MAX.AND P5, P0, R76, R78, PT ;  /* 0x0000004e4c00722a */ /* 0x000fe200038af000 */
        /* <DEDUP_REMOVED lines=21> */
[----:B------:R-:W-:Y:S02]  /*89d0*/  @P3 LOP3.LUT R39, R21, 0x80000, RZ, 0xfc, !PT ;  /* 0x0008000015273812 */ /* 0x000fe400078efcff */
[----:B------:R-:W-:Y:S02]  /*89e0*/  FSEL R51, R23, R20, P5 ;  /* 0x0000001417337208 */ /* 0x000fe40002800000 */
[----:B------:R-:W-:-:S02]  /*89f0*/  SEL R76, R22, R76, P5 ;  /* 0x0000004c164c7207 */ /* 0x000fc40002800000 */
[----:B------:R-:W-:Y:S02]  /*8a00*/  @P0 LOP3.LUT R51, R20, 0x80000, RZ, 0xfc, !PT ;  /* 0x0008000014330812 */ /* 0x000fe400078efcff */
[----:B------:R-:W1:Y:S01]  /*8a10*/  LDS.128 R20, [R10+0xf0] ;  /* 0x0000f0000a147984 */ /* 0x000e620000000c00 */
[----:B------:R-:W-:Y:S01]  /*8a20*/  DSETP.MAX.AND P6, P2, R68, R66, PT ;  /* 0x000000424400722a */ /* 0x000fe20003acf000 */
[----:B------:R-:W-:Y:S01]  /*8a30*/  IMAD.MOV.U32 R31, RZ, RZ, R50 ;  /* 0x000000ffff1f7224 */ /* 0x000fe200078e0032 */
[----:B------:R-:W-:Y:S01]  /*8a40*/  MOV R30, R68 ;  /* 0x00000044001e7202 */ /* 0x000fe20000000f00 */
[----:B------:R-:W-:Y:S01]  /*8a50*/  IMAD.MOV.U32 R50, RZ, RZ, R80 ;  /* 0x000000ffff327224 */ /* 0x000fe200078e0050 */
[----:B------:R-:W-:Y:S01]  /*8a60*/  MOV R57, R66 ;  /* 0x0000004200397202 */ /* 0x000fe20000000f00 */
[----:B------:R-:W-:Y:S01]  /*8a70*/  IMAD.MOV.U32 R36, RZ, RZ, R81 ;  /* 0x000000ffff247224 */ /* 0x000fe200078e0051 */
[----:B------:R-:W-:Y:S01]  /*8a80*/  DSETP.MAX.AND P3, P5, R58, R72, PT ;  /* 0x000000483a00722a */ /* 0x000fe20003d6f000 */
        /* <DEDUP_REMOVED lines=30> */
[----:B------:R-:W-:Y:S01]  /*8c70*/  DSETP.MAX.AND P4, P5, R64, R78, PT ;  /* 0x0000004e4000722a */ /* 0x000fe20003d8f000 */
        /* <DEDUP_REMOVED lines=49> */
[----:B------:R-:W-:Y:S02]  /*8f90*/  SEL R72, R38, R72, P3 ;  /* 0x0000004826487207 */ /* 0x000fe40001800000 */
[----:B------:R-:W-:Y:S01]  /*8fa0*/  FSEL R49, R49, R42, P3 ;  /* 0x0000002a31317208 */ /* 0x000fe20001800000 */
[----:B------:R-:W-:Y:S01]  /*8fb0*/  DSETP.MAX.AND P2, P3, R40, R82, PT ;  /* 0x000000522800722a */ /* 0x000fe20003b4f000 */
        /* <DEDUP_REMOVED lines=17> */
[----:B------:R-:W-:Y:S01]  /*90d0*/  DSETP.MAX.AND P4, P5, R52, R84, PT ;  /* 0x000000543400722a */ /* 0x000fe20003d8f000 */
        /* <DEDUP_REMOVED lines=9> */
[----:B------:R-:W-:Y:S01]  /*9170*/  DSETP.MAX.AND P3, P2, R76, R82, PT ;  /* 0x000000524c00722a */ /* 0x000fe20003a6f000 */
        /* <DEDUP_REMOVED lines=56> */
[----:B------:R-:W-:Y:S01]  /*9500*/  DSETP.MAX.AND P3, P5, R66, R36, PT ;  /* 0x000000244200722a */ /* 0x000fe20003d6f000 */
[----:B------:R-:W-:Y:S01]  /*9510*/  FSEL R21, R21, R81, P4 ;  /* 0x0000005115157208 */ /* 0x000fe20002000000 */
[----:B------:R-:W-:Y:S01]  /*9520*/  DADD R36, R32, R26 ;  /* 0x0000000020247229 */ /* 0x000fe2000000001a */
[----:B------:R-:W-:-:S02]  /*9530*/  SEL R50, R24, R25, P6 ;  /* 0x0000001918327207 */ /* 0x000fc40003000000 */
[----:B------:R-:W-:Y:S02]  /*9540*/  FSEL R51, R51, R79, P6 ;  /* 0x0000004f33337208 */ /* 0x000fe40003000000 */
[----:B------:R-:W-:Y:S01]  /*9550*/  @P0 LOP3.LUT R21, R81, 0x80000, RZ, 0xfc, !PT ;  /* 0x0008000051150812 */ /* 0x000fe200078efcff */
[----:B------:R-:W-:Y:S01]  /*9560*/  DSETP.MAX.AND P6, P0, R62, R38, PT ;  /* 0x000000263e00722a */ /* 0x000fe200038cf000 */
        /* <DEDUP_REMOVED lines=8> */
[----:B------:R-:W-:Y:S01]  /*95f0*/  DSETP.MAX.AND P3, P4, R72, R36, PT ;  /* 0x000000244800722a */ /* 0x000fe20003c6f000 */
        /* <DEDUP_REMOVED lines=14> */
[----:B------:R-:W-:Y:S01]  /*96e0*/  DSETP.MAX.AND P3, P0, R46, R32, PT ;  /* 0x000000202e00722a */ /* 0x000fe2000386f000 */
[----:B------:R-:W-:Y:S01]  /*96f0*/  @P2 LOP3.LUT R51, R79, 0x80000, RZ, 0xfc, !PT ;  /* 0x000800004f332812 */ /* 0x000fe200078efcff */
[----:B------:R-:W-:Y:S01]  /*9700*/  IMAD.MOV.U32 R17, RZ, RZ, R64 ;  /* 0x000000ffff117224 */ /* 0x000fe200078e0040 */
[----:B------:R-:W-:Y:S01]  /*9710*/  MOV R24, R65 ;  /* 0x0000004100187202 */ /* 0x000fe20000000f00 */
[----:B------:R-:W-:Y:S01]  /*9720*/  DSETP.MAX.AND P1, P2, R64, R66, PT ;  /* 0x000000424000722a */ /* 0x000fe20003a2f000 */
[----:B------:R-:W-:Y:S01]  /*9730*/  IMAD.MOV.U32 R16, RZ, RZ, R46 ;  /* 0x000000ffff107224 */ /* 0x000fe200078e002e */
[----:B------:R-:W-:Y:S01]  /*9740*/  DADD R64, R34, R30 ;  /* 0x0000000022407229 */ /* 0x000fe2000000001e */
[----:B------:R-:W-:Y:S01]  /*9750*/  SEL R56, R25, R56, P6 ;  /* 0x0000003819387207 */ /* 0x000fe20003000000 */
[----:B------:R-:W-:Y:S01]  /*9760*/  IMAD.MOV.U32 R46, RZ, RZ, R32 ;  /* 0x000000ffff2e7224 */ /* 0x000fe200078e0020 */
[----:B------:R-:W-:Y:S01]  /*9770*/  @P5 LOP3.LUT R15, R29, 0x80000, RZ, 0xfc, !PT ;  /* 0x000800001d0f5812 */ /* 0x000fe200078efcff */
[----:B------:R-:W-:Y:S01]  /*9780*/  IMAD.MOV.U32 R28, RZ, RZ, R33 ;  /* 0x000000ffff1c7224 */ /* 0x000fe200078e0021 */
[----:B------:R-:W-:Y:S01]  /*9790*/  DSETP.MAX.AND P5, P6, R48, R62, PT ;  /* 0x0000003e3000722a */ /* 0x000fe20003eaf000 */
        /* <DEDUP_REMOVED lines=9> */
[----:B------:R-:W-:Y:S01]  /*9830*/  DSETP.MAX.AND P0, P1, R40, R64, PT ;  /* 0x000000402800722a */ /* 0x000fe2000390f000 */
[----:B------:R-:W-:Y:S01]  /*9840*/  SEL R46, R16, R46, P3 ;  /* 0x0000002e102e7207 */ /* 0x000fe20001800000 */
[----:B0-----:R-:W-:Y:S01]  /*9850*/  DADD R80, R36, R18 ;  /* 0x0000000024507229 */ /* 0x001fe20000000012 */
[----:B------:R-:W-:Y:S01]  /*9860*/  IMAD.MOV.U32 R28, RZ, RZ, R40 ;  /* 0x000000ffff1c7224 */ /* 0x000fe200078e0028 */
[----:B------:R-:W-:Y:S01]  /*9870*/  DSETP.MAX.AND P4, P3, R60, R48, PT ;  /* 0x000000303c00722a */ /* 0x000fe20003b8f000 */
        /* <DEDUP_REMOVED lines=15> */
[----:B------:R-:W-:Y:S01]  /*9970*/  DSETP.MAX.AND P2, P0, R52, R80, PT ;  /* 0x000000503400722a */ /* 0x000fe2000384f000 */
        /* <DEDUP_REMOVED lines=10> */
[C---:B------:R-:W-:Y:S01]  /*9a20*/  DADD R18, R38.reuse, R18 ;  /* 0x0000000026127229 */ /* 0x040fe20000000012 */
[----:B------:R-:W-:Y:S01]  /*9a30*/  @P6 LOP3.LUT R49, R33, 0x80000, RZ, 0xfc, !PT ;  /* 0x0008000021316812 */ /* 0x000fe200078efcff */
[----:B------:R-:W-:Y:S01]  /*9a40*/  DADD R22, R38, R22 ;  /* 0x0000000026167229 */ /* 0x000fe20000000016 */
[----:B------:R-:W-:Y:S01]  /*9a50*/  @P3 LOP3.LUT R61, R24, 0x80000, RZ, 0xfc, !PT ;  /* 0x00080000183d3812 */ /* 0x000fe200078efcff */
[----:B------:R-:W-:Y:S01]  /*9a60*/  DSETP.MAX.AND P6, P4, R76, R74, PT ;  /* 0x0000004a4c00722a */ /* 0x000fe20003ccf000 */
[----:B------:R-:W-:-:S02]  /*9a70*/  SEL R52, R29, R26, P2 ;  /* 0x0000001a1d347207 */ /* 0x000fc40001000000 */
[----:B------:R-:W-:Y:S01]  /*9a80*/  FSEL R53, R16, R17, P2 ;  /* 0x0000001110357208 */ /* 0x000fe20001000000 */
[----:B------:R-:W-:Y:S01]  /*9a90*/  DSETP.MAX.AND P3, P2, R54, R66, PT ;  /* 0x000000423600722a */ /* 0x000fe20003a6f000 */
        /* <DEDUP_REMOVED lines=65> */
.L_x_160:
        /* <DEDUP_REMOVED lines=88> */
.L_x_162:
        /* <DEDUP_REMOVED lines=13> */
.L_x_184:


//--------------------- .text.tropical_maxmul_f32_nn --------------------------
	.section	.text.tropical_maxmul_f32_nn,"ax",@progbits
	.align	128
        .global         tropical_maxmul_f32_nn
        .type           tropical_maxmul_f32_nn,@function
        .size           tropical_maxmul_f32_nn,(.L_x_185 - tropical_maxmul_f32_nn)
        .other          tropical_maxmul_f32_nn,@"STO_CUDA_ENTRY STV_DEFAULT"
tropical_maxmul_f32_nn:
.text.tropical_maxmul_f32_nn:
[----:B------:R-:W-:Y:S01]  /*0000*/  LDC R1, c[0x0][0x37c] ;  /* 0x0000df00ff017b82 */ /* 0x000fe20000000800 */
[----:B------:R-:W0:Y:S07]  /*0010*/  LDCU UR9, c[0x0][0x398] ;  /* 0x00007300ff0977ac */ /* 0x000e2e0008000800 */
[----:B------:R-:W1:Y:S01]  /*0020*/  S2UR UR7, SR_CTAID.X ;  /* 0x00000000000779c3 */ /* 0x000e620000002500 */
[----:B------:R-:W2:Y:S01]  /*0030*/  S2R R7, SR_TID.Y ;  /* 0x0000000000077919 */ /* 0x000ea20000002200 */
[----:B------:R-:W-:Y:S01]  /*0040*/  CS2R R54, SRZ ;  /* 0x0000000000367805 */ /* 0x000fe2000001ff00 */
[----:B------:R-:W3:Y:S01]  /*0050*/  LDCU.64 UR10, c[0x0][0x358] ;  /* 0x00006b00ff0a77ac */ /* 0x000ee20008000a00 */
[----:B------:R-:W-:Y:S01]  /*0060*/  IMAD.MOV.U32 R56, RZ, RZ, RZ ;  /* 0x000000ffff387224 */ /* 0x000fe200078e00ff */
[----:B------:R-:W-:-:S02]  /*0070*/  CS2R R42, SRZ ;  /* 0x00000000002a7805 */ /* 0x000fc4000001ff00 */
[----:B------:R-:W-:Y:S02]  /*0080*/  CS2R R50, SRZ ;  /* 0x0000000000327805 */ /* 0x000fe4000001ff00 */
[----:B------:R-:W-:Y:S01]  /*0090*/  CS2R R44, SRZ ;  /* 0x00000000002c7805 */ /* 0x000fe2000001ff00 */
[----:B------:R-:W4:Y:S01]  /*00a0*/  LDC R12, c[0x0][0x3a0] ;  /* 0x0000e800ff0c7b82 */ /* 0x000f220000000800 */
[----:B------:R-:W-:Y:S02]  /*00b0*/  CS2R R48, SRZ ;  /* 0x0000000000307805 */ /* 0x000fe4000001ff00 */
[----:B------:R-:W-:Y:S01]  /*00c0*/  CS2R R46, SRZ ;  /* 0x00000000002e7805 */ /* 0x000fe2000001ff00 */
[----:B------:R-:W-:Y:S01]  /*00d0*/  IMAD.MOV.U32 R41, RZ, RZ, RZ ;  /* 0x000000ffff297224 */ /* 0x000fe200078e00ff */
[----:B------:R-:W-:Y:S01]  /*00e0*/  CS2R R52, SRZ ;  /* 0x0000000000347805 */ /* 0x000fe2000001ff00 */
[----:B0-----:R-:W-:-:S04]  /*00f0*/  UIADD3 UR4, UPT, UPT, UR9, 0x3f, URZ ;  /* 0x0000003f09047890 */ /* 0x001fc8000fffe0ff */
[----:B------:R-:W-:-:S04]  /*0100*/  USHF.R.S32.HI UR5, URZ, 0x1f, UR4 ;  /* 0x0000001fff057899 */ /* 0x000fc80008011404 */
[----:B------:R-:W-:-:S03]  /*0110*/  ULEA.HI UR5, UR5, UR4, URZ, 0x6 ;  /* 0x0000000405057291 */ /* 0x000fc6000f8f30ff */
        /* <DEDUP_REMOVED lines=27> */
[----:B------:R-:W-:Y:S01]  /*02d0*/  MOV R3, UR5 ;  /* 0x0000000500037c02 */ /* 0x000fe20008000f00 */
[----:B------:R-:W-:Y:S01]  /*02e0*/  UMOV UR4, 0x400 ;  /* 0x0000040000047882 */ /* 0x000fe20000000000 */
[----:B------:R-:W-:Y:S01]  /*02f0*/  IMAD.MOV.U32 R55, RZ, RZ, RZ ;  /* 0x000000ffff377224 */ /* 0x000fe200078e00ff */
[----:B------:R-:W-:Y:S01]  /*0300*/  UIADD3 UR7, UPT, UPT, UR4, 0x2000, URZ ;  /* 0x0000200004077890 */ /* 0x000fe2000fffe0ff */
[--C-:B------:R-:W-:Y:S01]  /*0310*/  SHF.R.U32.HI R40, RZ, 0x5, R39.reuse ;  /* 0x00000005ff287819 */ /* 0x100fe20000011627 */
[----:B------:R-:W1:Y:S01]  /*0320*/  LDCU UR13, c[0x0][0x3a0] ;  /* 0x00007400ff0d77ac */ /* 0x000e620008000800 */
[C---:B------:R-:W-:Y:S02]  /*0330*/  LOP3.LUT R4, R39.reuse, 0x7fe0, RZ, 0xc0, !PT ;  /* 0x00007fe027047812 */ /* 0x040fe400078ec0ff */
[----:B------:R-:W-:Y:S01]  /*0340*/  LOP3.LUT R2, R39, 0x1f, RZ, 0xc0, !PT ;  /* 0x0000001f27027812 */ /* 0x000fe200078ec0ff */
[----:B------:R-:W-:Y:S01]  /*0350*/  IMAD R40, R3, 0x40, R40 ;  /* 0x0000004003287824 */ /* 0x000fe200078e0228 */
[----:B------:R-:W-:Y:S01]  /*0360*/  LOP3.LUT R4, R4, 0x1f, R39, 0xf8, !PT ;  /* 0x0000001f04047812 */ /* 0x000fe200078ef827 */
[----:B------:R-:W2:Y:S01]  /*0370*/  LDCU UR9, c[0x0][0x398] ;  /* 0x00007300ff0977ac */ /* 0x000ea20008000800 */
[----:B------:R-:W-:Y:S01]  /*0380*/  LEA.HI R3, R39, 0x10, RZ, 0x1a ;  /* 0x0000001027037811 */ /* 0x000fe200078fd0ff */
        /* <DEDUP_REMOVED lines=8> */
[----:B------:R-:W-:-:S03]  /*0410*/  IMAD R8, R12, 0x8, R9 ;  /* 0x000000080c087824 */ /* 0x000fc600078e0209 */
[----:B------:R-:W-:Y:S02]  /*0420*/  LEA R6, R7, UR7, 0x9 ;  /* 0x0000000707067c11 */ /* 0x000fe4000f8e48ff */
[----:B------:R-:W-:Y:S02]  /*0430*/  LEA R7, R12, R9, 0x4 ;  /* 0x000000090c077211 */ /* 0x000fe400078e20ff */
[----:B------:R-:W-:Y:S01]  /*0440*/  LEA R37, R4, UR7, 0x2 ;  /* 0x0000000704257c11 */ /* 0x000fe2000f8e10ff */
[----:B------:R-:W-:Y:S01]  /*0450*/  UMOV UR7, 0x10 ;  /* 0x0000001000077882 */ /* 0x000fe20000000000 */
[----:B------:R-:W-:Y:S01]  /*0460*/  LEA R39, R39, UR4, 0x2 ;  /* 0x0000000427277c11 */ /* 0x000fe2000f8e10ff */
[----:B------:R-:W-:Y:S01]  /*0470*/  IMAD R4, R12, 0x8, R7 ;  /* 0x000000080c047824 */ /* 0x000fe200078e0207 */
[----:B------:R-:W-:Y:S01]  /*0480*/  LEA R5, R0, UR4, 0x4 ;  /* 0x0000000400057c11 */ /* 0x000fe2000f8e20ff */
[----:B-123--:R-:W-:-:S06]  /*0490*/  UMOV UR4, URZ ;  /* 0x000000ff00047c82 */ /* 0x00efcc0008000000 */
.L_x_164:
[----:B------:R-:W0:Y:S01]  /*04a0*/  S2R R13, SR_TID.Y ;  /* 0x00000000000d7919 */ /* 0x000e220000002200 */
[C---:B------:R-:W-:Y:S02]  /*04b0*/  VIADD R12, R3.reuse, 0xfffffff0 ;  /* 0xfffffff0030c7836 */ /* 0x040fe40000000000 */
[C---:B------:R-:W-:Y:S02]  /*04c0*/  VIADD R20, R3.reuse, 0x4 ;  /* 0x0000000403147836 */ /* 0x040fe40000000000 */
[----:B------:R-:W-:Y:S01]  /*04d0*/  IMAD.MOV.U32 R25, RZ, RZ, RZ ;  /* 0x000000ffff197224 */ /* 0x000fe200078e00ff */
[----:B------:R-:W-:Y:S01]  /*04e0*/  ISETP.GE.AND P6, PT, R12, UR13, PT ;  /* 0x0000000d0c007c0c */ /* 0x000fe2000bfc6270 */
[----:B------:R-:W-:Y:S01]  /*04f0*/  VIADD R12, R3, 0xfffffff4 ;  /* 0xfffffff4030c7836 */ /* 0x000fe20000000000 */
[----:B0-----:R-:W-:Y:S01]  /*0500*/  LEA R24, R13, R0, 0x4 ;  /* 0x000000000d187211 */ /* 0x001fe200078e20ff */
[----:B------:R-:W-:-:S03]  /*0510*/  IMAD.U32 R13, RZ, RZ, UR6 ;  /* 0x00000006ff0d7e24 */ /* 0x000fc6000f8e00ff */
[C---:B------:R-:W-:Y:S02]  /*0520*/  LOP3.LUT R22, R24.reuse, 0x3f, RZ, 0xc0, !PT ;  /* 0x0000003f18167812 */ /* 0x040fe400078ec0ff */
[----:B------:R-:W-:-:S03]  /*0530*/  LEA.HI R27, R24, UR4, RZ, 0x1a ;  /* 0x00000004181b7c11 */ /* 0x000fc6000f8fd0ff */
[----:B------:R-:W-:Y:S01]  /*0540*/  IMAD R22, R13, 0x40, R22 ;  /* 0x000000400d167824 */ /* 0x000fe200078e0216 */
[----:B------:R-:W-:-:S04]  /*0550*/  IADD3 R13, PT, PT, R3, -0x8, RZ ;  /* 0xfffffff8030d7810 */ /* 0x000fc80007ffe0ff */
[C---:B------:R-:W-:Y:S02]  /*0560*/  ISETP.LT.AND P6, PT, R22.reuse, UR9, !P6 ;  /* 0x0000000916007c0c */ /* 0x040fe4000f7c1270 */
[----:B------:R-:W-:-:S04]  /*0570*/  ISETP.GE.AND P0, PT, R22, UR9, PT ;  /* 0x0000000916007c0c */ /* 0x000fc8000bf06270 */
[----:B------:R-:W-:Y:S02]  /*0580*/  ISETP.GE.OR P2, PT, R13, UR13, P0 ;  /* 0x0000000d0d007c0c */ /* 0x000fe40008746670 */
[----:B------:R-:W-:Y:S01]  /*0590*/  ISETP.GE.OR P1, PT, R12, UR13, P0 ;  /* 0x0000000d0c007c0c */ /* 0x000fe20008726670 */
[C---:B------:R-:W-:Y:S01]  /*05a0*/  VIADD R12, R3.reuse, 0xfffffffc ;  /* 0xfffffffc030c7836 */ /* 0x040fe20000000000 */
[----:B------:R-:W-:Y:S02]  /*05b0*/  ISETP.GE.OR P4, PT, R3, UR13, P0 ;  /* 0x0000000d03007c0c */ /* 0x000fe40008786670 */
[----:B------:R-:W-:Y:S01]  /*05c0*/  ISETP.GE.OR P5, PT, R20, UR13, P0 ;  /* 0x0000000d14007c0c */ /* 0x000fe200087a6670 */
[----:B------:R-:W0:Y:S01]  /*05d0*/  @P6 LDC.64 R18, c[0x0][0x380] ;  /* 0x0000e000ff126b82 */ /* 0x000e220000000a00 */
[----:B------:R-:W-:Y:S01]  /*05e0*/  ISETP.GE.OR P3, PT, R12, UR13, P0 ;  /* 0x0000000d0c007c0c */ /* 0x000fe20008766670 */
[----:B------:R-:W-:-:S04]  /*05f0*/  @P6 IMAD R13, R27, UR9, R22 ;  /* 0x000000091b0d6c24 */ /* 0x000fc8000f8e0216 */
[C---:B------:R-:W-:Y:S02]  /*0600*/  @!P2 IADD3 R23, PT, PT, R27.reuse, 0x8, RZ ;  /* 0x000000081b17a810 */ /* 0x040fe40007ffe0ff */
[----:B------:R-:W1:Y:S01]  /*0610*/  @!P2 LDC.64 R16, c[0x0][0x380] ;  /* 0x0000e000ff10ab82 */ /* 0x000e620000000a00 */
[----:B------:R-:W-:-:S07]  /*0620*/  @!P1 VIADD R21, R27, 0x4 ;  /* 0x000000041b159836 */ /* 0x000fce0000000000 */
[----:B------:R-:W2:Y:S01]  /*0630*/  @!P1 LDC.64 R28, c[0x0][0x380] ;  /* 0x0000e000ff1c9b82 */ /* 0x000ea20000000a00 */
[----:B------:R-:W-:-:S07]  /*0640*/  @!P2 IMAD R23, R23, UR9, R22 ;  /* 0x000000091717ac24 */ /* 0x000fce000f8e0216 */
[----:B------:R-:W3:Y:S01]  /*0650*/  @!P3 LDC.64 R14, c[0x0][0x380] ;  /* 0x0000e000ff0ebb82 */ /* 0x000ee20000000a00 */
[----:B0-----:R-:W-:-:S04]  /*0660*/  @P6 IMAD.WIDE R18, R13, 0x4, R18 ;  /* 0x000000040d126825 */ /* 0x001fc800078e0212 */
[----:B------:R-:W-:Y:S01]  /*0670*/  @!P1 IMAD R21, R21, UR9, R22 ;  /* 0x0000000915159c24 */ /* 0x000fe2000f8e0216 */
[----:B------:R0:W4:Y:S02]  /*0680*/  @P6 LDG.E.CONSTANT R25, desc[UR10][R18.64] ;  /* 0x0000000a12196981 */ /* 0x000124000c1e9900 */
[----:B------:R-:W5:Y:S01]  /*0690*/  @!P4 LDC.64 R12, c[0x0][0x380] ;  /* 0x0000e000ff0ccb82 */ /* 0x000f620000000a00 */
[----:B------:R-:W-:Y:S02]  /*06a0*/  VIADD R20, R3, 0x8 ;  /* 0x0000000803147836 */ /* 0x000fe40000000000 */
[----:B-1----:R-:W-:-:S04]  /*06b0*/  @!P2 IMAD.WIDE R16, R23, 0x4, R16 ;  /* 0x000000041710a825 */ /* 0x002fc800078e0210 */
[----:B------:R-:W-:Y:S02]  /*06c0*/  IMAD.MOV.U32 R23, RZ, RZ, RZ ;  /* 0x000000ffff177224 */ /* 0x000fe400078e00ff */
[----:B--2---:R-:W-:Y:S01]  /*06d0*/  @!P1 IMAD.WIDE R28, R21, 0x4, R28 ;  /* 0x00000004151c9825 */ /* 0x004fe200078e021c */
[----:B------:R-:W-:Y:S02]  /*06e0*/  ISETP.GE.OR P6, PT, R20, UR13, P0 ;  /* 0x0000000d14007c0c */ /* 0x000fe400087c6670 */
[----:B------:R-:W-:Y:S01]  /*06f0*/  CS2R R60, SRZ ;  /* 0x00000000003c7805 */ /* 0x000fe2000001ff00 */
[----:B------:R-:W1:Y:S01]  /*0700*/  @!P5 LDC.64 R20, c[0x0][0x380] ;  /* 0x0000e000ff14db82 */ /* 0x000e620000000a00 */
[C---:B------:R-:W-:Y:S01]  /*0710*/  @!P3 VIADD R31, R27.reuse, 0xc ;  /* 0x0000000c1b1fb836 */ /* 0x040fe20000000000 */
[----:B0-----:R-:W-:Y:S01]  /*0720*/  @!P4 IADD3 R19, PT, PT, R27, 0x10, RZ ;  /* 0x000000101b13c810 */ /* 0x001fe20007ffe0ff */
[----:B------:R-:W-:Y:S01]  /*0730*/  VIADD R26, R3, 0xc ;  /* 0x0000000c031a7836 */ /* 0x000fe20000000000 */
[----:B------:R0:W2:Y:S01]  /*0740*/  @!P1 LDG.E.CONSTANT R23, desc[UR10][R28.64] ;  /* 0x0000000a1c179981 */ /* 0x0000a2000c1e9900 */
[----:B------:R-:W-:Y:S01]  /*0750*/  ISETP.GE.AND P1, PT, R2, UR13, PT ;  /* 0x0000000d02007c0c */ /* 0x000fe2000bf26270 */
[----:B------:R-:W-:-:S02]  /*0760*/  @!P3 IMAD R31, R31, UR9, R22 ;  /* 0x000000091f1fbc24 */ /* 0x000fc4000f8e0216 */
[----:B------:R-:W-:Y:S01]  /*0770*/  @!P4 IMAD R19, R19, UR9, R22 ;  /* 0x000000091313cc24 */ /* 0x000fe2000f8e0216 */
[----:B------:R1:W2:Y:S01]  /*0780*/  @!P2 LDG.E.CONSTANT R60, desc[UR10][R16.64] ;  /* 0x0000000a103ca981 */ /* 0x0002a2000c1e9900 */
[----:B------:R-:W-:Y:S02]  /*0790*/  ISETP.GE.OR P0, PT, R26, UR13, P0 ;  /* 0x0000000d1a007c0c */ /* 0x000fe40008706670 */
[----:B------:R-:W-:Y:S02]  /*07a0*/  CS2R R58, SRZ ;  /* 0x00000000003a7805 */ /* 0x000fe4000001ff00 */
[----:B------:R-:W-:Y:S01]  /*07b0*/  ISETP.GE.OR P2, PT, R40, UR12, P1 ;  /* 0x0000000c28007c0c */ /* 0x000fe20008f46670 */
[----:B---3--:R-:W-:-:S04]  /*07c0*/  @!P3 IMAD.WIDE R14, R31, 0x4, R14 ;  /* 0x000000041f0eb825 */ /* 0x008fc800078e020e */
[----:B------:R-:W-:Y:S01]  /*07d0*/  VIADD R26, R40, 0x8 ;  /* 0x00000008281a7836 */ /* 0x000fe20000000000 */
[----:B------:R3:W2:Y:S01]  /*07e0*/  @!P3 LDG.E.CONSTANT R58, desc[UR10][R14.64] ;  /* 0x0000000a0e3ab981 */ /* 0x0006a2000c1e9900 */
[----:B-----5:R-:W-:Y:S02]  /*07f0*/  @!P4 IMAD.WIDE R12, R19, 0x4, R12 ;  /* 0x00000004130cc825 */ /* 0x020fe400078e020c */
[----:B------:R-:W5:Y:S01]  /*0800*/  @!P6 LDC.64 R18, c[0x0][0x380] ;  /* 0x0000e000ff12eb82 */ /* 0x000f620000000a00 */
[----:B------:R-:W-:Y:S01]  /*0810*/  ISETP.GE.OR P3, PT, R26, UR12, P1 ;  /* 0x0000000c1a007c0c */ /* 0x000fe20008f66670 */
[----:B------:R-:W-:Y:S02]  /*0820*/  IMAD.MOV.U32 R34, RZ, RZ, RZ ;  /* 0x000000ffff227224 */ /* 0x000fe400078e00ff */
[----:B0-----:R-:W-:Y:S02]  /*0830*/  @!P5 VIADD R29, R27, 0x14 ;  /* 0x000000141b1dd836 */ /* 0x001fe40000000000 */
[----:B------:R-:W-:-:S02]  /*0840*/  VIADD R26, R40, 0x10 ;  /* 0x00000010281a7836 */ /* 0x000fc40000000000 */
[----:B------:R-:W-:Y:S01]  /*0850*/  @!P5 IMAD R31, R29, UR9, R22 ;  /* 0x000000091d1fdc24 */ /* 0x000fe2000f8e0216 */
[----:B------:R0:W2:Y:S01]  /*0860*/  @!P4 LDG.E.CONSTANT R34, desc[UR10][R12.64] ;  /* 0x0000000a0c22c981 */ /* 0x0000a2000c1e9900 */
[----:B------:R-:W0:Y:S01]  /*0870*/  @!P0 LDC.64 R28, c[0x0][0x380] ;  /* 0x0000e000ff1c8b82 */ /* 0x000e220000000a00 */
[----:B------:R-:W-:Y:S01]  /*0880*/  ISETP.GE.OR P4, PT, R26, UR12, P1 ;  /* 0x0000000c1a007c0c */ /* 0x000fe20008f86670 */
[----:B-1----:R-:W-:Y:S01]  /*0890*/  @!P5 IMAD.WIDE R20, R31, 0x4, R20 ;  /* 0x000000041f14d825 */ /* 0x002fe200078e0214 */
[----:B------:R-:W-:-:S05]  /*08a0*/  @!P6 IADD3 R31, PT, PT, R27, 0x18, RZ ;  /* 0x000000181b1fe810 */ /* 0x000fca0007ffe0ff */
[----:B------:R-:W1:Y:S01]  /*08b0*/  @!P2 LDC.64 R16, c[0x0][0x388] ;  /* 0x0000e200ff10ab82 */ /* 0x000e620000000a00 */
[----:B------:R-:W-:Y:S02]  /*08c0*/  @!P0 VIADD R27, R27, 0x1c ;  /* 0x0000001c1b1b8836 */ /* 0x000fe40000000000 */
[--C-:B------:R-:W-:Y:S02]  /*08d0*/  @!P6 IMAD R31, R31, UR9, R22.reuse ;  /* 0x000000091f1fec24 */ /* 0x100fe4000f8e0216 */
[----:B------:R-:W-:Y:S01]  /*08e0*/  @!P0 IMAD R33, R27, UR9, R22 ;  /* 0x000000091b218c24 */ /* 0x000fe2000f8e0216 */
[----:B------:R-:W-:Y:S01]  /*08f0*/  LOP3.LUT R27, R24, 0x1f, RZ, 0xc0, !PT ;  /* 0x0000001f181b7812 */ /* 0x000fe200078ec0ff */
[----:B------:R-:W-:Y:S01]  /*0900*/  IMAD.MOV.U32 R30, RZ, RZ, RZ ;  /* 0x000000ffff1e7224 */ /* 0x000fe200078e00ff */
[----:B---3--:R-:W3:Y:S01]  /*0910*/  @!P3 LDC.64 R14, c[0x0][0x388] ;  /* 0x0000e200ff0ebb82 */ /* 0x008ee20000000a00 */
[----:B-----5:R-:W-:Y:S01]  /*0920*/  @!P6 IMAD.WIDE R18, R31, 0x4, R18 ;  /* 0x000000041f12e825 */ /* 0x020fe200078e0212 */
[----:B------:R-:W-:-:S03]  /*0930*/  IADD3 R27, PT, PT, R27, UR4, RZ ;  /* 0x000000041b1b7c10 */ /* 0x000fc6000fffe0ff */
[----:B------:R-:W-:Y:S01]  /*0940*/  IMAD.MOV.U32 R32, RZ, RZ, RZ ;  /* 0x000000ffff207224 */ /* 0x000fe200078e00ff */
[----:B------:R-:W5:Y:S02]  /*0950*/  @!P6 LDG.E.CONSTANT R30, desc[UR10][R18.64] ;  /* 0x0000000a121ee981 */ /* 0x000f64000c1e9900 */
[----:B0-----:R-:W0:Y:S01]  /*0960*/  @!P4 LDC.64 R12, c[0x0][0x388] ;  /* 0x0000e200ff0ccb82 */ /* 0x001e220000000a00 */
[C---:B------:R-:W-:Y:S02]  /*0970*/  VIADD R24, R40.reuse, 0x20 ;  /* 0x0000002028187836 */ /* 0x040fe40000000000 */
[----:B------:R-:W-:Y:S01]  /*0980*/  VIADD R22, R40, 0x18 ;  /* 0x0000001828167836 */ /* 0x000fe20000000000 */
[----:B------:R1:W5:Y:S01]  /*0990*/  @!P5 LDG.E.CONSTANT R32, desc[UR10][R20.64] ;  /* 0x0000000a1420d981 */ /* 0x000362000c1e9900 */
[----:B------:R-:W-:Y:S01]  /*09a0*/  @!P2 IMAD.IADD R31, R38, 0x1, R27 ;  /* 0x00000001261fa824 */ /* 0x000fe200078e021b */
[----:B------:R-:W-:Y:S01]  /*09b0*/  ISETP.GE.OR P6, PT, R24, UR12, P1 ;  /* 0x0000000c18007c0c */ /* 0x000fe20008fc6670 */
[----:B------:R-:W-:Y:S01]  /*09c0*/  IMAD.MOV.U32 R26, RZ, RZ, RZ ;  /* 0x000000ffff1a7224 */ /* 0x000fe200078e00ff */
[----:B------:R-:W-:Y:S01]  /*09d0*/  ISETP.GE.OR P5, PT, R22, UR12, P1 ;  /* 0x0000000c16007c0c */ /* 0x000fe20008fa6670 */
[----:B------:R-:W-:-:S02]  /*09e0*/  IMAD.MOV.U32 R24, RZ, RZ, RZ ;  /* 0x000000ffff187224 */ /* 0x000fc400078e00ff */
[----:B------:R-:W-:-:S04]  /*09f0*/  @!P0 IMAD.WIDE R28, R33, 0x4, R28 ;  /* 0x00000004211c8825 */ /* 0x000fc800078e021c */
[----:B-1----:R-:W-:Y:S01]  /*0a00*/  @!P2 IMAD.WIDE.U32 R16, R31, 0x4, R16 ;  /* 0x000000041f10a825 */ /* 0x002fe200078e0010 */
[C---:B------:R-:W-:Y:S01]  /*0a10*/  IADD3 R20, PT, PT, R40.reuse, 0x28, RZ ;  /* 0x0000002828147810 */ /* 0x040fe20007ffe0ff */
[----:B------:R1:W5:Y:S02]  /*0a20*/  @!P0 LDG.E.CONSTANT R26, desc[UR10][R28.64] ;  /* 0x0000000a1c1a8981 */ /* 0x000364000c1e9900 */
[C---:B------:R-:W-:Y:S02]  /*0a30*/  VIADD R22, R40.reuse, 0x30 ;  /* 0x0000003028167836 */ /* 0x040fe40000000000 */
[----:B------:R-:W-:Y:S01]  /*0a40*/  VIADD R35, R40, 0x38 ;  /* 0x0000003828237836 */ /* 0x000fe20000000000 */
[----:B------:R0:W5:Y:S01]  /*0a50*/  @!P2 LDG.E.CONSTANT R24, desc[UR10][R16.64] ;  /* 0x0000000a1018a981 */ /* 0x000162000c1e9900 */
[----:B------:R-:W-:Y:S01]  /*0a60*/  ISETP.GE.OR P0, PT, R20, UR12, P1 ;  /* 0x0000000c14007c0c */ /* 0x000fe20008f06670 */
[----:B------:R-:W0:Y:S01]  /*0a70*/  @!P6 LDC.64 R18, c[0x0][0x388] ;  /* 0x0000e200ff12eb82 */ /* 0x000e220000000a00 */
[----:B------:R-:W-:-:S02]  /*0a80*/  ISETP.GE.OR P2, PT, R22, UR12, P1 ;  /* 0x0000000c16007c0c */ /* 0x000fc40008f46670 */
[----:B------:R-:W-:Y:S01]  /*0a90*/  ISETP.GE.OR P1, PT, R35, UR12, P1 ;  /* 0x0000000c23007c0c */ /* 0x000fe20008f26670 */
[----:B------:R-:W-:Y:S01]  /*0aa0*/  @!P3 IMAD.IADD R31, R36, 0x1, R27 ;  /* 0x00000001241fb824 */ /* 0x000fe200078e021b */
[----:B------:R-:W-:Y:S01]  /*0ab0*/  @!P4 IADD3 R33, PT, PT, R11, R27, RZ ;  /* 0x0000001b0b21c210 */ /* 0x000fe20007ffe0ff */
[----:B-1----:R-:W-:Y:S02]  /*0ac0*/  IMAD.MOV.U32 R28, RZ, RZ, RZ ;  /* 0x000000ffff1c7224 */ /* 0x002fe400078e00ff */
[----:B------:R-:W1:Y:S01]  /*0ad0*/  @!P5 LDC.64 R20, c[0x0][0x388] ;  /* 0x0000e200ff14db82 */ /* 0x000e620000000a00 */
[----:B------:R-:W-:Y:S02]  /*0ae0*/  IMAD.MOV.U32 R22, RZ, RZ, RZ ;  /* 0x000000ffff167224 */ /* 0x000fe400078e00ff */
[----:B---3--:R-:W-:-:S04]  /*0af0*/  @!P3 IMAD.WIDE R14, R31, 0x4, R14 ;  /* 0x000000041f0eb825 */ /* 0x008fc800078e020e */
[----:B0-----:R-:W-:Y:S01]  /*0b00*/  @!P4 IMAD.WIDE R12, R33, 0x4, R12 ;  /* 0x00000004210cc825 */ /* 0x001fe200078e020c */
[----:B------:R0:W3:Y:S01]  /*0b10*/  @!P3 LDG.E.CONSTANT R28, desc[UR10][R14.64] ;  /* 0x0000000a0e1cb981 */ /* 0x0000e2000c1e9900 */
[----:B------:R-:W1:Y:S03]  /*0b20*/  @!P0 LDC.64 R16, c[0x0][0x388] ;  /* 0x0000e200ff108b82 */ /* 0x000e660000000a00 */
[----:B------:R0:W3:Y:S05]  /*0b30*/  @!P4 LDG.E.CONSTANT R22, desc[UR10][R12.64] ;  /* 0x0000000a0c16c981 */ /* 0x0000ea000c1e9900 */
[----:B0-----:R-:W0:Y:S08]  /*0b40*/  @!P1 LDC.64 R14, c[0x0][0x388] ;  /* 0x0000e200ff0e9b82 */ /* 0x001e300000000a00 */
[----:B------:R-:W0:Y:S01]  /*0b50*/  @!P2 LDC.64 R12, c[0x0][0x388] ;  /* 0x0000e200ff0cab82 */ /* 0x000e220000000a00 */
[----:B------:R-:W-:Y:S01]  /*0b60*/  @!P6 IADD3 R31, PT, PT, R9, R27, RZ ;  /* 0x0000001b091fe210 */ /* 0x000fe20007ffe0ff */
[----:B------:R-:W-:-:S02]  /*0b70*/  @!P5 IMAD.IADD R29, R10, 0x1, R27 ;  /* 0x000000010a1dd824 */ /* 0x000fc400078e021b */
[----:B------:R-:W-:Y:S02]  /*0b80*/  IMAD.MOV.U32 R57, RZ, RZ, RZ ;  /* 0x000000ffff397224 */ /* 0x000fe400078e00ff */
[----:B-1----:R-:W-:-:S04]  /*0b90*/  @!P5 IMAD.WIDE R20, R29, 0x4, R20 ;  /* 0x000000041d14d825 */ /* 0x002fc800078e0214 */
[----:B------:R-:W-:Y:S01]  /*0ba0*/  @!P6 IMAD.WIDE R18, R31, 0x4, R18 ;  /* 0x000000041f12e825 */ /* 0x000fe200078e0212 */
[----:B------:R1:W3:Y:S03]  /*0bb0*/  @!P5 LDG.E.CONSTANT R57, desc[UR10][R20.64] ;  /* 0x0000000a1439d981 */ /* 0x0002e6000c1e9900 */
[--C-:B------:R-:W-:Y:S01]  /*0bc0*/  @!P0 IMAD.IADD R29, R8, 0x1, R27.reuse ;  /* 0x00000001081d8824 */ /* 0x100fe200078e021b */
[----:B------:R-:W3:Y:S01]  /*0bd0*/  @!P6 LDG.E.CONSTANT R59, desc[UR10][R18.64] ;  /* 0x0000000a123be981 */ /* 0x000ee2000c1e9900 */
[----:B------:R-:W-:Y:S01]  /*0be0*/  @!P2 IMAD.IADD R31, R7, 0x1, R27 ;  /* 0x00000001071fa824 */ /* 0x000fe200078e021b */
[----:B------:R-:W-:Y:S01]  /*0bf0*/  @!P1 IADD3 R27, PT, PT, R4, R27, RZ ;  /* 0x0000001b041b9210 */ /* 0x000fe20007ffe0ff */
[----:B------:R-:W-:Y:S01]  /*0c00*/  @!P0 IMAD.WIDE R16, R29, 0x4, R16 ;  /* 0x000000041d108825 */ /* 0x000fe200078e0210 */
[----:B-1----:R-:W-:-:S03]  /*0c10*/  CS2R R20, SRZ ;  /* 0x0000000000147805 */ /* 0x002fc6000001ff00 */
[----:B0-----:R-:W-:Y:S01]  /*0c20*/  @!P1 IMAD.WIDE R14, R27, 0x4, R14 ;  /* 0x000000041b0e9825 */ /* 0x001fe200078e020e */
[----:B------:R-:W3:Y:S03]  /*0c30*/  @!P0 LDG.E.CONSTANT R61, desc[UR10][R16.64] ;  /* 0x0000000a103d8981 */ /* 0x000ee6000c1e9900 */
[----:B------:R-:W-:Y:S01]  /*0c40*/  @!P2 IMAD.WIDE R12, R31, 0x4, R12 ;  /* 0x000000041f0ca825 */ /* 0x000fe200078e020c */
[----:B------:R-:W3:Y:S04]  /*0c50*/  @!P1 LDG.E.CONSTANT R21, desc[UR10][R14.64] ;  /* 0x0000000a0e159981 */ /* 0x000ee8000c1e9900 */
[----:B------:R-:W3:Y:S04]  /*0c60*/  @!P2 LDG.E.CONSTANT R20, desc[UR10][R12.64] ;  /* 0x0000000a0c14a981 */ /* 0x000ee8000c1e9900 */
[----:B----4-:R-:W-:Y:S04]  /*0c70*/  STS [R39], R25 ;  /* 0x0000001927007388 */ /* 0x010fe80000000800 */
[----:B--2---:R-:W-:Y:S04]  /*0c80*/  STS [R39+0x400], R23 ;  /* 0x0004001727007388 */ /* 0x004fe80000000800 */
[----:B------:R-:W-:Y:S04]  /*0c90*/  STS [R39+0x800], R60 ;  /* 0x0008003c27007388 */ /* 0x000fe80000000800 */
[----:B------:R-:W-:Y:S04]  /*0ca0*/  STS [R39+0xc00], R58 ;  /* 0x000c003a27007388 */ /* 0x000fe80000000800 */
[----:B------:R-:W-:Y:S04]  /*0cb0*/  STS [R39+0x1000], R34 ;  /* 0x0010002227007388 */ /* 0x000fe80000000800 */
[----:B-----5:R-:W-:Y:S04]  /*0cc0*/  STS [R39+0x1800], R30 ;  /* 0x0018001e27007388 */ /* 0x020fe80000000800 */
[----:B------:R-:W-:Y:S04]  /*0cd0*/  STS [R39+0x1400], R32 ;  /* 0x0014002027007388 */ /* 0x000fe80000000800 */
[----:B------:R-:W-:Y:S04]  /*0ce0*/  STS [R39+0x1c00], R26 ;  /* 0x001c001a27007388 */ /* 0x000fe80000000800 */
[----:B------:R-:W-:Y:S04]  /*0cf0*/  STS [R37], R24 ;  /* 0x0000001825007388 */ /* 0x000fe80000000800 */
[----:B---3--:R-:W-:Y:S04]  /*0d00*/  STS [R37+0x400], R28 ;  /* 0x0004001c25007388 */ /* 0x008fe80000000800 */
[----:B------:R-:W-:Y:S04]  /*0d10*/  STS [R37+0x800], R22 ;  /* 0x0008001625007388 */ /* 0x000fe80000000800 */
[----:B------:R-:W-:Y:S04]  /*0d20*/  STS [R37+0xc00], R57 ;  /* 0x000c003925007388 */ /* 0x000fe80000000800 */
        /* <DEDUP_REMOVED lines=8> */
[----:B------:R-:W2:Y:S04]  /*0db0*/  LDS.128 R28, [R6+0x100] ;  /* 0x00010000061c7984 */ /* 0x000ea80000000c00 */
[----:B------:R-:W3:Y:S01]  /*0dc0*/  LDS.128 R32, [R6+0x180] ;  /* 0x0001800006207984 */ /* 0x000ee20000000c00 */
[----:B0-----:R-:W-:Y:S01]  /*0dd0*/  FMUL R22, R16, R12 ;  /* 0x0000000c10167220 */ /* 0x001fe20000400000 */
[----:B------:R-:W-:-:S04]  /*0de0*/  FMUL R23, R12, R17 ;  /* 0x000000110c177220 */ /* 0x000fc80000400000 */
[----:B------:R-:W-:Y:S02]  /*0df0*/  FMNMX R49, R22, R49, !PT ;  /* 0x0000003116317209 */ /* 0x000fe40007800000 */
[----:B------:R-:W-:Y:S02]  /*0e00*/  FMNMX R42, R23, R42, !PT ;  /* 0x0000002a172a7209 */ /* 0x000fe40007800000 */
[----:B------:R-:W0:Y:S01]  /*0e10*/  LDS.128 R20, [R5+0x100] ;  /* 0x0001000005147984 */ /* 0x000e220000000c00 */
[C---:B------:R-:W-:Y:S01]  /*0e20*/  FMUL R57, R12.reuse, R18 ;  /* 0x000000120c397220 */ /* 0x040fe20000400000 */
[----:B------:R-:W-:-:S04]  /*0e30*/  FMUL R12, R12, R19 ;  /* 0x000000130c0c7220 */ /* 0x000fc80000400000 */
[----:B------:R-:W-:Y:S01]  /*0e40*/  FMNMX R44, R57, R44, !PT ;  /* 0x0000002c392c7209 */ /* 0x000fe20007800000 */
[----:B-1----:R-:W-:Y:S01]  /*0e50*/  FMUL R57, R16, R24 ;  /* 0x0000001810397220 */ /* 0x002fe20000400000 */
[----:B------:R-:W-:Y:S01]  /*0e60*/  FMNMX R45, R12, R45, !PT ;  /* 0x0000002d0c2d7209 */ /* 0x000fe20007800000 */
[----:B------:R-:W-:-:S03]  /*0e70*/  FMUL R12, R24, R17 ;  /* 0x00000011180c7220 */ /* 0x000fc60000400000 */
[----:B------:R-:W-:Y:S01]  /*0e80*/  FMNMX R50, R57, R50, !PT ;  /* 0x0000003239327209 */ /* 0x000fe20007800000 */
[C---:B------:R-:W-:Y:S01]  /*0e90*/  FMUL R57, R24.reuse, R18 ;  /* 0x0000001218397220 */ /* 0x040fe20000400000 */
[----:B------:R-:W-:Y:S01]  /*0ea0*/  FMUL R24, R24, R19 ;  /* 0x0000001318187220 */ /* 0x000fe20000400000 */
[----:B------:R-:W-:-:S03]  /*0eb0*/  FMNMX R43, R12, R43, !PT ;  /* 0x0000002b0c2b7209 */ /* 0x000fc60007800000 */
[----:B------:R-:W-:Y:S01]  /*0ec0*/  FMNMX R12, R57, R56, !PT ;  /* 0x00000038390c7209 */ /* 0x000fe20007800000 */
[----:B--2---:R-:W-:Y:S01]  /*0ed0*/  FMUL R56, R16, R28 ;  /* 0x0000001c10387220 */ /* 0x004fe20000400000 */
[----:B------:R-:W-:Y:S01]  /*0ee0*/  FMNMX R24, R24, R55, !PT ;  /* 0x0000003718187209 */ /* 0x000fe20007800000 */
[-C--:B------:R-:W-:Y:S01]  /*0ef0*/  FMUL R55, R28, R17.reuse ;  /* 0x000000111c377220 */ /* 0x080fe20000400000 */
[----:B---3--:R-:W-:Y:S01]  /*0f00*/  FMUL R16, R16, R32 ;  /* 0x0000002010107220 */ /* 0x008fe20000400000 */
[----:B------:R-:W-:Y:S01]  /*0f10*/  FMUL R17, R32, R17 ;  /* 0x0000001120117220 */ /* 0x000fe20000400000 */
[----:B------:R-:W-:Y:S01]  /*0f20*/  FMNMX R47, R56, R47, !PT ;  /* 0x0000002f382f7209 */ /* 0x000fe20007800000 */
[C---:B------:R-:W-:Y:S01]  /*0f30*/  FMUL R56, R28.reuse, R18 ;  /* 0x000000121c387220 */ /* 0x040fe20000400000 */
[----:B------:R-:W-:Y:S01]  /*0f40*/  FMNMX R46, R55, R46, !PT ;  /* 0x0000002e372e7209 */ /* 0x000fe20007800000 */
[----:B------:R-:W-:Y:S01]  /*0f50*/  FMUL R55, R28, R19 ;  /* 0x000000131c377220 */ /* 0x000fe20000400000 */
[----:B------:R-:W-:Y:S01]  /*0f60*/  FMNMX R53, R16, R53, !PT ;  /* 0x0000003510357209 */ /* 0x000fe20007800000 */
[C---:B------:R-:W-:Y:S01]  /*0f70*/  FMUL R18, R32.reuse, R18 ;  /* 0x0000001220127220 */ /* 0x040fe20000400000 */
[----:B------:R-:W-:Y:S01]  /*0f80*/  FMNMX R54, R17, R54, !PT ;  /* 0x0000003611367209 */ /* 0x000fe20007800000 */
[----:B------:R-:W-:Y:S01]  /*0f90*/  FMUL R19, R32, R19 ;  /* 0x0000001320137220 */ /* 0x000fe20000400000 */
[----:B------:R-:W-:-:S02]  /*0fa0*/  FMNMX R41, R56, R41, !PT ;  /* 0x0000002938297209 */ /* 0x000fc40007800000 */
[----:B------:R-:W-:Y:S01]  /*0fb0*/  FMNMX R32, R18, R51, !PT ;  /* 0x0000003312207209 */ /* 0x000fe20007800000 */
[C---:B0-----:R-:W-:Y:S01]  /*0fc0*/  FMUL R16, R20.reuse, R13 ;  /* 0x0000000d14107220 */ /* 0x041fe20000400000 */
[----:B------:R-:W-:Y:S01]  /*0fd0*/  FMUL R17, R20, R25 ;  /* 0x0000001914117220 */ /* 0x000fe20000400000 */
[----:B------:R-:W-:Y:S01]  /*0fe0*/  FMNMX R48, R19, R48, !PT ;  /* 0x0000003013307209 */ /* 0x000fe20007800000 */
[----:B------:R-:W-:Y:S02]  /*0ff0*/  FMUL R51, R21, R13 ;  /* 0x0000000d15337220 */ /* 0x000fe40000400000 */
[----:B------:R-:W-:Y:S02]  /*1000*/  FMNMX R49, R49, R16, !PT ;  /* 0x0000001031317209 */ /* 0x000fe40007800000 */
[----:B------:R-:W-:Y:S01]  /*1010*/  FMNMX R50, R50, R17, !PT ;  /* 0x0000001132327209 */ /* 0x000fe20007800000 */
[C---:B------:R-:W-:Y:S01]  /*1020*/  FMUL R56, R21.reuse, R25 ;  /* 0x0000001915387220 */ /* 0x040fe20000400000 */
[----:B------:R-:W0:Y:S01]  /*1030*/  LDS.128 R16, [R5+0x200] ;  /* 0x0002000005107984 */ /* 0x000e220000000c00 */
[CC--:B------:R-:W-:Y:S01]  /*1040*/  FMUL R60, R20.reuse, R29.reuse ;  /* 0x0000001d143c7220 */ /* 0x0c0fe20000400000 */
[C---:B------:R-:W-:Y:S01]  /*1050*/  FMUL R57, R21.reuse, R29 ;  /* 0x0000001d15397220 */ /* 0x040fe20000400000 */
[-C--:B------:R-:W-:Y:S01]  /*1060*/  FMUL R20, R20, R33.reuse ;  /* 0x0000002114147220 */ /* 0x080fe20000400000 */
[----:B------:R-:W-:Y:S01]  /*1070*/  FMUL R21, R21, R33 ;  /* 0x0000002115157220 */ /* 0x000fe20000400000 */
[----:B------:R-:W-:Y:S01]  /*1080*/  FMNMX R28, R55, R52, !PT ;  /* 0x00000034371c7209 */ /* 0x000fe20007800000 */
[CC--:B------:R-:W-:Y:S01]  /*1090*/  FMUL R55, R22.reuse, R13.reuse ;  /* 0x0000000d16377220 */ /* 0x0c0fe20000400000 */
[C---:B------:R-:W-:Y:S01]  /*10a0*/  FMUL R58, R23.reuse, R13 ;  /* 0x0000000d173a7220 */ /* 0x040fe20000400000 */
[C---:B------:R-:W-:Y:S01]  /*10b0*/  FMUL R13, R22.reuse, R25 ;  /* 0x00000019160d7220 */ /* 0x040fe20000400000 */
[C---:B------:R-:W-:Y:S01]  /*10c0*/  FMUL R52, R22.reuse, R29 ;  /* 0x0000001d16347220 */ /* 0x040fe20000400000 */
[----:B------:R-:W-:Y:S01]  /*10d0*/  FMUL R59, R22, R33 ;  /* 0x00000021163b7220 */ /* 0x000fe20000400000 */
[C---:B------:R-:W-:Y:S01]  /*10e0*/  FMUL R25, R23.reuse, R25 ;  /* 0x0000001917197220 */ /* 0x040fe20000400000 */
[C---:B------:R-:W-:Y:S01]  /*10f0*/  FMUL R29, R23.reuse, R29 ;  /* 0x0000001d171d7220 */ /* 0x040fe20000400000 */
[----:B------:R-:W-:Y:S01]  /*1100*/  FMUL R33, R23, R33 ;  /* 0x0000002117217220 */ /* 0x000fe20000400000 */
[----:B------:R-:W-:-:S02]  /*1110*/  FMNMX R53, R53, R20, !PT ;  /* 0x0000001435357209 */ /* 0x000fc40007800000 */
[----:B------:R-:W-:Y:S02]  /*1120*/  FMNMX R54, R54, R21, !PT ;  /* 0x0000001536367209 */ /* 0x000fe40007800000 */
[----:B------:R-:W1:Y:S01]  /*1130*/  LDS.128 R20, [R5+0x300] ;  /* 0x0003000005147984 */ /* 0x000e620000000c00 */
[----:B------:R-:W-:Y:S02]  /*1140*/  FMNMX R24, R24, R25, !PT ;  /* 0x0000001918187209 */ /* 0x000fe40007800000 */
[----:B------:R-:W-:Y:S02]  /*1150*/  FMNMX R28, R28, R29, !PT ;  /* 0x0000001d1c1c7209 */ /* 0x000fe40007800000 */
[----:B------:R-:W-:Y:S02]  /*1160*/  FMNMX R55, R44, R55, !PT ;  /* 0x000000372c377209 */ /* 0x000fe40007800000 */
[----:B------:R-:W-:Y:S02]  /*1170*/  FMNMX R45, R45, R58, !PT ;  /* 0x0000003a2d2d7209 */ /* 0x000fe40007800000 */
[----:B------:R-:W-:-:S02]  /*1180*/  FMNMX R12, R12, R13, !PT ;  /* 0x0000000d0c0c7209 */ /* 0x000fc40007800000 */
[----:B------:R-:W-:Y:S02]  /*1190*/  FMNMX R25, R32, R59, !PT ;  /* 0x0000003b20197209 */ /* 0x000fe40007800000 */
[----:B------:R-:W-:Y:S02]  /*11a0*/  FMNMX R29, R48, R33, !PT ;  /* 0x00000021301d7209 */ /* 0x000fe40007800000 */
[----:B------:R-:W-:Y:S02]  /*11b0*/  FMNMX R51, R42, R51, !PT ;  /* 0x000000332a337209 */ /* 0x000fe40007800000 */
[----:B------:R-:W-:Y:S02]  /*11c0*/  FMNMX R46, R46, R57, !PT ;  /* 0x000000392e2e7209 */ /* 0x000fe40007800000 */
[----:B------:R-:W-:Y:S02]  /*11d0*/  FMNMX R13, R41, R52, !PT ;  /* 0x00000034290d7209 */ /* 0x000fe40007800000 */
[----:B------:R-:W-:Y:S01]  /*11e0*/  FMNMX R43, R43, R56, !PT ;  /* 0x000000382b2b7209 */ /* 0x000fe20007800000 */
[-C--:B0-----:R-:W-:Y:S01]  /*11f0*/  FMUL R44, R16, R14.reuse ;  /* 0x0000000e102c7220 */ /* 0x081fe20000400000 */
[-C--:B------:R-:W-:Y:S01]  /*1200*/  FMUL R58, R17, R14.reuse ;  /* 0x0000000e113a7220 */ /* 0x080fe20000400000 */
[-C--:B------:R-:W-:Y:S01]  /*1210*/  FMUL R48, R18, R14.reuse ;  /* 0x0000000e12307220 */ /* 0x080fe20000400000 */
[----:B------:R-:W-:Y:S01]  /*1220*/  FMUL R32, R19, R14 ;  /* 0x0000000e13207220 */ /* 0x000fe20000400000 */
[-C--:B------:R-:W-:Y:S01]  /*1230*/  FMUL R41, R16, R26.reuse ;  /* 0x0000001a10297220 */ /* 0x080fe20000400000 */
[----:B------:R-:W-:Y:S01]  /*1240*/  FMUL R33, R18, R26 ;  /* 0x0000001a12217220 */ /* 0x000fe20000400000 */
[-C--:B------:R-:W-:Y:S01]  /*1250*/  FMUL R42, R16, R30.reuse ;  /* 0x0000001e102a7220 */ /* 0x080fe20000400000 */
        /* <DEDUP_REMOVED lines=9> */
[----:B------:R-:W-:-:S02]  /*12f0*/  FMNMX R26, R49, R44, !PT ;  /* 0x0000002c311a7209 */ /* 0x000fc40007800000 */
[----:B------:R-:W-:Y:S02]  /*1300*/  FMNMX R59, R51, R58, !PT ;  /* 0x0000003a333b7209 */ /* 0x000fe40007800000 */
[----:B------:R-:W-:Y:S02]  /*1310*/  FMNMX R44, R50, R41, !PT ;  /* 0x00000029322c7209 */ /* 0x000fe40007800000 */
[----:B------:R-:W-:Y:S02]  /*1320*/  FMNMX R51, R46, R52, !PT ;  /* 0x000000342e337209 */ /* 0x000fe40007800000 */
[----:B------:R-:W-:Y:S02]  /*1330*/  FMNMX R34, R12, R33, !PT ;  /* 0x000000210c227209 */ /* 0x000fe40007800000 */
[----:B------:R-:W-:Y:S01]  /*1340*/  FMNMX R41, R53, R30, !PT ;  /* 0x0000001e35297209 */ /* 0x000fe20007800000 */
[-C--:B-1----:R-:W-:Y:S01]  /*1350*/  FMUL R30, R21, R15.reuse ;  /* 0x0000000f151e7220 */ /* 0x082fe20000400000 */
[----:B------:R-:W-:Y:S01]  /*1360*/  FMNMX R50, R43, R56, !PT ;  /* 0x000000382b327209 */ /* 0x000fe20007800000 */
[-C--:B------:R-:W-:Y:S01]  /*1370*/  FMUL R43, R22, R15.reuse ;  /* 0x0000000f162b7220 */ /* 0x080fe20000400000 */
[----:B------:R-:W-:Y:S01]  /*1380*/  FMNMX R46, R55, R48, !PT ;  /* 0x00000030372e7209 */ /* 0x000fe20007800000 */
[----:B------:R-:W-:Y:S01]  /*1390*/  FMUL R53, R23, R15 ;  /* 0x0000000f17357220 */ /* 0x000fe20000400000 */
[----:B------:R-:W-:-:S02]  /*13a0*/  FMNMX R32, R45, R32, !PT ;  /* 0x000000202d207209 */ /* 0x000fc40007800000 */
[----:B------:R-:W-:Y:S01]  /*13b0*/  FMNMX R33, R24, R61, !PT ;  /* 0x0000003d18217209 */ /* 0x000fe20007800000 */
[----:B------:R-:W-:Y:S01]  /*13c0*/  FMUL R24, R20, R15 ;  /* 0x0000000f14187220 */ /* 0x000fe20000400000 */
[----:B------:R-:W-:Y:S02]  /*13d0*/  FMNMX R52, R54, R17, !PT ;  /* 0x0000001136347209 */ /* 0x000fe40007800000 */
[----:B------:R-:W-:Y:S02]  /*13e0*/  FMNMX R49, R13, R14, !PT ;  /* 0x0000000e0d317209 */ /* 0x000fe40007800000 */
[----:B------:R-:W-:Y:S01]  /*13f0*/  FMNMX R48, R25, R18, !PT ;  /* 0x0000001219307209 */ /* 0x000fe20007800000 */
[----:B------:R-:W-:Y:S01]  /*1400*/  LDS.128 R12, [R6+0x10] ;  /* 0x00001000060c7984 */ /* 0x000fe20000000c00 */
[----:B------:R-:W-:-:S03]  /*1410*/  FMNMX R45, R29, R16, !PT ;  /* 0x000000101d2d7209 */ /* 0x000fc60007800000 */
[----:B------:R-:W0:Y:S01]  /*1420*/  LDS.128 R16, [R5+0x400] ;  /* 0x0004000005107984 */ /* 0x000e220000000c00 */
[C---:B------:R-:W-:Y:S01]  /*1430*/  FMUL R25, R20.reuse, R27 ;  /* 0x0000001b14197220 */ /* 0x040fe20000400000 */
[----:B------:R-:W-:Y:S01]  /*1440*/  FMNMX R47, R47, R60, !PT ;  /* 0x0000003c2f2f7209 */ /* 0x000fe20007800000 */
[C---:B------:R-:W-:Y:S01]  /*1450*/  FMUL R61, R20.reuse, R31 ;  /* 0x0000001f143d7220 */ /* 0x040fe20000400000 */
[----:B------:R-:W-:Y:S01]  /*1460*/  FMUL R60, R20, R35 ;  /* 0x00000023143c7220 */ /* 0x000fe20000400000 */
[-C--:B------:R-:W-:Y:S01]  /*1470*/  FMUL R29, R21, R27.reuse ;  /* 0x0000001b151d7220 */ /* 0x080fe20000400000 */
[-C--:B------:R-:W-:Y:S01]  /*1480*/  FMUL R55, R22, R27.reuse ;  /* 0x0000001b16377220 */ /* 0x080fe20000400000 */
[----:B------:R-:W-:Y:S01]  /*1490*/  FMUL R54, R23, R27 ;  /* 0x0000001b17367220 */ /* 0x000fe20000400000 */
[----:B------:R-:W-:Y:S02]  /*14a0*/  FMNMX R20, R26, R24, !PT ;  /* 0x000000181a147209 */ /* 0x000fe40007800000 */
[----:B------:R-:W-:-:S02]  /*14b0*/  FMNMX R44, R44, R25, !PT ;  /* 0x000000192c2c7209 */ /* 0x000fc40007800000 */
[----:B------:R-:W1:Y:S01]  /*14c0*/  LDS.128 R24, [R6+0x90] ;  /* 0x0000900006187984 */ /* 0x000e620000000c00 */
[----:B------:R-:W-:Y:S01]  /*14d0*/  FMNMX R42, R47, R42, !PT ;  /* 0x0000002a2f2a7209 */ /* 0x000fe20007800000 */
[----:B------:R-:W-:Y:S01]  /*14e0*/  FMUL R56, R22, R31 ;  /* 0x0000001f16387220 */ /* 0x000fe20000400000 */
[----:B------:R-:W-:Y:S01]  /*14f0*/  FMNMX R47, R28, R57, !PT ;  /* 0x000000391c2f7209 */ /* 0x000fe20007800000 */
[-C--:B------:R-:W-:Y:S01]  /*1500*/  FMUL R28, R21, R31.reuse ;  /* 0x0000001f151c7220 */ /* 0x080fe20000400000 */
[----:B------:R-:W-:Y:S01]  /*1510*/  FMUL R58, R23, R31 ;  /* 0x0000001f173a7220 */ /* 0x000fe20000400000 */
[-C--:B------:R-:W-:Y:S01]  /*1520*/  FMUL R31, R21, R35.reuse ;  /* 0x00000023151f7220 */ /* 0x080fe20000400000 */
[-C--:B------:R-:W-:Y:S01]  /*1530*/  FMUL R57, R22, R35.reuse ;  /* 0x0000002316397220 */ /* 0x080fe20000400000 */
[----:B------:R-:W-:Y:S01]  /*1540*/  FMUL R22, R23, R35 ;  /* 0x0000002317167220 */ /* 0x000fe20000400000 */
[----:B------:R-:W-:Y:S02]  /*1550*/  FMNMX R21, R59, R30, !PT ;  /* 0x0000001e3b157209 */ /* 0x000fe40007800000 */
[----:B------:R-:W-:-:S02]  /*1560*/  FMNMX R50, R50, R29, !PT ;  /* 0x0000001d32327209 */ /* 0x000fc40007800000 */
[----:B------:R-:W-:Y:S02]  /*1570*/  FMNMX R51, R51, R28, !PT ;  /* 0x0000001c33337209 */ /* 0x000fe40007800000 */
[----:B------:R-:W-:Y:S02]  /*1580*/  FMNMX R52, R52, R31, !PT ;  /* 0x0000001f34347209 */ /* 0x000fe40007800000 */
[----:B------:R-:W2:Y:S01]  /*1590*/  LDS.128 R28, [R6+0x110] ;  /* 0x00011000061c7984 */ /* 0x000ea20000000c00 */
[----:B------:R-:W-:Y:S02]  /*15a0*/  FMNMX R53, R32, R53, !PT ;  /* 0x0000003520357209 */ /* 0x000fe40007800000 */
[----:B------:R-:W-:Y:S02]  /*15b0*/  FMNMX R55, R34, R55, !PT ;  /* 0x0000003722377209 */ /* 0x000fe40007800000 */
[----:B------:R-:W-:Y:S02]  /*15c0*/  FMNMX R54, R33, R54, !PT ;  /* 0x0000003621367209 */ /* 0x000fe40007800000 */
[----:B------:R-:W-:Y:S01]  /*15d0*/  FMNMX R45, R45, R22, !PT ;  /* 0x000000162d2d7209 */ /* 0x000fe20007800000 */
[----:B------:R-:W3:Y:S01]  /*15e0*/  LDS.128 R32, [R6+0x190] ;  /* 0x0001900006207984 */ /* 0x000ee20000000c00 */
[----:B0-----:R-:W-:Y:S01]  /*15f0*/  FMUL R23, R16, R12 ;  /* 0x0000000c10177220 */ /* 0x001fe20000400000 */
[C---:B------:R-:W-:Y:S01]  /*1600*/  FMUL R22, R12.reuse, R17 ;  /* 0x000000110c167220 */ /* 0x040fe20000400000 */
[----:B------:R-:W-:Y:S01]  /*1610*/  FMNMX R49, R49, R56, !PT ;  /* 0x0000003831317209 */ /* 0x000fe20007800000 */
[C---:B------:R-:W-:Y:S01]  /*1620*/  FMUL R56, R12.reuse, R18 ;  /* 0x000000120c387220 */ /* 0x040fe20000400000 */
[----:B------:R-:W-:Y:S01]  /*1630*/  FMNMX R47, R47, R58, !PT ;  /* 0x0000003a2f2f7209 */ /* 0x000fe20007800000 */
[----:B------:R-:W-:Y:S01]  /*1640*/  FMUL R58, R12, R19 ;  /* 0x000000130c3a7220 */ /* 0x000fe20000400000 */
[----:B------:R-:W-:-:S02]  /*1650*/  FMNMX R43, R46, R43, !PT ;  /* 0x0000002b2e2b7209 */ /* 0x000fc40007800000 */
[----:B------:R-:W-:Y:S02]  /*1660*/  FMNMX R46, R20, R23, !PT ;  /* 0x00000017142e7209 */ /* 0x000fe40007800000 */
[----:B------:R-:W-:Y:S02]  /*1670*/  FMNMX R12, R21, R22, !PT ;  /* 0x00000016150c7209 */ /* 0x000fe40007800000 */
[----:B------:R-:W0:Y:S01]  /*1680*/  LDS.128 R20, [R5+0x500] ;  /* 0x0005000005147984 */ /* 0x000e220000000c00 */
[----:B------:R-:W-:Y:S01]  /*1690*/  FMNMX R48, R48, R57, !PT ;  /* 0x0000003930307209 */ /* 0x000fe20007800000 */
[----:B-1----:R-:W-:-:S05]  /*16a0*/  FMUL R57, R16, R24 ;  /* 0x0000001810397220 */ /* 0x002fca0000400000 */
[----:B------:R-:W-:Y:S01]  /*16b0*/  FMNMX R44, R44, R57, !PT ;  /* 0x000000392c2c7209 */ /* 0x000fe20007800000 */
[C---:B------:R-:W-:Y:S01]  /*16c0*/  FMUL R57, R24.reuse, R17 ;  /* 0x0000001118397220 */ /* 0x040fe20000400000 */
[----:B------:R-:W-:Y:S01]  /*16d0*/  FMNMX R43, R43, R56, !PT ;  /* 0x000000382b2b7209 */ /* 0x000fe20007800000 */
[C---:B------:R-:W-:Y:S01]  /*16e0*/  FMUL R56, R24.reuse, R18 ;  /* 0x0000001218387220 */ /* 0x040fe20000400000 */
[----:B------:R-:W-:Y:S02]  /*16f0*/  FMUL R59, R24, R19 ;  /* 0x00000013183b7220 */ /* 0x000fe40000400000 */
[----:B------:R-:W-:Y:S02]  /*1700*/  FMNMX R50, R50, R57, !PT ;  /* 0x0000003932327209 */ /* 0x000fe40007800000 */
[----:B------:R-:W-:Y:S01]  /*1710*/  FMNMX R42, R42, R61, !PT ;  /* 0x0000003d2a2a7209 */ /* 0x000fe20007800000 */
[----:B--2---:R-:W-:Y:S01]  /*1720*/  FMUL R57, R16, R28 ;  /* 0x0000001c10397220 */ /* 0x004fe20000400000 */
[C---:B------:R-:W-:Y:S01]  /*1730*/  FMUL R24, R28.reuse, R17 ;  /* 0x000000111c187220 */ /* 0x040fe20000400000 */
[----:B------:R-:W-:Y:S01]  /*1740*/  FMNMX R55, R55, R56, !PT ;  /* 0x0000003837377209 */ /* 0x000fe20007800000 */
[----:B------:R-:W-:-:S02]  /*1750*/  FMUL R56, R28, R18 ;  /* 0x000000121c387220 */ /* 0x000fc40000400000 */
[----:B------:R-:W-:Y:S01]  /*1760*/  FMNMX R42, R42, R57, !PT ;  /* 0x000000392a2a7209 */ /* 0x000fe20007800000 */
[----:B---3--:R-:W-:Y:S01]  /*1770*/  FMUL R17, R32, R17 ;  /* 0x0000001120117220 */ /* 0x008fe20000400000 */
[----:B------:R-:W-:Y:S01]  /*1780*/  FMUL R16, R16, R32 ;  /* 0x0000002010107220 */ /* 0x000fe20000400000 */
[----:B------:R-:W-:Y:S01]  /*1790*/  FMUL R57, R32, R18 ;  /* 0x0000001220397220 */ /* 0x000fe20000400000 */
[-C--:B------:R-:W-:Y:S01]  /*17a0*/  FMUL R28, R28, R19.reuse ;  /* 0x000000131c1c7220 */ /* 0x080fe20000400000 */
[----:B------:R-:W-:Y:S01]  /*17b0*/  FMUL R32, R32, R19 ;  /* 0x0000001320207220 */ /* 0x000fe20000400000 */
[----:B------:R-:W-:Y:S02]  /*17c0*/  FMNMX R52, R52, R17, !PT ;  /* 0x0000001134347209 */ /* 0x000fe40007800000 */
[----:B------:R-:W-:Y:S02]  /*17d0*/  FMNMX R41, R41, R60, !PT ;  /* 0x0000003c29297209 */ /* 0x000fe40007800000 */
[----:B------:R-:W-:Y:S01]  /*17e0*/  FMNMX R53, R53, R58, !PT ;  /* 0x0000003a35357209 */ /* 0x000fe20007800000 */
[C---:B0-----:R-:W-:Y:S01]  /*17f0*/  FMUL R17, R20.reuse, R13 ;  /* 0x0000000d14117220 */ /* 0x041fe20000400000 */
[----:B------:R-:W-:Y:S01]  /*1800*/  FMUL R19, R20, R25 ;  /* 0x0000001914137220 */ /* 0x000fe20000400000 */
[----:B------:R-:W-:Y:S01]  /*1810*/  FMNMX R49, R49, R56, !PT ;  /* 0x0000003831317209 */ /* 0x000fe20007800000 */
[-C--:B------:R-:W-:Y:S01]  /*1820*/  FMUL R56, R22, R13.reuse ;  /* 0x0000000d16387220 */ /* 0x080fe20000400000 */
[----:B------:R-:W-:Y:S01]  /*1830*/  FMNMX R41, R41, R16, !PT ;  /* 0x0000001029297209 */ /* 0x000fe20007800000 */
[----:B------:R-:W-:Y:S01]  /*1840*/  FMUL R58, R23, R13 ;  /* 0x0000000d173a7220 */ /* 0x000fe20000400000 */
[----:B------:R-:W-:Y:S01]  /*1850*/  FMNMX R48, R48, R57, !PT ;  /* 0x0000003930307209 */ /* 0x000fe20007800000 */
[----:B------:R-:W-:Y:S01]  /*1860*/  FMUL R57, R21, R13 ;  /* 0x0000000d15397220 */ /* 0x000fe20000400000 */
[----:B------:R-:W-:-:S02]  /*1870*/  FMNMX R46, R46, R17, !PT ;  /* 0x000000112e2e7209 */ /* 0x000fc40007800000 */
[----:B------:R-:W-:Y:S01]  /*1880*/  FMNMX R44, R44, R19, !PT ;  /* 0x000000132c2c7209 */ /* 0x000fe20007800000 */
[C---:B------:R-:W-:Y:S01]  /*1890*/  FMUL R13, R21.reuse, R25 ;  /* 0x00000019150d7220 */ /* 0x040fe20000400000 */
[----:B------:R-:W-:Y:S01]  /*18a0*/  FMNMX R54, R54, R59, !PT ;  /* 0x0000003b36367209 */ /* 0x000fe20007800000 */
[----:B------:R-:W0:Y:S01]  /*18b0*/  LDS.128 R16, [R5+0x600] ;  /* 0x0006000005107984 */ /* 0x000e220000000c00 */
[CC--:B------:R-:W-:Y:S01]  /*18c0*/  FMUL R59, R20.reuse, R29.reuse ;  /* 0x0000001d143b7220 */ /* 0x0c0fe20000400000 */
[C---:B------:R-:W-:Y:S01]  /*18d0*/  FMUL R60, R21.reuse, R29 ;  /* 0x0000001d153c7220 */ /* 0x040fe20000400000 */
[-C--:B------:R-:W-:Y:S01]  /*18e0*/  FMUL R20, R20, R33.reuse ;  /* 0x0000002114147220 */ /* 0x080fe20000400000 */
[----:B------:R-:W-:Y:S01]  /*18f0*/  FMUL R21, R21, R33 ;  /* 0x0000002115157220 */ /* 0x000fe20000400000 */
[----:B------:R-:W-:Y:S01]  /*1900*/  FMNMX R47, R47, R28, !PT ;  /* 0x0000001c2f2f7209 */ /* 0x000fe20007800000 */
[CC--:B------:R-:W-:Y:S01]  /*1910*/  FMUL R28, R22.reuse, R29.reuse ;  /* 0x0000001d161c7220 */ /* 0x0c0fe20000400000 */
[----:B------:R-:W-:Y:S01]  /*1920*/  FMNMX R45, R45, R32, !PT ;  /* 0x000000202d2d7209 */ /* 0x000fe20007800000 */
[----:B------:R-:W-:Y:S01]  /*1930*/  FMUL R32, R23, R29 ;  /* 0x0000001d17207220 */ /* 0x000fe20000400000 */
[----:B------:R-:W-:Y:S01]  /*1940*/  FMNMX R51, R51, R24, !PT ;  /* 0x0000001833337209 */ /* 0x000fe20007800000 */
[C---:B------:R-:W-:Y:S01]  /*1950*/  FMUL R24, R22.reuse, R25 ;  /* 0x0000001916187220 */ /* 0x040fe20000400000 */
[----:B------:R-:W-:Y:S01]  /*1960*/  FMUL R29, R22, R33 ;  /* 0x00000021161d7220 */ /* 0x000fe20000400000 */
[----:B------:R-:W-:Y:S01]  /*1970*/  FMNMX R42, R42, R59, !PT ;  /* 0x0000003b2a2a7209 */ /* 0x000fe20007800000 */
        /* <DEDUP_REMOVED lines=14> */
[----:B------:R-:W-:Y:S01]  /*1a60*/  FMNMX R51, R51, R60, !PT ;  /* 0x0000003c33337209 */ /* 0x000fe20007800000 */
[C---:B0-----:R-:W-:Y:S01]  /*1a70*/  FMUL R61, R16.reuse, R14 ;  /* 0x0000000e103d7220 */ /* 0x041fe20000400000 */
[C---:B------:R-:W-:Y:S01]  /*1a80*/  FMUL R43, R16.reuse, R26 ;  /* 0x0000001a102b7220 */ /* 0x040fe20000400000 */
[----:B------:R-:W-:Y:S01]  /*1a90*/  FMUL R41, R16, R30 ;  /* 0x0000001e10297220 */ /* 0x000fe20000400000 */
[C---:B------:R-:W-:Y:S01]  /*1aa0*/  FMUL R58, R18.reuse, R14 ;  /* 0x0000000e123a7220 */ /* 0x040fe20000400000 */
[C---:B------:R-:W-:Y:S01]  /*1ab0*/  FMUL R57, R18.reuse, R26 ;  /* 0x0000001a12397220 */ /* 0x040fe20000400000 */
[----:B------:R-:W-:Y:S01]  /*1ac0*/  FMUL R45, R18, R30 ;  /* 0x0000001e122d7220 */ /* 0x000fe20000400000 */
[----:B------:R-:W-:Y:S01]  /*1ad0*/  FMUL R16, R16, R34 ;  /* 0x0000002210107220 */ /* 0x000fe20000400000 */
[-C--:B------:R-:W-:Y:S01]  /*1ae0*/  FMUL R47, R17, R14.reuse ;  /* 0x0000000e112f7220 */ /* 0x080fe20000400000 */
[----:B------:R-:W-:Y:S01]  /*1af0*/  FMUL R32, R19, R14 ;  /* 0x0000000e13207220 */ /* 0x000fe20000400000 */
[C---:B------:R-:W-:Y:S01]  /*1b00*/  FMUL R48, R17.reuse, R30 ;  /* 0x0000001e11307220 */ /* 0x040fe20000400000 */
[CC--:B------:R-:W-:Y:S01]  /*1b10*/  FMUL R49, R17.reuse, R34.reuse ;  /* 0x0000002211317220 */ /* 0x0c0fe20000400000 */
[----:B------:R-:W-:Y:S01]  /*1b20*/  FMUL R18, R18, R34 ;  /* 0x0000002212127220 */ /* 0x000fe20000400000 */
[----:B------:R-:W-:Y:S01]  /*1b30*/  FMUL R60, R17, R26 ;  /* 0x0000001a113c7220 */ /* 0x000fe20000400000 */
[----:B------:R-:W-:Y:S01]  /*1b40*/  FMUL R14, R19, R34 ;  /* 0x00000022130e7220 */ /* 0x000fe20000400000 */
[----:B------:R-:W-:-:S02]  /*1b50*/  FMNMX R61, R46, R61, !PT ;  /* 0x0000003d2e3d7209 */ /* 0x000fc40007800000 */
[----:B------:R-:W-:Y:S02]  /*1b60*/  FMNMX R41, R42, R41, !PT ;  /* 0x000000292a297209 */ /* 0x000fe40007800000 */
[----:B------:R-:W-:Y:S02]  /*1b70*/  FMNMX R42, R59, R16, !PT ;  /* 0x000000103b2a7209 */ /* 0x000fe40007800000 */
[----:B------:R-:W-:Y:S01]  /*1b80*/  FMNMX R46, R50, R45, !PT ;  /* 0x0000002d322e7209 */ /* 0x000fe20007800000 */
[----:B------:R-:W-:Y:S01]  /*1b90*/  FMUL R28, R19, R26 ;  /* 0x0000001a131c7220 */ /* 0x000fe20000400000 */
[----:B------:R-:W-:Y:S01]  /*1ba0*/  FMNMX R24, R55, R24, !PT ;  /* 0x0000001837187209 */ /* 0x000fe20007800000 */
[----:B------:R-:W-:Y:S01]  /*1bb0*/  FMUL R55, R19, R30 ;  /* 0x0000001e13377220 */ /* 0x000fe20000400000 */
[----:B------:R-:W-:Y:S01]  /*1bc0*/  FMNMX R59, R12, R47, !PT ;  /* 0x0000002f0c3b7209 */ /* 0x000fe20007800000 */
[-C--:B-1----:R-:W-:Y:S01]  /*1bd0*/  FMUL R50, R20, R15.reuse ;  /* 0x0000000f14327220 */ /* 0x082fe20000400000 */
[----:B------:R-:W-:Y:S01]  /*1be0*/  FMNMX R48, R51, R48, !PT ;  /* 0x0000003033307209 */ /* 0x000fe20007800000 */
[----:B------:R-:W-:Y:S01]  /*1bf0*/  FMUL R51, R23, R15 ;  /* 0x0000000f17337220 */ /* 0x000fe20000400000 */
[----:B------:R-:W-:Y:S01]  /*1c00*/  FMNMX R49, R52, R49, !PT ;  /* 0x0000003134317209 */ /* 0x000fe20007800000 */
[-C--:B------:R-:W-:Y:S01]  /*1c10*/  FMUL R52, R21, R15.reuse ;  /* 0x0000000f15347220 */ /* 0x080fe20000400000 */
[----:B------:R-:W-:Y:S01]  /*1c20*/  FMNMX R45, R29, R18, !PT ;  /* 0x000000121d2d7209 */ /* 0x000fe20007800000 */
[----:B------:R-:W-:Y:S01]  /*1c30*/  FMUL R29, R22, R15 ;  /* 0x0000000f161d7220 */ /* 0x000fe20000400000 */
[----:B------:R-:W-:Y:S01]  /*1c40*/  FMNMX R47, R13, R60, !PT ;  /* 0x0000003c0d2f7209 */ /* 0x000fe20007800000 */
[----:B------:R-:W-:Y:S01]  /*1c50*/  LDS.128 R16, [R5+0x800] ;  /* 0x0008000005107984 */ /* 0x000fe20000000c00 */
[----:B------:R-:W-:-:S03]  /*1c60*/  FMNMX R33, R33, R14, !PT ;  /* 0x0000000e21217209 */ /* 0x000fc60007800000 */
[----:B------:R-:W0:Y:S01]  /*1c70*/  LDS.128 R12, [R6+0x20] ;  /* 0x00002000060c7984 */ /* 0x000e220000000c00 */
[----:B------:R-:W-:Y:S01]  /*1c80*/  FMNMX R43, R44, R43, !PT ;  /* 0x0000002b2c2b7209 */ /* 0x000fe20007800000 */
[----:B------:R-:W-:Y:S01]  /*1c90*/  FMUL R60, R20, R27 ;  /* 0x0000001b143c7220 */ /* 0x000fe20000400000 */
        /* <DEDUP_REMOVED lines=9> */
[C---:B------:R-:W-:Y:S01]  /*1d30*/  FMUL R55, R23.reuse, R27 ;  /* 0x0000001b17377220 */ /* 0x040fe20000400000 */
[-C--:B------:R-:W-:Y:S01]  /*1d40*/  FMUL R57, R22, R31.reuse ;  /* 0x0000001f16397220 */ /* 0x080fe20000400000 */
[----:B------:R-:W-:Y:S01]  /*1d50*/  FMUL R31, R23, R31 ;  /* 0x0000001f171f7220 */ /* 0x000fe20000400000 */
[-C--:B------:R-:W-:Y:S01]  /*1d60*/  FMUL R27, R20, R35.reuse ;  /* 0x00000023141b7220 */ /* 0x080fe20000400000 */
[-C--:B------:R-:W-:Y:S01]  /*1d70*/  FMUL R26, R21, R35.reuse ;  /* 0x00000023151a7220 */ /* 0x080fe20000400000 */
[-C--:B------:R-:W-:Y:S01]  /*1d80*/  FMUL R54, R22, R35.reuse ;  /* 0x0000002316367220 */ /* 0x080fe20000400000 */
[----:B------:R-:W-:-:S02]  /*1d90*/  FMUL R56, R23, R35 ;  /* 0x0000002317387220 */ /* 0x000fc40000400000 */
[----:B------:R-:W1:Y:S01]  /*1da0*/  LDS.128 R20, [R6+0xa0] ;  /* 0x0000a00006147984 */ /* 0x000e620000000c00 */
[----:B------:R-:W-:Y:S02]  /*1db0*/  FMNMX R42, R42, R27, !PT ;  /* 0x0000001b2a2a7209 */ /* 0x000fe40007800000 */
[----:B------:R-:W-:Y:S02]  /*1dc0*/  FMNMX R47, R47, R24, !PT ;  /* 0x000000182f2f7209 */ /* 0x000fe40007800000 */
[----:B------:R-:W-:Y:S02]  /*1dd0*/  FMNMX R48, R48, R25, !PT ;  /* 0x0000001930307209 */ /* 0x000fe40007800000 */
[----:B------:R-:W-:Y:S02]  /*1de0*/  FMNMX R49, R49, R26, !PT ;  /* 0x0000001a31317209 */ /* 0x000fe40007800000 */
[----:B------:R-:W2:Y:S01]  /*1df0*/  LDS.128 R24, [R6+0x120] ;  /* 0x0001200006187984 */ /* 0x000ea20000000c00 */
[----:B------:R-:W-:-:S02]  /*1e00*/  FMNMX R29, R34, R29, !PT ;  /* 0x0000001d221d7209 */ /* 0x000fc40007800000 */
[----:B------:R-:W-:Y:S02]  /*1e10*/  FMNMX R51, R32, R51, !PT ;  /* 0x0000003320337209 */ /* 0x000fe40007800000 */
[----:B------:R-:W-:Y:S02]  /*1e20*/  FMNMX R56, R33, R56, !PT ;  /* 0x0000003821387209 */ /* 0x000fe40007800000 */
[----:B------:R-:W-:Y:S01]  /*1e30*/  FMNMX R53, R30, R53, !PT ;  /* 0x000000351e357209 */ /* 0x000fe20007800000 */
[----:B------:R-:W3:Y:S01]  /*1e40*/  LDS.128 R32, [R6+0x1a0] ;  /* 0x0001a00006207984 */ /* 0x000ee20000000c00 */
[----:B------:R-:W-:Y:S02]  /*1e50*/  FMNMX R55, R28, R55, !PT ;  /* 0x000000371c377209 */ /* 0x000fe40007800000 */
[----:B------:R-:W-:Y:S01]  /*1e60*/  FMNMX R44, R44, R31, !PT ;  /* 0x0000001f2c2c7209 */ /* 0x000fe20007800000 */
[----:B0-----:R-:W-:Y:S01]  /*1e70*/  FMUL R31, R16, R12 ;  /* 0x0000000c101f7220 */ /* 0x001fe20000400000 */
[C---:B------:R-:W-:Y:S01]  /*1e80*/  FMUL R28, R12.reuse, R18 ;  /* 0x000000120c1c7220 */ /* 0x040fe20000400000 */
[----:B------:R-:W-:Y:S01]  /*1e90*/  FMUL R30, R12, R19 ;  /* 0x000000130c1e7220 */ /* 0x000fe20000400000 */
[----:B------:R-:W-:-:S02]  /*1ea0*/  FMNMX R50, R61, R50, !PT ;  /* 0x000000323d327209 */ /* 0x000fc40007800000 */
[----:B------:R-:W-:Y:S01]  /*1eb0*/  FMNMX R46, R46, R57, !PT ;  /* 0x000000392e2e7209 */ /* 0x000fe20007800000 */
[----:B------:R-:W-:Y:S01]  /*1ec0*/  FMUL R57, R12, R17 ;  /* 0x000000110c397220 */ /* 0x000fe20000400000 */
[----:B------:R-:W-:Y:S02]  /*1ed0*/  FMNMX R50, R50, R31, !PT ;  /* 0x0000001f32327209 */ /* 0x000fe40007800000 */
[----:B------:R-:W-:Y:S02]  /*1ee0*/  FMNMX R12, R29, R28, !PT ;  /* 0x0000001c1d0c7209 */ /* 0x000fe40007800000 */
[----:B------:R-:W-:Y:S02]  /*1ef0*/  FMNMX R51, R51, R30, !PT ;  /* 0x0000001e33337209 */ /* 0x000fe40007800000 */
[----:B------:R-:W0:Y:S01]  /*1f00*/  LDS.128 R28, [R5+0x900] ;  /* 0x00090000051c7984 */ /* 0x000e220000000c00 */
[----:B------:R-:W-:Y:S02]  /*1f10*/  FMNMX R45, R45, R54, !PT ;  /* 0x000000362d2d7209 */ /* 0x000fe40007800000 */
[----:B------:R-:W-:Y:S01]  /*1f20*/  FMNMX R43, R43, R60, !PT ;  /* 0x0000003c2b2b7209 */ /* 0x000fe20007800000 */
[----:B-1----:R-:W-:Y:S01]  /*1f30*/  FMUL R54, R16, R20 ;  /* 0x0000001410367220 */ /* 0x002fe20000400000 */
[----:B------:R-:W-:-:S04]  /*1f40*/  FMNMX R52, R59, R52, !PT ;  /* 0x000000343b347209 */ /* 0x000fc80007800000 */
[----:B------:R-:W-:Y:S01]  /*1f50*/  FMNMX R43, R43, R54, !PT ;  /* 0x000000362b2b7209 */ /* 0x000fe20007800000 */
[----:B------:R-:W-:Y:S01]  /*1f60*/  FMUL R54, R20, R17 ;  /* 0x0000001114367220 */ /* 0x000fe20000400000 */
[----:B------:R-:W-:Y:S01]  /*1f70*/  FMNMX R52, R52, R57, !PT ;  /* 0x0000003934347209 */ /* 0x000fe20007800000 */
[C---:B--2---:R-:W-:Y:S01]  /*1f80*/  FMUL R57, R24.reuse, R17 ;  /* 0x0000001118397220 */ /* 0x044fe20000400000 */
[----:B------:R-:W-:Y:S01]  /*1f90*/  FMUL R59, R24, R18 ;  /* 0x00000012183b7220 */ /* 0x000fe20000400000 */
[----:B------:R-:W-:Y:S01]  /*1fa0*/  FMNMX R41, R41, R58, !PT ;  /* 0x0000003a29297209 */ /* 0x000fe20007800000 */
[C---:B------:R-:W-:Y:S01]  /*1fb0*/  FMUL R58, R20.reuse, R18 ;  /* 0x00000012143a7220 */ /* 0x040fe20000400000 */
[----:B------:R-:W-:Y:S01]  /*1fc0*/  FMNMX R47, R47, R54, !PT ;  /* 0x000000362f2f7209 */ /* 0x000fe20007800000 */
[----:B------:R-:W-:Y:S01]  /*1fd0*/  FMUL R54, R20, R19 ;  /* 0x0000001314367220 */ /* 0x000fe20000400000 */
[----:B------:R-:W-:Y:S01]  /*1fe0*/  FMNMX R48, R48, R57, !PT ;  /* 0x0000003930307209 */ /* 0x000fe20007800000 */
[----:B------:R-:W-:Y:S01]  /*1ff0*/  FMUL R20, R16, R24 ;  /* 0x0000001810147220 */ /* 0x000fe20000400000 */
[----:B------:R-:W-:Y:S01]  /*2000*/  FMNMX R46, R46, R59, !PT ;  /* 0x0000003b2e2e7209 */ /* 0x000fe20007800000 */
[----:B------:R-:W-:Y:S01]  /*2010*/  FMUL R59, R24, R19 ;  /* 0x00000013183b7220 */ /* 0x000fe20000400000 */
[----:B---3--:R-:W-:Y:S01]  /*2020*/  FMUL R57, R16, R32 ;  /* 0x0000002010397220 */ /* 0x008fe20000400000 */
[C---:B------:R-:W-:Y:S01]  /*2030*/  FMUL R16, R32.reuse, R17 ;  /* 0x0000001120107220 */ /* 0x040fe20000400000 */
[C---:B------:R-:W-:Y:S01]  /*2040*/  FMUL R18, R32.reuse, R18 ;  /* 0x0000001220127220 */ /* 0x040fe20000400000 */
[----:B------:R-:W-:Y:S01]  /*2050*/  FMUL R19, R32, R19 ;  /* 0x0000001320137220 */ /* 0x000fe20000400000 */
[----:B------:R-:W-:-:S02]  /*2060*/  FMNMX R41, R41, R20, !PT ;  /* 0x0000001429297209 */ /* 0x000fc40007800000 */
[----:B------:R-:W-:Y:S02]  /*2070*/  FMNMX R44, R44, R59, !PT ;  /* 0x0000003b2c2c7209 */ /* 0x000fe40007800000 */
[----:B------:R-:W-:Y:S02]  /*2080*/  FMNMX R49, R49, R16, !PT ;  /* 0x0000001031317209 */ /* 0x000fe40007800000 */
[----:B------:R-:W-:Y:S02]  /*2090*/  FMNMX R45, R45, R18, !PT ;  /* 0x000000122d2d7209 */ /* 0x000fe40007800000 */
[----:B------:R-:W-:Y:S02]  /*20a0*/  FMNMX R56, R56, R19, !PT ;  /* 0x0000001338387209 */ /* 0x000fe40007800000 */
[----:B------:R-:W-:Y:S01]  /*20b0*/  FMNMX R53, R53, R58, !PT ;  /* 0x0000003a35357209 */ /* 0x000fe20007800000 */
[-C--:B0-----:R-:W-:Y:S01]  /*20c0*/  FMUL R59, R28, R13.reuse ;  /* 0x0000000d1c3b7220 */ /* 0x081fe20000400000 */
[----:B------:R-:W-:Y:S01]  /*20d0*/  FMNMX R55, R55, R54, !PT ;  /* 0x0000003637377209 */ /* 0x000fe20007800000 */
[----:B------:R-:W-:Y:S01]  /*20e0*/  FMUL R17, R29, R13 ;  /* 0x0000000d1d117220 */ /* 0x000fe20000400000 */
[----:B------:R-:W-:Y:S01]  /*20f0*/  FMNMX R42, R42, R57, !PT ;  /* 0x000000392a2a7209 */ /* 0x000fe20007800000 */
[-C--:B------:R-:W-:Y:S01]  /*2100*/  FMUL R19, R30, R13.reuse ;  /* 0x0000000d1e137220 */ /* 0x080fe20000400000 */
[----:B------:R-:W-:Y:S01]  /*2110*/  FMUL R18, R31, R13 ;  /* 0x0000000d1f127220 */ /* 0x000fe20000400000 */
[-C--:B------:R-:W-:Y:S01]  /*2120*/  FMUL R60, R28, R21.reuse ;  /* 0x000000151c3c7220 */ /* 0x080fe20000400000 */
[-C--:B------:R-:W-:Y:S01]  /*2130*/  FMUL R16, R29, R21.reuse ;  /* 0x000000151d107220 */ /* 0x080fe20000400000 */
[-C--:B------:R-:W-:Y:S01]  /*2140*/  FMUL R20, R30, R21.reuse ;  /* 0x000000151e147220 */ /* 0x080fe20000400000 */
[----:B------:R-:W-:Y:S01]  /*2150*/  FMUL R24, R31, R21 ;  /* 0x000000151f187220 */ /* 0x000fe20000400000 */
[-C--:B------:R-:W-:Y:S01]  /*2160*/  FMUL R32, R28, R25.reuse ;  /* 0x000000191c207220 */ /* 0x080fe20000400000 */
[CC--:B------:R-:W-:Y:S01]  /*2170*/  FMUL R21, R29.reuse, R25.reuse ;  /* 0x000000191d157220 */ /* 0x0c0fe20000400000 */
[----:B------:R-:W-:Y:S01]  /*2180*/  FMUL R13, R30, R25 ;  /* 0x000000191e0d7220 */ /* 0x000fe20000400000 */
[-C--:B------:R-:W-:Y:S01]  /*2190*/  FMUL R57, R28, R33.reuse ;  /* 0x000000211c397220 */ /* 0x080fe20000400000 */
[-C--:B------:R-:W-:Y:S01]  /*21a0*/  FMUL R58, R29, R33.reuse ;  /* 0x000000211d3a7220 */ /* 0x080fe20000400000 */
[----:B------:R-:W-:Y:S01]  /*21b0*/  FMUL R54, R30, R33 ;  /* 0x000000211e367220 */ /* 0x000fe20000400000 */
[C---:B------:R-:W-:Y:S01]  /*21c0*/  FMUL R25, R31.reuse, R25 ;  /* 0x000000191f197220 */ /* 0x040fe20000400000 */
[----:B------:R-:W-:-:S02]  /*21d0*/  FMUL R33, R31, R33 ;  /* 0x000000211f217220 */ /* 0x000fc40000400000 */
[----:B------:R-:W0:Y:S01]  /*21e0*/  LDS.128 R28, [R5+0xa00] ;  /* 0x000a0000051c7984 */ /* 0x000e220000000c00 */
[----:B------:R-:W-:Y:S02]  /*21f0*/  FMNMX R32, R41, R32, !PT ;  /* 0x0000002029207209 */ /* 0x000fe40007800000 */
[----:B------:R-:W-:Y:S02]  /*2200*/  FMNMX R52, R52, R17, !PT ;  /* 0x0000001134347209 */ /* 0x000fe40007800000 */
[----:B------:R-:W-:Y:S02]  /*2210*/  FMNMX R41, R47, R16, !PT ;  /* 0x000000102f297209 */ /* 0x000fe40007800000 */
[----:B------:R-:W-:Y:S02]  /*2220*/  FMNMX R12, R12, R19, !PT ;  /* 0x000000130c0c7209 */ /* 0x000fe40007800000 */
[----:B------:R-:W-:Y:S02]  /*2230*/  FMNMX R51, R51, R18, !PT ;  /* 0x0000001233337209 */ /* 0x000fe40007800000 */
[----:B------:R-:W1:Y:S01]  /*2240*/  LDS.128 R16, [R5+0xb00] ;  /* 0x000b000005107984 */ /* 0x000e620000000c00 */
[----:B------:R-:W-:-:S02]  /*2250*/  FMNMX R20, R53, R20, !PT ;  /* 0x0000001435147209 */ /* 0x000fc40007800000 */
[----:B------:R-:W-:Y:S02]  /*2260*/  FMNMX R42, R42, R57, !PT ;  /* 0x000000392a2a7209 */ /* 0x000fe40007800000 */
        /* <DEDUP_REMOVED lines=27> */
[----:B------:R-:W-:Y:S01]  /*2420*/  FMNMX R44, R51, R44, !PT ;  /* 0x0000002c332c7209 */ /* 0x000fe20007800000 */
[-C--:B------:R-:W-:Y:S01]  /*2430*/  FMUL R46, R29, R26.reuse ;  /* 0x0000001a1d2e7220 */ /* 0x080fe20000400000 */
[----:B------:R-:W-:Y:S01]  /*2440*/  FMNMX R47, R32, R47, !PT ;  /* 0x0000002f202f7209 */ /* 0x000fe20007800000 */
[----:B------:R-:W-:Y:S01]  /*2450*/  FMUL R54, R31, R26 ;  /* 0x0000001a1f367220 */ /* 0x000fe20000400000 */
[----:B------:R-:W-:Y:S01]  /*2460*/  FMNMX R53, R42, R28, !PT ;  /* 0x0000001c2a357209 */ /* 0x000fe20007800000 */
[-C--:B-1----:R-:W-:Y:S01]  /*2470*/  FMUL R42, R17, R15.reuse ;  /* 0x0000000f112a7220 */ /* 0x082fe20000400000 */
[----:B------:R-:W-:Y:S01]  /*2480*/  FMNMX R52, R49, R22, !PT ;  /* 0x0000001631347209 */ /* 0x000fe20007800000 */
[----:B------:R-:W-:Y:S01]  /*2490*/  FMUL R49, R16, R15 ;  /* 0x0000000f10317220 */ /* 0x000fe20000400000 */
[----:B------:R-:W-:-:S02]  /*24a0*/  FMNMX R56, R20, R55, !PT ;  /* 0x0000003714387209 */ /* 0x000fc40007800000 */
        /* <DEDUP_REMOVED lines=9> */
[-C--:B------:R-:W-:Y:S01]  /*2540*/  FMUL R59, R16, R23.reuse ;  /* 0x00000017103b7220 */ /* 0x080fe20000400000 */
[----:B------:R-:W-:Y:S01]  /*2550*/  FMNMX R54, R25, R54, !PT ;  /* 0x0000003619367209 */ /* 0x000fe20007800000 */
[-C--:B------:R-:W-:Y:S01]  /*2560*/  FMUL R20, R17, R23.reuse ;  /* 0x0000001711147220 */ /* 0x080fe20000400000 */
[----:B------:R-:W-:Y:S01]  /*2570*/  FMNMX R46, R21, R46, !PT ;  /* 0x0000002e152e7209 */ /* 0x000fe20007800000 */
        /* <DEDUP_REMOVED lines=19> */
[----:B------:R-:W-:Y:S02]  /*26b0*/  FMNMX R41, R41, R26, !PT ;  /* 0x0000001a29297209 */ /* 0x000fe40007800000 */
[----:B------:R-:W-:Y:S02]  /*26c0*/  FMNMX R55, R55, R24, !PT ;  /* 0x0000001837377209 */ /* 0x000fe40007800000 */
[----:B------:R-:W-:Y:S02]  /*26d0*/  FMNMX R51, R51, R34, !PT ;  /* 0x0000002233337209 */ /* 0x000fe40007800000 */
[----:B------:R-:W-:Y:S01]  /*26e0*/  FMNMX R54, R54, R27, !PT ;  /* 0x0000001b36367209 */ /* 0x000fe20007800000 */
[----:B0-----:R-:W-:Y:S01]  /*26f0*/  FMUL R32, R12, R28 ;  /* 0x0000001c0c207220 */ /* 0x001fe20000400000 */
[----:B------:R-:W-:Y:S01]  /*2700*/  FMNMX R48, R48, R35, !PT ;  /* 0x0000002330307209 */ /* 0x000fe20007800000 */
[----:B------:R-:W0:Y:S01]  /*2710*/  LDS.128 R24, [R6+0x1b0] ;  /* 0x0001b00006187984 */ /* 0x000e220000000c00 */
        /* <DEDUP_REMOVED lines=8> */
[----:B------:R-:W-:Y:S02]  /*27a0*/  FMNMX R44, R44, R35, !PT ;  /* 0x000000232c2c7209 */ /* 0x000fe40007800000 */
[----:B------:R-:W3:Y:S01]  /*27b0*/  LDS.128 R32, [R5+0xd00] ;  /* 0x000d000005207984 */ /* 0x000ee20000000c00 */
[----:B-1----:R-:W-:Y:S01]  /*27c0*/  FMUL R57, R12, R16 ;  /* 0x000000100c397220 */ /* 0x002fe20000400000 */
[----:B------:R-:W-:Y:S01]  /*27d0*/  FMNMX R50, R50, R59, !PT ;  /* 0x0000003b32327209 */ /* 0x000fe20007800000 */
[----:B------:R-:W-:-:S03]  /*27e0*/  FMUL R28, R16, R13 ;  /* 0x0000000d101c7220 */ /* 0x000fc60000400000 */
[----:B------:R-:W-:Y:S01]  /*27f0*/  FMNMX R50, R50, R57, !PT ;  /* 0x0000003932327209 */ /* 0x000fe20007800000 */
[----:B------:R-:W-:Y:S01]  /*2800*/  FMUL R57, R16, R14 ;  /* 0x0000000e10397220 */ /* 0x000fe20000400000 */
[----:B------:R-:W-:-:S04]  /*2810*/  FMNMX R43, R43, R28, !PT ;  /* 0x0000001c2b2b7209 */ /* 0x000fc80007800000 */
[----:B------:R-:W-:Y:S01]  /*2820*/  FMNMX R28, R56, R57, !PT ;  /* 0x00000039381c7209 */ /* 0x000fe20007800000 */
[----:B------:R-:W-:Y:S01]  /*2830*/  FMUL R56, R16, R15 ;  /* 0x0000000f10387220 */ /* 0x000fe20000400000 */
[----:B--2---:R-:W-:Y:S01]  /*2840*/  FMUL R16, R12, R20 ;  /* 0x000000140c107220 */ /* 0x004fe20000400000 */
[----:B------:R-:W-:-:S04]  /*2850*/  FMUL R57, R20, R13 ;  /* 0x0000000d14397220 */ /* 0x000fc80000400000 */
[----:B------:R-:W-:Y:S01]  /*2860*/  FMNMX R47, R47, R16, !PT ;  /* 0x000000102f2f7209 */ /* 0x000fe20007800000 */
[----:B------:R-:W-:Y:S01]  /*2870*/  FMUL R16, R20, R14 ;  /* 0x0000000e14107220 */ /* 0x000fe20000400000 */
[----:B------:R-:W-:Y:S01]  /*2880*/  FMNMX R46, R46, R57, !PT ;  /* 0x000000392e2e7209 */ /* 0x000fe20007800000 */
[----:B0-----:R-:W-:-:S03]  /*2890*/  FMUL R13, R24, R13 ;  /* 0x0000000d180d7220 */ /* 0x001fc60000400000 */
[----:B------:R-:W-:Y:S01]  /*28a0*/  FMNMX R16, R55, R16, !PT ;  /* 0x0000001037107209 */ /* 0x000fe20007800000 */
[----:B------:R-:W-:Y:S01]  /*28b0*/  FMUL R14, R24, R14 ;  /* 0x0000000e180e7220 */ /* 0x000fe20000400000 */
[-C--:B------:R-:W-:Y:S01]  /*28c0*/  FMUL R55, R20, R15.reuse ;  /* 0x0000000f14377220 */ /* 0x080fe20000400000 */
[----:B------:R-:W-:Y:S01]  /*28d0*/  FMUL R12, R12, R24 ;  /* 0x000000180c0c7220 */ /* 0x000fe20000400000 */
[----:B------:R-:W-:Y:S01]  /*28e0*/  FMUL R57, R24, R15 ;  /* 0x0000000f18397220 */ /* 0x000fe20000400000 */
[----:B------:R-:W-:Y:S02]  /*28f0*/  FMNMX R53, R53, R58, !PT ;  /* 0x0000003a35357209 */ /* 0x000fe40007800000 */
[----:B------:R-:W-:Y:S02]  /*2900*/  FMNMX R15, R52, R13, !PT ;  /* 0x0000000d340f7209 */ /* 0x000fe40007800000 */
[----:B------:R-:W-:Y:S02]  /*2910*/  FMNMX R24, R51, R14, !PT ;  /* 0x0000000e33187209 */ /* 0x000fe40007800000 */
[----:B------:R-:W-:-:S02]  /*2920*/  FMNMX R20, R54, R55, !PT ;  /* 0x0000003736147209 */ /* 0x000fc40007800000 */
[----:B------:R-:W-:Y:S01]  /*2930*/  FMNMX R41, R41, R56, !PT ;  /* 0x0000003829297209 */ /* 0x000fe20007800000 */
[-C--:B---3--:R-:W-:Y:S01]  /*2940*/  FMUL R60, R32, R29.reuse ;  /* 0x0000001d203c7220 */ /* 0x088fe20000400000 */
[-C--:B------:R-:W-:Y:S01]  /*2950*/  FMUL R13, R33, R29.reuse ;  /* 0x0000001d210d7220 */ /* 0x080fe20000400000 */
[-C--:B------:R-:W-:Y:S01]  /*2960*/  FMUL R14, R34, R29.reuse ;  /* 0x0000001d220e7220 */ /* 0x080fe20000400000 */
[----:B------:R-:W-:Y:S01]  /*2970*/  FMUL R51, R35, R29 ;  /* 0x0000001d23337220 */ /* 0x000fe20000400000 */
[----:B------:R-:W-:Y:S01]  /*2980*/  FMNMX R12, R53, R12, !PT ;  /* 0x0000000c350c7209 */ /* 0x000fe20007800000 */
[----:B------:R-:W-:Y:S01]  /*2990*/  FMUL R59, R32, R17 ;  /* 0x00000011203b7220 */ /* 0x000fe20000400000 */
[----:B------:R-:W-:Y:S01]  /*29a0*/  FMNMX R48, R48, R57, !PT ;  /* 0x0000003930307209 */ /* 0x000fe20007800000 */
        /* <DEDUP_REMOVED lines=37> */
[C---:B------:R-:W-:Y:S01]  /*2c00*/  FMUL R42, R32.reuse, R22 ;  /* 0x00000016202a7220 */ /* 0x040fe20000400000 */
[----:B------:R-:W-:Y:S01]  /*2c10*/  FMUL R18, R32, R26 ;  /* 0x0000001a20127220 */ /* 0x000fe20000400000 */
[C---:B------:R-:W-:Y:S01]  /*2c20*/  FMUL R51, R33.reuse, R22 ;  /* 0x0000001621337220 */ /* 0x040fe20000400000 */
[----:B------:R-:W-:Y:S01]  /*2c30*/  FMUL R32, R33, R26 ;  /* 0x0000001a21207220 */ /* 0x000fe20000400000 */
[----:B------:R-:W-:Y:S01]  /*2c40*/  FMUL R55, R35, R22 ;  /* 0x0000001623377220 */ /* 0x000fe20000400000 */
[----:B------:R-:W-:Y:S01]  /*2c50*/  FMUL R33, R34, R26 ;  /* 0x0000001a22217220 */ /* 0x000fe20000400000 */
[----:B------:R-:W-:-:S02]  /*2c60*/  FMNMX R59, R49, R44, !PT ;  /* 0x0000002c313b7209 */ /* 0x000fc40007800000 */
[----:B------:R-:W-:Y:S01]  /*2c70*/  FMNMX R44, R50, R41, !PT ;  /* 0x00000029322c7209 */ /* 0x000fe20007800000 */
[----:B------:R-:W-:Y:S01]  /*2c80*/  FMUL R61, R34, R22 ;  /* 0x00000016223d7220 */ /* 0x000fe20000400000 */
[----:B------:R-:W-:Y:S01]  /*2c90*/  FMNMX R41, R57, R18, !PT ;  /* 0x0000001239297209 */ /* 0x000fe20007800000 */
[----:B------:R-:W-:Y:S01]  /*2ca0*/  FMUL R22, R35, R26 ;  /* 0x0000001a23167220 */ /* 0x000fe20000400000 */
[----:B------:R-:W-:Y:S02]  /*2cb0*/  FMNMX R42, R47, R42, !PT ;  /* 0x0000002a2f2a7209 */ /* 0x000fe40007800000 */
[----:B------:R-:W-:Y:S01]  /*2cc0*/  FMNMX R18, R56, R25, !PT ;  /* 0x0000001938127209 */ /* 0x000fe20007800000 */
[-C--:B-1----:R-:W-:Y:S01]  /*2cd0*/  FMUL R57, R13, R31.reuse ;  /* 0x0000001f0d397220 */ /* 0x082fe20000400000 */
[----:B------:R-:W-:Y:S02]  /*2ce0*/  FMNMX R50, R43, R52, !PT ;  /* 0x000000342b327209 */ /* 0x000fe40007800000 */
[----:B------:R-:W-:Y:S01]  /*2cf0*/  FMNMX R45, R45, R54, !PT ;  /* 0x000000362d2d7209 */ /* 0x000fe20007800000 */
        /* <DEDUP_REMOVED lines=8> */
[----:B------:R-:W-:Y:S01]  /*2d80*/  LDS.128 R32, [R6+0x40] ;  /* 0x0000400006207984 */ /* 0x000fe20000000c00 */
[----:B------:R-:W-:-:S03]  /*2d90*/  FMNMX R48, R28, R21, !PT ;  /* 0x000000151c307209 */ /* 0x000fc60007800000 */
[----:B------:R-:W0:Y:S01]  /*2da0*/  LDS.128 R28, [R5+0x1000] ;  /* 0x00100000051c7984 */ /* 0x000e220000000c00 */
[----:B------:R-:W-:Y:S01]  /*2db0*/  FMNMX R51, R46, R51, !PT ;  /* 0x000000332e337209 */ /* 0x000fe20007800000 */
[-C--:B------:R-:W-:Y:S01]  /*2dc0*/  FMUL R21, R12, R19.reuse ;  /* 0x000000130c157220 */ /* 0x080fe20000400000 */
        /* <DEDUP_REMOVED lines=26> */
[----:B------:R-:W-:Y:S01]  /*2f70*/  FMNMX R43, R43, R56, !PT ;  /* 0x000000382b2b7209 */ /* 0x000fe20007800000 */
[----:B0-----:R-:W-:Y:S01]  /*2f80*/  FMUL R45, R32, R30 ;  /* 0x0000001e202d7220 */ /* 0x001fe20000400000 */
[----:B------:R-:W-:Y:S01]  /*2f90*/  FMNMX R49, R49, R14, !PT ;  /* 0x0000000e31317209 */ /* 0x000fe20007800000 */
[----:B------:R-:W-:Y:S01]  /*2fa0*/  FMUL R54, R28, R32 ;  /* 0x000000201c367220 */ /* 0x000fe20000400000 */
[----:B------:R-:W-:Y:S01]  /*2fb0*/  FMNMX R46, R46, R15, !PT ;  /* 0x0000000f2e2e7209 */ /* 0x000fe20007800000 */
[C---:B------:R-:W-:Y:S01]  /*2fc0*/  FMUL R26, R32.reuse, R29 ;  /* 0x0000001d201a7220 */ /* 0x040fe20000400000 */
[----:B------:R-:W0:Y:S01]  /*2fd0*/  LDS.128 R12, [R6+0x1c0] ;  /* 0x0001c000060c7984 */ /* 0x000e220000000c00 */
[----:B------:R-:W-:Y:S01]  /*2fe0*/  FMUL R56, R32, R31 ;  /* 0x0000001f20387220 */ /* 0x000fe20000400000 */
[----:B------:R-:W-:-:S02]  /*2ff0*/  FMNMX R32, R24, R45, !PT ;  /* 0x0000002d18207209 */ /* 0x000fc40007800000 */
[----:B------:R-:W-:Y:S02]  /*3000*/  FMNMX R54, R27, R54, !PT ;  /* 0x000000361b367209 */ /* 0x000fe40007800000 */
[----:B------:R-:W-:Y:S02]  /*3010*/  FMNMX R57, R57, R26, !PT ;  /* 0x0000001a39397209 */ /* 0x000fe40007800000 */
[----:B------:R-:W-:Y:S02]  /*3020*/  FMNMX R45, R25, R56, !PT ;  /* 0x00000038192d7209 */ /* 0x000fe40007800000 */
[----:B------:R-:W3:Y:S01]  /*3030*/  LDS.128 R24, [R5+0x1100] ;  /* 0x0011000005187984 */ /* 0x000ee20000000c00 */
[----:B------:R-:W-:Y:S01]  /*3040*/  FMNMX R48, R48, R55, !PT ;  /* 0x0000003730307209 */ /* 0x000fe20007800000 */
[----:B-1----:R-:W-:Y:S01]  /*3050*/  FMUL R55, R28, R20 ;  /* 0x000000141c377220 */ /* 0x002fe20000400000 */
[----:B------:R-:W-:-:S04]  /*3060*/  FMUL R56, R20, R30 ;  /* 0x0000001e14387220 */ /* 0x000fc80000400000 */
[----:B------:R-:W-:Y:S01]  /*3070*/  FMNMX R44, R44, R55, !PT ;  /* 0x000000372c2c7209 */ /* 0x000fe20007800000 */
[C---:B------:R-:W-:Y:S01]  /*3080*/  FMUL R55, R20.reuse, R29 ;  /* 0x0000001d14377220 */ /* 0x040fe20000400000 */
[----:B------:R-:W-:Y:S01]  /*3090*/  FMNMX R53, R53, R56, !PT ;  /* 0x0000003835357209 */ /* 0x000fe20007800000 */
[----:B------:R-:W-:Y:S01]  /*30a0*/  FMUL R59, R20, R31 ;  /* 0x0000001f143b7220 */ /* 0x000fe20000400000 */
[C---:B--2---:R-:W-:Y:S01]  /*30b0*/  FMUL R20, R16.reuse, R29 ;  /* 0x0000001d10147220 */ /* 0x044fe20000400000 */
[----:B------:R-:W-:Y:S01]  /*30c0*/  FMUL R56, R16, R30 ;  /* 0x0000001e10387220 */ /* 0x000fe20000400000 */
[----:B------:R-:W-:Y:S01]  /*30d0*/  FMNMX R50, R50, R55, !PT ;  /* 0x0000003732327209 */ /* 0x000fe20007800000 */
[----:B------:R-:W-:Y:S01]  /*30e0*/  FMUL R55, R28, R16 ;  /* 0x000000101c377220 */ /* 0x000fe20000400000 */
[----:B------:R-:W-:Y:S01]  /*30f0*/  FMUL R16, R16, R31 ;  /* 0x0000001f10107220 */ /* 0x000fe20000400000 */
[----:B------:R-:W-:Y:S02]  /*3100*/  FMNMX R47, R47, R58, !PT ;  /* 0x0000003a2f2f7209 */ /* 0x000fe40007800000 */
[----:B------:R-:W-:Y:S01]  /*3110*/  FMNMX R43, R43, R56, !PT ;  /* 0x000000382b2b7209 */ /* 0x000fe20007800000 */
[C---:B0-----:R-:W-:Y:S01]  /*3120*/  FMUL R29, R12.reuse, R29 ;  /* 0x0000001d0c1d7220 */ /* 0x041fe20000400000 */
[----:B------:R-:W-:Y:S01]  /*3130*/  FMUL R31, R12, R31 ;  /* 0x0000001f0c1f7220 */ /* 0x000fe20000400000 */
[----:B------:R-:W-:Y:S01]  /*3140*/  FMUL R28, R28, R12 ;  /* 0x0000000c1c1c7220 */ /* 0x000fe20000400000 */
[----:B------:R-:W-:-:S02]  /*3150*/  FMUL R30, R12, R30 ;  /* 0x0000001e0c1e7220 */ /* 0x000fc40000400000 */
[----:B------:R-:W-:Y:S02]  /*3160*/  FMNMX R52, R52, R29, !PT ;  /* 0x0000001d34347209 */ /* 0x000fe40007800000 */
[----:B------:R-:W-:Y:S01]  /*3170*/  FMNMX R46, R46, R31, !PT ;  /* 0x0000001f2e2e7209 */ /* 0x000fe20007800000 */
[C---:B---3--:R-:W-:Y:S01]  /*3180*/  FMUL R29, R24.reuse, R33 ;  /* 0x00000021181d7220 */ /* 0x048fe20000400000 */
[----:B------:R-:W-:Y:S01]  /*3190*/  FMUL R31, R24, R21 ;  /* 0x00000015181f7220 */ /* 0x000fe20000400000 */
[----:B------:R-:W-:Y:S01]  /*31a0*/  FMNMX R42, R42, R55, !PT ;  /* 0x000000372a2a7209 */ /* 0x000fe20007800000 */
[----:B------:R-:W-:Y:S01]  /*31b0*/  FMUL R56, R25, R33 ;  /* 0x0000002119387220 */ /* 0x000fe20000400000 */
[----:B------:R-:W-:Y:S01]  /*31c0*/  FMNMX R48, R48, R59, !PT ;  /* 0x0000003b30307209 */ /* 0x000fe20007800000 */
[-C--:B------:R-:W-:Y:S01]  /*31d0*/  FMUL R55, R26, R33.reuse ;  /* 0x000000211a377220 */ /* 0x080fe20000400000 */
[----:B------:R-:W-:Y:S01]  /*31e0*/  FMNMX R41, R41, R28, !PT ;  /* 0x0000001c29297209 */ /* 0x000fe20007800000 */
[----:B------:R-:W-:Y:S01]  /*31f0*/  FMUL R58, R27, R33 ;  /* 0x000000211b3a7220 */ /* 0x000fe20000400000 */
[----:B------:R-:W-:Y:S01]  /*3200*/  FMNMX R49, R49, R30, !PT ;  /* 0x0000001e31317209 */ /* 0x000fe20007800000 */
[C---:B------:R-:W-:Y:S01]  /*3210*/  FMUL R33, R25.reuse, R21 ;  /* 0x0000001519217220 */ /* 0x040fe20000400000 */
[----:B------:R-:W-:Y:S01]  /*3220*/  FMNMX R54, R54, R29, !PT ;  /* 0x0000001d36367209 */ /* 0x000fe20007800000 */
[----:B------:R-:W-:Y:S01]  /*3230*/  FMUL R59, R24, R17 ;  /* 0x00000011183b7220 */ /* 0x000fe20000400000 */
[----:B------:R-:W-:Y:S01]  /*3240*/  FMNMX R44, R44, R31, !PT ;  /* 0x0000001f2c2c7209 */ /* 0x000fe20007800000 */
[C---:B------:R-:W-:Y:S01]  /*3250*/  FMUL R60, R25.reuse, R17 ;  /* 0x00000011193c7220 */ /* 0x040fe20000400000 */
[----:B------:R-:W0:Y:S01]  /*3260*/  LDS.128 R28, [R5+0x1200] ;  /* 0x00120000051c7984 */ /* 0x000e220000000c00 */
[-C--:B------:R-:W-:Y:S01]  /*3270*/  FMUL R24, R24, R13.reuse ;  /* 0x0000000d18187220 */ /* 0x080fe20000400000 */
[----:B------:R-:W-:Y:S01]  /*3280*/  FMUL R25, R25, R13 ;  /* 0x0000000d19197220 */ /* 0x000fe20000400000 */
[----:B------:R-:W-:Y:S01]  /*3290*/  FMNMX R51, R51, R20, !PT ;  /* 0x0000001433337209 */ /* 0x000fe20007800000 */
[-C--:B------:R-:W-:Y:S01]  /*32a0*/  FMUL R20, R27, R17.reuse ;  /* 0x000000111b147220 */ /* 0x080fe20000400000 */
[----:B------:R-:W-:Y:S01]  /*32b0*/  FMNMX R47, R47, R16, !PT ;  /* 0x000000102f2f7209 */ /* 0x000fe20007800000 */
[C---:B------:R-:W-:Y:S01]  /*32c0*/  FMUL R16, R26.reuse, R17 ;  /* 0x000000111a107220 */ /* 0x040fe20000400000 */
[C---:B------:R-:W-:Y:S01]  /*32d0*/  FMUL R12, R26.reuse, R21 ;  /* 0x000000151a0c7220 */ /* 0x040fe20000400000 */
[----:B------:R-:W-:Y:S01]  /*32e0*/  FMUL R17, R26, R13 ;  /* 0x0000000d1a117220 */ /* 0x000fe20000400000 */
        /* <DEDUP_REMOVED lines=15> */
[----:B------:R-:W-:-:S02]  /*33e0*/  FMNMX R42, R42, R59, !PT ;  /* 0x0000003b2a2a7209 */ /* 0x000fc40007800000 */
[----:B------:R-:W-:Y:S01]  /*33f0*/  FMNMX R51, R51, R60, !PT ;  /* 0x0000003c33337209 */ /* 0x000fe20007800000 */
[-C--:B0-----:R-:W-:Y:S01]  /*3400*/  FMUL R53, R28, R18.reuse ;  /* 0x000000121c357220 */ /* 0x081fe20000400000 */
[CC--:B------:R-:W-:Y:S01]  /*3410*/  FMUL R20, R29.reuse, R18.reuse ;  /* 0x000000121d147220 */ /* 0x0c0fe20000400000 */
        /* <DEDUP_REMOVED lines=8> */
[C---:B------:R-:W-:Y:S01]  /*34a0*/  FMUL R17, R31.reuse, R22 ;  /* 0x000000161f117220 */ /* 0x040fe20000400000 */
[----:B------:R-:W-:Y:S01]  /*34b0*/  FMUL R18, R31, R18 ;  /* 0x000000121f127220 */ /* 0x000fe20000400000 */
[-C--:B------:R-:W-:Y:S01]  /*34c0*/  FMUL R28, R28, R14.reuse ;  /* 0x0000000e1c1c7220 */ /* 0x080fe20000400000 */
[-C--:B------:R-:W-:Y:S01]  /*34d0*/  FMUL R29, R29, R14.reuse ;  /* 0x0000000e1d1d7220 */ /* 0x080fe20000400000 */
[-C--:B------:R-:W-:Y:S01]  /*34e0*/  FMUL R30, R30, R14.reuse ;  /* 0x0000000e1e1e7220 */ /* 0x080fe20000400000 */
        /* <DEDUP_REMOVED lines=9> */
[----:B------:R-:W-:-:S02]  /*3580*/  FMNMX R41, R41, R28, !PT ;  /* 0x0000001c29297209 */ /* 0x000fc40007800000 */
[----:B------:R-:W-:Y:S02]  /*3590*/  FMNMX R50, R50, R33, !PT ;  /* 0x0000002132327209 */ /* 0x000fe40007800000 */
[----:B------:R-:W-:Y:S02]  /*35a0*/  FMNMX R52, R52, R29, !PT ;  /* 0x0000001d34347209 */ /* 0x000fe40007800000 */
[----:B------:R-:W-:Y:S02]  /*35b0*/  FMNMX R45, R32, R45, !PT ;  /* 0x0000002d202d7209 */ /* 0x000fe40007800000 */
[----:B------:R-:W-:Y:S01]  /*35c0*/  FMNMX R49, R49, R30, !PT ;  /* 0x0000001e31317209 */ /* 0x000fe20007800000 */
[----:B------:R-:W-:Y:S01]  /*35d0*/  LDS.128 R32, [R5+0x1400] ;  /* 0x0014000005207984 */ /* 0x000fe20000000c00 */
[----:B------:R-:W-:-:S03]  /*35e0*/  FMNMX R46, R46, R31, !PT ;  /* 0x0000001f2e2e7209 */ /* 0x000fc60007800000 */
[----:B------:R-:W0:Y:S01]  /*35f0*/  LDS.128 R28, [R6+0x50] ;  /* 0x00005000061c7984 */ /* 0x000e220000000c00 */
[----:B------:R-:W-:Y:S01]  /*3600*/  FMNMX R14, R58, R21, !PT ;  /* 0x000000153a0e7209 */ /* 0x000fe20007800000 */
[----:B------:R-:W-:Y:S01]  /*3610*/  FMUL R21, R24, R23 ;  /* 0x0000001718157220 */ /* 0x000fe20000400000 */
[----:B------:R-:W-:Y:S02]  /*3620*/  FMNMX R61, R54, R61, !PT ;  /* 0x0000003d363d7209 */ /* 0x000fe40007800000 */
[----:B------:R-:W-:Y:S01]  /*3630*/  FMNMX R44, R44, R55, !PT ;  /* 0x000000372c2c7209 */ /* 0x000fe20007800000 */
[----:B------:R-:W-:Y:S01]  /*3640*/  FMUL R59, R24, R19 ;  /* 0x00000013183b7220 */ /* 0x000fe20000400000 */
[----:B------:R-:W-:Y:S01]  /*3650*/  FMNMX R48, R48, R17, !PT ;  /* 0x0000001130307209 */ /* 0x000fe20007800000 */
[----:B------:R-:W-:Y:S01]  /*3660*/  FMUL R60, R24, R15 ;  /* 0x0000000f183c7220 */ /* 0x000fe20000400000 */
[-C--:B------:R-:W-:Y:S01]  /*3670*/  FMUL R17, R25, R23.reuse ;  /* 0x0000001719117220 */ /* 0x080fe20000400000 */
[-C--:B------:R-:W-:Y:S01]  /*3680*/  FMUL R54, R26, R23.reuse ;  /* 0x000000171a367220 */ /* 0x080fe20000400000 */
[----:B------:R-:W-:Y:S01]  /*3690*/  FMUL R55, R27, R23 ;  /* 0x000000171b377220 */ /* 0x000fe20000400000 */
[----:B------:R-:W-:-:S02]  /*36a0*/  FMNMX R24, R61, R20, !PT ;  /* 0x000000143d187209 */ /* 0x000fc40007800000 */
[----:B------:R-:W-:Y:S02]  /*36b0*/  FMNMX R44, R44, R21, !PT ;  /* 0x000000152c2c7209 */ /* 0x000fe40007800000 */
[----:B------:R-:W1:Y:S01]  /*36c0*/  LDS.128 R20, [R6+0xd0] ;  /* 0x0000d00006147984 */ /* 0x000e620000000c00 */
[----:B------:R-:W-:Y:S01]  /*36d0*/  FMNMX R57, R57, R56, !PT ;  /* 0x0000003839397209 */ /* 0x000fe20007800000 */
[CC--:B------:R-:W-:Y:S01]  /*36e0*/  FMUL R56, R26.reuse, R19.reuse ;  /* 0x000000131a387220 */ /* 0x0c0fe20000400000 */
[----:B------:R-:W-:Y:S01]  /*36f0*/  FMNMX R43, R43, R16, !PT ;  /* 0x000000102b2b7209 */ /* 0x000fe20007800000 */
[-C--:B------:R-:W-:Y:S01]  /*3700*/  FMUL R16, R25, R19.reuse ;  /* 0x0000001319107220 */ /* 0x080fe20000400000 */
[----:B------:R-:W-:Y:S01]  /*3710*/  FMUL R58, R27, R19 ;  /* 0x000000131b3a7220 */ /* 0x000fe20000400000 */
[-C--:B------:R-:W-:Y:S01]  /*3720*/  FMUL R19, R25, R15.reuse ;  /* 0x0000000f19137220 */ /* 0x080fe20000400000 */
[-C--:B------:R-:W-:Y:S01]  /*3730*/  FMUL R26, R26, R15.reuse ;  /* 0x0000000f1a1a7220 */ /* 0x080fe20000400000 */
[----:B------:R-:W-:Y:S01]  /*3740*/  FMUL R15, R27, R15 ;  /* 0x0000000f1b0f7220 */ /* 0x000fe20000400000 */
[----:B------:R-:W-:-:S02]  /*3750*/  FMNMX R25, R57, R18, !PT ;  /* 0x0000001239197209 */ /* 0x000fc40007800000 */
[----:B------:R-:W-:Y:S02]  /*3760*/  FMNMX R50, R50, R17, !PT ;  /* 0x0000001132327209 */ /* 0x000fe40007800000 */
[----:B------:R-:W-:Y:S02]  /*3770*/  FMNMX R51, R51, R16, !PT ;  /* 0x0000001033337209 */ /* 0x000fe40007800000 */
[----:B------:R-:W-:Y:S02]  /*3780*/  FMNMX R52, R52, R19, !PT ;  /* 0x0000001334347209 */ /* 0x000fe40007800000 */
[----:B------:R-:W2:Y:S01]  /*3790*/  LDS.128 R16, [R6+0x150] ;  /* 0x0001500006107984 */ /* 0x000ea20000000c00 */
[----:B------:R-:W-:Y:S02]  /*37a0*/  FMNMX R45, R45, R12, !PT ;  /* 0x0000000c2d2d7209 */ /* 0x000fe40007800000 */
[----:B------:R-:W-:Y:S02]  /*37b0*/  FMNMX R53, R14, R53, !PT ;  /* 0x000000350e357209 */ /* 0x000fe40007800000 */
[----:B------:R-:W-:-:S02]  /*37c0*/  FMNMX R54, R13, R54, !PT ;  /* 0x000000360d367209 */ /* 0x000fc40007800000 */
[----:B------:R-:W-:Y:S01]  /*37d0*/  FMNMX R49, R49, R26, !PT ;  /* 0x0000001a31317209 */ /* 0x000fe20007800000 */
[----:B0-----:R-:W-:Y:S01]  /*37e0*/  FMUL R26, R28, R33 ;  /* 0x000000211c1a7220 */ /* 0x001fe20000400000 */
[----:B------:R-:W-:Y:S01]  /*37f0*/  FMNMX R48, R48, R55, !PT ;  /* 0x0000003730307209 */ /* 0x000fe20007800000 */
[----:B------:R-:W-:Y:S01]  /*3800*/  FMUL R55, R32, R28 ;  /* 0x0000001c20377220 */ /* 0x000fe20000400000 */
[----:B------:R-:W-:Y:S02]  /*3810*/  FMNMX R46, R46, R15, !PT ;  /* 0x0000000f2e2e7209 */ /* 0x000fe40007800000 */
[----:B------:R-:W0:Y:S01]  /*3820*/  LDS.128 R12, [R6+0x1d0] ;  /* 0x0001d000060c7984 */ /* 0x000e220000000c00 */
[----:B------:R-:W-:Y:S01]  /*3830*/  FMNMX R43, R43, R56, !PT ;  /* 0x000000382b2b7209 */ /* 0x000fe20007800000 */
[C---:B------:R-:W-:Y:S01]  /*3840*/  FMUL R56, R28.reuse, R34 ;  /* 0x000000221c387220 */ /* 0x040fe20000400000 */
[----:B------:R-:W-:Y:S01]  /*3850*/  FMNMX R47, R47, R58, !PT ;  /* 0x0000003a2f2f7209 */ /* 0x000fe20007800000 */
[----:B------:R-:W-:Y:S01]  /*3860*/  FMUL R58, R28, R35 ;  /* 0x000000231c3a7220 */ /* 0x000fe20000400000 */
[----:B------:R-:W-:-:S02]  /*3870*/  FMNMX R55, R24, R55, !PT ;  /* 0x0000003718377209 */ /* 0x000fc40007800000 */
[----:B------:R-:W-:Y:S02]  /*3880*/  FMNMX R28, R25, R26, !PT ;  /* 0x0000001a191c7209 */ /* 0x000fe40007800000 */
[----:B------:R-:W3:Y:S01]  /*3890*/  LDS.128 R24, [R5+0x1500] ;  /* 0x0015000005187984 */ /* 0x000ee20000000c00 */
[----:B-1----:R-:W-:Y:S01]  /*38a0*/  FMUL R57, R32, R20 ;  /* 0x0000001420397220 */ /* 0x002fe20000400000 */
[----:B------:R-:W-:Y:S01]  /*38b0*/  FMNMX R42, R42, R59, !PT ;  /* 0x0000003b2a2a7209 */ /* 0x000fe20007800000 */
[----:B------:R-:W-:-:S03]  /*38c0*/  FMUL R59, R20, R34 ;  /* 0x00000022143b7220 */ /* 0x000fc60000400000 */
[----:B------:R-:W-:Y:S01]  /*38d0*/  FMNMX R44, R44, R57, !PT ;  /* 0x000000392c2c7209 */ /* 0x000fe20007800000 */
[----:B------:R-:W-:Y:S01]  /*38e0*/  FMUL R57, R20, R33 ;  /* 0x0000002114397220 */ /* 0x000fe20000400000 */
[----:B------:R-:W-:Y:S01]  /*38f0*/  FMNMX R54, R54, R59, !PT ;  /* 0x0000003b36367209 */ /* 0x000fe20007800000 */
[----:B------:R-:W-:-:S03]  /*3900*/  FMUL R59, R20, R35 ;  /* 0x00000023143b7220 */ /* 0x000fc60000400000 */
[----:B------:R-:W-:Y:S02]  /*3910*/  FMNMX R50, R50, R57, !PT ;  /* 0x0000003932327209 */ /* 0x000fe40007800000 */
[----:B------:R-:W-:Y:S01]  /*3920*/  FMNMX R41, R41, R60, !PT ;  /* 0x0000003c29297209 */ /* 0x000fe20007800000 */
[----:B--2---:R-:W-:Y:S01]  /*3930*/  FMUL R57, R32, R16 ;  /* 0x0000001020397220 */ /* 0x004fe20000400000 */
[C---:B------:R-:W-:Y:S01]  /*3940*/  FMUL R20, R16.reuse, R33 ;  /* 0x0000002110147220 */ /* 0x040fe20000400000 */
[----:B------:R-:W-:Y:S01]  /*3950*/  FMNMX R45, R45, R56, !PT ;  /* 0x000000382d2d7209 */ /* 0x000fe20007800000 */
[C---:B------:R-:W-:Y:S01]  /*3960*/  FMUL R56, R16.reuse, R34 ;  /* 0x0000002210387220 */ /* 0x040fe20000400000 */
[----:B------:R-:W-:Y:S01]  /*3970*/  FMUL R16, R16, R35 ;  /* 0x0000002310107220 */ /* 0x000fe20000400000 */
[----:B0-----:R-:W-:Y:S01]  /*3980*/  FMUL R32, R32, R12 ;  /* 0x0000000c20207220 */ /* 0x001fe20000400000 */
[C---:B------:R-:W-:Y:S01]  /*3990*/  FMUL R33, R12.reuse, R33 ;  /* 0x000000210c217220 */ /* 0x040fe20000400000 */
[C---:B------:R-:W-:Y:S01]  /*39a0*/  FMUL R34, R12.reuse, R34 ;  /* 0x000000220c227220 */ /* 0x040fe20000400000 */
[----:B------:R-:W-:-:S02]  /*39b0*/  FMUL R35, R12, R35 ;  /* 0x000000230c237220 */ /* 0x000fc40000400000 */
[----:B------:R-:W-:Y:S02]  /*39c0*/  FMNMX R41, R41, R32, !PT ;  /* 0x0000002029297209 */ /* 0x000fe40007800000 */
[----:B------:R-:W-:Y:S01]  /*39d0*/  FMNMX R52, R52, R33, !PT ;  /* 0x0000002134347209 */ /* 0x000fe20007800000 */
[C---:B---3--:R-:W-:Y:S01]  /*39e0*/  FMUL R32, R24.reuse, R29 ;  /* 0x0000001d18207220 */ /* 0x048fe20000400000 */
[----:B------:R-:W-:Y:S01]  /*39f0*/  FMUL R33, R24, R21 ;  /* 0x0000001518217220 */ /* 0x000fe20000400000 */
[----:B------:R-:W-:Y:S02]  /*3a00*/  FMNMX R49, R49, R34, !PT ;  /* 0x0000002231317209 */ /* 0x000fe40007800000 */
[----:B------:R-:W-:Y:S02]  /*3a10*/  FMNMX R46, R46, R35, !PT ;  /* 0x000000232e2e7209 */ /* 0x000fe40007800000 */
[----:B------:R-:W-:Y:S02]  /*3a20*/  FMNMX R55, R55, R32, !PT ;  /* 0x0000002037377209 */ /* 0x000fe40007800000 */
[----:B------:R-:W-:Y:S01]  /*3a30*/  FMNMX R44, R44, R33, !PT ;  /* 0x000000212c2c7209 */ /* 0x000fe20007800000 */
[----:B------:R-:W-:Y:S01]  /*3a40*/  FMUL R61, R24, R17 ;  /* 0x00000011183d7220 */ /* 0x000fe20000400000 */
[----:B------:R-:W-:Y:S01]  /*3a50*/  FMNMX R53, R53, R58, !PT ;  /* 0x0000003a35357209 */ /* 0x000fe20007800000 */
[----:B------:R-:W0:Y:S01]  /*3a60*/  LDS.128 R32, [R5+0x1600] ;  /* 0x0016000005207984 */ /* 0x000e220000000c00 */
[----:B------:R-:W-:Y:S01]  /*3a70*/  FMNMX R48, R48, R59, !PT ;  /* 0x0000003b30307209 */ /* 0x000fe20007800000 */
[C---:B------:R-:W-:Y:S01]  /*3a80*/  FMUL R59, R25.reuse, R21 ;  /* 0x00000015193b7220 */ /* 0x040fe20000400000 */
[----:B------:R-:W-:Y:S01]  /*3a90*/  FMNMX R42, R42, R57, !PT ;  /* 0x000000392a2a7209 */ /* 0x000fe20007800000 */
[C---:B------:R-:W-:Y:S01]  /*3aa0*/  FMUL R57, R25.reuse, R29 ;  /* 0x0000001d19397220 */ /* 0x040fe20000400000 */
        /* <DEDUP_REMOVED lines=9> */
[CC--:B------:R-:W-:Y:S01]  /*3b40*/  FMUL R12, R26.reuse, R17.reuse ;  /* 0x000000111a0c7220 */ /* 0x0c0fe20000400000 */
        /* <DEDUP_REMOVED lines=14> */
[----:B------:R-:W-:Y:S01]  /*3c30*/  FMNMX R53, R53, R56, !PT ;  /* 0x0000003835357209 */ /* 0x000fe20007800000 */
[-C--:B0-----:R-:W-:Y:S01]  /*3c40*/  FMUL R54, R32, R30.reuse ;  /* 0x0000001e20367220 */ /* 0x081fe20000400000 */
[-C--:B------:R-:W-:Y:S01]  /*3c50*/  FMUL R59, R33, R30.reuse ;  /* 0x0000001e213b7220 */ /* 0x080fe20000400000 */
[-C--:B------:R-:W-:Y:S01]  /*3c60*/  FMUL R13, R34, R30.reuse ;  /* 0x0000001e220d7220 */ /* 0x080fe20000400000 */
[----:B------:R-:W-:Y:S01]  /*3c70*/  FMUL R12, R35, R30 ;  /* 0x0000001e230c7220 */ /* 0x000fe20000400000 */
[----:B------:R-:W-:Y:S01]  /*3c80*/  FMNMX R47, R47, R16, !PT ;  /* 0x000000102f2f7209 */ /* 0x000fe20007800000 */
[-C--:B------:R-:W-:Y:S01]  /*3c90*/  FMUL R41, R32, R18.reuse ;  /* 0x0000001220297220 */ /* 0x080fe20000400000 */
[-C--:B------:R-:W-:Y:S01]  /*3ca0*/  FMUL R46, R33, R18.reuse ;  /* 0x00000012212e7220 */ /* 0x080fe20000400000 */
[----:B------:R-:W-:Y:S01]  /*3cb0*/  FMUL R30, R34, R18 ;  /* 0x00000012221e7220 */ /* 0x000fe20000400000 */
[----:B------:R-:W-:Y:S01]  /*3cc0*/  FMNMX R51, R51, R58, !PT ;  /* 0x0000003a33337209 */ /* 0x000fe20007800000 */
[-C--:B------:R-:W-:Y:S01]  /*3cd0*/  FMUL R61, R32, R22.reuse ;  /* 0x00000016203d7220 */ /* 0x080fe20000400000 */
[-C--:B------:R-:W-:Y:S01]  /*3ce0*/  FMUL R57, R33, R22.reuse ;  /* 0x0000001621397220 */ /* 0x080fe20000400000 */
[----:B------:R-:W-:Y:S01]  /*3cf0*/  FMUL R16, R34, R22 ;  /* 0x0000001622107220 */ /* 0x000fe20000400000 */
[----:B------:R-:W-:Y:S01]  /*3d00*/  FMUL R18, R35, R18 ;  /* 0x0000001223127220 */ /* 0x000fe20000400000 */
[-C--:B------:R-:W-:Y:S01]  /*3d10*/  FMUL R56, R32, R14.reuse ;  /* 0x0000000e20387220 */ /* 0x080fe20000400000 */
[-C--:B------:R-:W-:Y:S01]  /*3d20*/  FMUL R33, R33, R14.reuse ;  /* 0x0000000e21217220 */ /* 0x080fe20000400000 */
[-C--:B------:R-:W-:Y:S01]  /*3d30*/  FMUL R34, R34, R14.reuse ;  /* 0x0000000e22227220 */ /* 0x080fe20000400000 */
[----:B------:R-:W-:Y:S01]  /*3d40*/  FMUL R32, R35, R14 ;  /* 0x0000000e23207220 */ /* 0x000fe20000400000 */
[----:B------:R-:W-:-:S02]  /*3d50*/  FMNMX R49, R49, R60, !PT ;  /* 0x0000003c31317209 */ /* 0x000fc40007800000 */
[----:B------:R-:W-:Y:S02]  /*3d60*/  FMNMX R51, R51, R46, !PT ;  /* 0x0000002e33337209 */ /* 0x000fe40007800000 */
[----:B------:R-:W-:Y:S01]  /*3d70*/  FMNMX R48, R48, R21, !PT ;  /* 0x0000001530307209 */ /* 0x000fe20007800000 */
[----:B------:R-:W-:Y:S01]  /*3d80*/  FMUL R21, R35, R22 ;  /* 0x0000001623157220 */ /* 0x000fe20000400000 */
[----:B------:R-:W-:Y:S01]  /*3d90*/  FMNMX R46, R20, R13, !PT ;  /* 0x0000000d142e7209 */ /* 0x000fe20007800000 */
[-C--:B-1----:R-:W-:Y:S01]  /*3da0*/  FMUL R20, R24, R31.reuse ;  /* 0x0000001f18147220 */ /* 0x082fe20000400000 */
[----:B------:R-:W-:Y:S01]  /*3db0*/  FMNMX R12, R53, R12, !PT ;  /* 0x0000000c350c7209 */ /* 0x000fe20007800000 */
[-C--:B------:R-:W-:Y:S01]  /*3dc0*/  FMUL R53, R27, R31.reuse ;  /* 0x0000001f1b357220 */ /* 0x080fe20000400000 */
[----:B------:R-:W-:Y:S01]  /*3dd0*/  FMNMX R14, R43, R30, !PT ;  /* 0x0000001e2b0e7209 */ /* 0x000fe20007800000 */
[-C--:B------:R-:W-:Y:S01]  /*3de0*/  FMUL R43, R26, R31.reuse ;  /* 0x0000001f1a2b7220 */ /* 0x080fe20000400000 */
[----:B------:R-:W-:Y:S01]  /*3df0*/  FMNMX R47, R47, R18, !PT ;  /* 0x000000122f2f7209 */ /* 0x000fe20007800000 */
[----:B------:R-:W-:Y:S01]  /*3e00*/  FMUL R18, R25, R31 ;  /* 0x0000001f19127220 */ /* 0x000fe20000400000 */
[----:B------:R-:W-:-:S02]  /*3e10*/  FMNMX R59, R28, R59, !PT ;  /* 0x0000003b1c3b7209 */ /* 0x000fc40007800000 */
        /* <DEDUP_REMOVED lines=13> */
[----:B------:R-:W-:Y:S01]  /*3ef0*/  FMNMX R42, R17, R56, !PT ;  /* 0x00000038112a7209 */ /* 0x000fe20007800000 */
[-C--:B------:R-:W-:Y:S01]  /*3f00*/  FMUL R17, R25, R23.reuse ;  /* 0x0000001719117220 */ /* 0x080fe20000400000 */
[-C--:B------:R-:W-:Y:S01]  /*3f10*/  FMUL R54, R26, R23.reuse ;  /* 0x000000171a367220 */ /* 0x080fe20000400000 */
[----:B------:R-:W-:Y:S01]  /*3f20*/  FMUL R55, R27, R23 ;  /* 0x000000171b377220 */ /* 0x000fe20000400000 */
[----:B------:R-:W-:-:S02]  /*3f30*/  FMNMX R24, R22, R20, !PT ;  /* 0x0000001416187209 */ /* 0x000fc40007800000 */
[----:B------:R-:W-:Y:S02]  /*3f40*/  FMNMX R44, R44, R21, !PT ;  /* 0x000000152c2c7209 */ /* 0x000fe40007800000 */
[----:B------:R-:W1:Y:S01]  /*3f50*/  LDS.128 R20, [R6+0xe0] ;  /* 0x0000e00006147984 */ /* 0x000e620000000c00 */
[----:B------:R-:W-:Y:S01]  /*3f60*/  FMNMX R50, R50, R57, !PT ;  /* 0x0000003932327209 */ /* 0x000fe20007800000 */
[-C--:B------:R-:W-:Y:S01]  /*3f70*/  FMUL R16, R25, R19.reuse ;  /* 0x0000001319107220 */ /* 0x080fe20000400000 */
[-C--:B------:R-:W-:Y:S01]  /*3f80*/  FMUL R57, R26, R19.reuse ;  /* 0x000000131a397220 */ /* 0x080fe20000400000 */
[----:B------:R-:W-:Y:S01]  /*3f90*/  FMUL R56, R27, R19 ;  /* 0x000000131b387220 */ /* 0x000fe20000400000 */
[----:B------:R-:W-:Y:S01]  /*3fa0*/  FMUL R19, R25, R15 ;  /* 0x0000000f19137220 */ /* 0x000fe20000400000 */
[----:B------:R-:W-:Y:S02]  /*3fb0*/  FMNMX R25, R59, R18, !PT ;  /* 0x000000123b197209 */ /* 0x000fe40007800000 */
[----:B------:R-:W-:-:S02]  /*3fc0*/  FMNMX R50, R50, R17, !PT ;  /* 0x0000001132327209 */ /* 0x000fc40007800000 */
[----:B------:R-:W-:Y:S02]  /*3fd0*/  FMNMX R51, R51, R16, !PT ;  /* 0x0000001033337209 */ /* 0x000fe40007800000 */
[----:B------:R-:W-:Y:S01]  /*3fe0*/  FMNMX R52, R52, R19, !PT ;  /* 0x0000001334347209 */ /* 0x000fe20007800000 */
[-C--:B------:R-:W-:Y:S01]  /*3ff0*/  FMUL R26, R26, R15.reuse ;  /* 0x0000000f1a1a7220 */ /* 0x080fe20000400000 */
[----:B------:R-:W2:Y:S01]  /*4000*/  LDS.128 R16, [R6+0x160] ;  /* 0x0001600006107984 */ /* 0x000ea20000000c00 */
[----:B------:R-:W-:Y:S01]  /*4010*/  FMUL R58, R27, R15 ;  /* 0x0000000f1b3a7220 */ /* 0x000fe20000400000 */
[----:B------:R-:W-:Y:S02]  /*4020*/  FMNMX R53, R12, R53, !PT ;  /* 0x000000350c357209 */ /* 0x000fe40007800000 */
[----:B------:R-:W-:Y:S02]  /*4030*/  FMNMX R54, R13, R54, !PT ;  /* 0x000000360d367209 */ /* 0x000fe40007800000 */
[----:B------:R-:W-:-:S02]  /*4040*/  FMNMX R57, R14, R57, !PT ;  /* 0x000000390e397209 */ /* 0x000fc40007800000 */
        /* <DEDUP_REMOVED lines=8> */
[----:B------:R-:W-:Y:S02]  /*40d0*/  FMNMX R43, R46, R43, !PT ;  /* 0x0000002b2e2b7209 */ /* 0x000fe40007800000 */
[----:B------:R-:W-:-:S02]  /*40e0*/  FMNMX R46, R24, R27, !PT ;  /* 0x0000001b182e7209 */ /* 0x000fc40007800000 */
[----:B------:R-:W-:Y:S02]  /*40f0*/  FMNMX R28, R25, R26, !PT ;  /* 0x0000001a191c7209 */ /* 0x000fe40007800000 */
[----:B------:R-:W0:Y:S01]  /*4100*/  LDS.128 R24, [R5+0x1900] ;  /* 0x0019000005187984 */ /* 0x000e220000000c00 */
[----:B------:R-:W-:Y:S01]  /*4110*/  FMNMX R48, R48, R55, !PT ;  /* 0x0000003730307209 */ /* 0x000fe20007800000 */
[----:B-1----:R-:W-:-:S05]  /*4120*/  FMUL R55, R32, R20 ;  /* 0x0000001420377220 */ /* 0x002fca0000400000 */
[----:B------:R-:W-:Y:S01]  /*4130*/  FMNMX R44, R44, R55, !PT ;  /* 0x000000372c2c7209 */ /* 0x000fe20007800000 */
[C---:B------:R-:W-:Y:S01]  /*4140*/  FMUL R55, R20.reuse, R33 ;  /* 0x0000002114377220 */ /* 0x040fe20000400000 */
[----:B------:R-:W-:Y:S01]  /*4150*/  FMUL R59, R20, R34 ;  /* 0x00000022143b7220 */ /* 0x000fe20000400000 */
[----:B------:R-:W-:-:S03]  /*4160*/  FMNMX R41, R41, R60, !PT ;  /* 0x0000003c29297209 */ /* 0x000fc60007800000 */
[----:B------:R-:W-:Y:S01]  /*4170*/  FMNMX R50, R50, R55, !PT ;  /* 0x0000003732327209 */ /* 0x000fe20007800000 */
[----:B------:R-:W-:Y:S01]  /*4180*/  FMUL R55, R20, R35 ;  /* 0x0000002314377220 */ /* 0x000fe20000400000 */
[----:B--2---:R-:W-:Y:S01]  /*4190*/  FMUL R20, R32, R16 ;  /* 0x0000001020147220 */ /* 0x004fe20000400000 */
[----:B------:R-:W-:-:S04]  /*41a0*/  FMNMX R43, R43, R56, !PT ;  /* 0x000000382b2b7209 */ /* 0x000fc80007800000 */
[----:B------:R-:W-:Y:S01]  /*41b0*/  FMNMX R41, R41, R20, !PT ;  /* 0x0000001429297209 */ /* 0x000fe20007800000 */
[-C--:B------:R-:W-:Y:S01]  /*41c0*/  FMUL R20, R16, R33.reuse ;  /* 0x0000002110147220 */ /* 0x080fe20000400000 */
[----:B---3--:R-:W-:Y:S01]  /*41d0*/  FMUL R33, R12, R33 ;  /* 0x000000210c217220 */ /* 0x008fe20000400000 */
[----:B------:R-:W-:Y:S01]  /*41e0*/  FMNMX R48, R48, R55, !PT ;  /* 0x0000003730307209 */ /* 0x000fe20007800000 */
[----:B------:R-:W-:Y:S01]  /*41f0*/  FMUL R56, R16, R34 ;  /* 0x0000002210387220 */ /* 0x000fe20000400000 */
[----:B------:R-:W-:Y:S01]  /*4200*/  FMUL R55, R32, R12 ;  /* 0x0000000c20377220 */ /* 0x000fe20000400000 */
[----:B------:R-:W-:Y:S01]  /*4210*/  FMUL R34, R12, R34 ;  /* 0x000000220c227220 */ /* 0x000fe20000400000 */
[-C--:B------:R-:W-:Y:S01]  /*4220*/  FMUL R16, R16, R35.reuse ;  /* 0x0000002310107220 */ /* 0x080fe20000400000 */
[----:B------:R-:W-:Y:S01]  /*4230*/  FMUL R12, R12, R35 ;  /* 0x000000230c0c7220 */ /* 0x000fe20000400000 */
[----:B------:R-:W-:Y:S02]  /*4240*/  FMNMX R52, R52, R33, !PT ;  /* 0x0000002134347209 */ /* 0x000fe40007800000 */
[----:B------:R-:W-:Y:S01]  /*4250*/  FMNMX R42, R42, R61, !PT ;  /* 0x0000003d2a2a7209 */ /* 0x000fe20007800000 */
[C---:B0-----:R-:W-:Y:S01]  /*4260*/  FMUL R33, R24.reuse, R29 ;  /* 0x0000001d18217220 */ /* 0x041fe20000400000 */
[----:B------:R-:W-:Y:S01]  /*4270*/  FMUL R35, R24, R21 ;  /* 0x0000001518237220 */ /* 0x000fe20000400000 */
[----:B------:R-:W-:Y:S01]  /*4280*/  FMNMX R54, R54, R59, !PT ;  /* 0x0000003b36367209 */ /* 0x000fe20007800000 */
[C---:B------:R-:W-:Y:S01]  /*4290*/  FMUL R59, R25.reuse, R21 ;  /* 0x00000015193b7220 */ /* 0x040fe20000400000 */
[----:B------:R-:W-:Y:S01]  /*42a0*/  FMNMX R42, R42, R55, !PT ;  /* 0x000000372a2a7209 */ /* 0x000fe20007800000 */
[----:B------:R-:W-:Y:S01]  /*42b0*/  FMUL R55, R25, R29 ;  /* 0x0000001d19377220 */ /* 0x000fe20000400000 */
[----:B------:R-:W-:Y:S01]  /*42c0*/  FMNMX R49, R49, R34, !PT ;  /* 0x0000002231317209 */ /* 0x000fe20007800000 */
[----:B------:R-:W-:Y:S01]  /*42d0*/  FMUL R60, R25, R17 ;  /* 0x00000011193c7220 */ /* 0x000fe20000400000 */
[----:B------:R-:W-:-:S02]  /*42e0*/  FMNMX R46, R46, R33, !PT ;  /* 0x000000212e2e7209 */ /* 0x000fc40007800000 */
[----:B------:R-:W-:Y:S01]  /*42f0*/  FMNMX R44, R44, R35, !PT ;  /* 0x000000232c2c7209 */ /* 0x000fe20007800000 */
[----:B------:R-:W-:Y:S01]  /*4300*/  FMUL R25, R25, R13 ;  /* 0x0000000d19197220 */ /* 0x000fe20000400000 */
[----:B------:R-:W0:Y:S01]  /*4310*/  LDS.128 R32, [R5+0x1a00] ;  /* 0x001a000005207984 */ /* 0x000e220000000c00 */
[----:B------:R-:W-:Y:S01]  /*4320*/  FMNMX R53, R53, R58, !PT ;  /* 0x0000003a35357209 */ /* 0x000fe20007800000 */
[----:B------:R-:W-:Y:S01]  /*4330*/  FMUL R58, R24, R17 ;  /* 0x00000011183a7220 */ /* 0x000fe20000400000 */
[----:B------:R-:W-:Y:S01]  /*4340*/  FMNMX R51, R51, R20, !PT ;  /* 0x0000001433337209 */ /* 0x000fe20007800000 */
[CC--:B------:R-:W-:Y:S01]  /*4350*/  FMUL R20, R26.reuse, R29.reuse ;  /* 0x0000001d1a147220 */ /* 0x0c0fe20000400000 */
[----:B------:R-:W-:Y:S01]  /*4360*/  FMNMX R57, R57, R56, !PT ;  /* 0x0000003839397209 */ /* 0x000fe20007800000 */
[----:B------:R-:W-:Y:S01]  /*4370*/  FMUL R56, R27, R29 ;  /* 0x0000001d1b387220 */ /* 0x000fe20000400000 */
[----:B------:R-:W-:Y:S01]  /*4380*/  FMNMX R47, R47, R16, !PT ;  /* 0x000000102f2f7209 */ /* 0x000fe20007800000 */
[-C--:B------:R-:W-:Y:S01]  /*4390*/  FMUL R16, R27, R17.reuse ;  /* 0x000000111b107220 */ /* 0x080fe20000400000 */
[----:B------:R-:W-:Y:S01]  /*43a0*/  FMNMX R45, R45, R12, !PT ;  /* 0x0000000c2d2d7209 */ /* 0x000fe20007800000 */
[C---:B------:R-:W-:Y:S01]  /*43b0*/  FMUL R12, R26.reuse, R17 ;  /* 0x000000111a0c7220 */ /* 0x040fe20000400000 */
[----:B------:R-:W-:Y:S01]  /*43c0*/  FMUL R29, R26, R21 ;  /* 0x000000151a1d7220 */ /* 0x000fe20000400000 */
[-C--:B------:R-:W-:Y:S01]  /*43d0*/  FMUL R61, R24, R13.reuse ;  /* 0x0000000d183d7220 */ /* 0x080fe20000400000 */
[----:B------:R-:W-:Y:S01]  /*43e0*/  FMUL R17, R26, R13 ;  /* 0x0000000d1a117220 */ /* 0x000fe20000400000 */
[C---:B------:R-:W-:Y:S01]  /*43f0*/  FMUL R21, R27.reuse, R21 ;  /* 0x000000151b157220 */ /* 0x040fe20000400000 */
[----:B------:R-:W-:Y:S01]  /*4400*/  FMUL R13, R27, R13 ;  /* 0x0000000d1b0d7220 */ /* 0x000fe20000400000 */
[----:B------:R-:W-:-:S02]  /*4410*/  FMNMX R52, R52, R25, !PT ;  /* 0x0000001934347209 */ /* 0x000fc40007800000 */
[----:B------:R-:W1:Y:S01]  /*4420*/  LDS.128 R24, [R5+0x1b00] ;  /* 0x001b000005187984 */ /* 0x000e620000000c00 */
        /* <DEDUP_REMOVED lines=12> */
[-C--:B------:R-:W-:Y:S01]  /*44f0*/  FMUL R42, R32, R18.reuse ;  /* 0x00000012202a7220 */ /* 0x080fe20000400000 */
[CC--:B------:R-:W-:Y:S01]  /*4500*/  FMUL R54, R33.reuse, R18.reuse ;  /* 0x0000001221367220 */ /* 0x0c0fe20000400000 */
[C---:B------:R-:W-:Y:S01]  /*4510*/  FMUL R16, R34.reuse, R18 ;  /* 0x0000001222107220 */ /* 0x040fe20000400000 */
[CC--:B------:R-:W-:Y:S01]  /*4520*/  FMUL R59, R33.reuse, R30.reuse ;  /* 0x0000001e213b7220 */ /* 0x0c0fe20000400000 */
[----:B------:R-:W-:Y:S01]  /*4530*/  FMUL R17, R34, R30 ;  /* 0x0000001e22117220 */ /* 0x000fe20000400000 */
[-C--:B------:R-:W-:Y:S01]  /*4540*/  FMUL R53, R32, R22.reuse ;  /* 0x0000001620357220 */ /* 0x080fe20000400000 */
[-C--:B------:R-:W-:Y:S01]  /*4550*/  FMUL R21, R33, R22.reuse ;  /* 0x0000001621157220 */ /* 0x080fe20000400000 */
[-C--:B------:R-:W-:Y:S01]  /*4560*/  FMUL R12, R34, R22.reuse ;  /* 0x00000016220c7220 */ /* 0x080fe20000400000 */
[C---:B------:R-:W-:Y:S01]  /*4570*/  FMUL R13, R35.reuse, R22 ;  /* 0x00000016230d7220 */ /* 0x040fe20000400000 */
[----:B------:R-:W-:Y:S01]  /*4580*/  FMUL R18, R35, R18 ;  /* 0x0000001223127220 */ /* 0x000fe20000400000 */
[----:B------:R-:W-:Y:S01]  /*4590*/  FMUL R56, R32, R14 ;  /* 0x0000000e20387220 */ /* 0x000fe20000400000 */
[----:B------:R-:W-:Y:S01]  /*45a0*/  FMNMX R51, R51, R60, !PT ;  /* 0x0000003c33337209 */ /* 0x000fe20007800000 */
[----:B------:R-:W-:Y:S01]  /*45b0*/  FMUL R30, R35, R30 ;  /* 0x0000001e231e7220 */ /* 0x000fe20000400000 */
[-C--:B------:R-:W-:Y:S01]  /*45c0*/  FMUL R33, R33, R14.reuse ;  /* 0x0000000e21217220 */ /* 0x080fe20000400000 */
[-C--:B------:R-:W-:Y:S01]  /*45d0*/  FMUL R34, R34, R14.reuse ;  /* 0x0000000e22227220 */ /* 0x080fe20000400000 */
[----:B------:R-:W-:Y:S01]  /*45e0*/  FMUL R32, R35, R14 ;  /* 0x0000000e23207220 */ /* 0x000fe20000400000 */
[----:B------:R-:W-:-:S02]  /*45f0*/  FMNMX R22, R46, R55, !PT ;  /* 0x000000372e167209 */ /* 0x000fc40007800000 */
[----:B------:R-:W-:Y:S01]  /*4600*/  FMNMX R51, R51, R54, !PT ;  /* 0x0000003633337209 */ /* 0x000fe20007800000 */
[----:B-1----:R-:W-:Y:S01]  /*4610*/  FMUL R54, R27, R31 ;  /* 0x0000001f1b367220 */ /* 0x002fe20000400000 */
[----:B------:R-:W-:Y:S01]  /*4620*/  FMNMX R46, R20, R17, !PT ;  /* 0x00000011142e7209 */ /* 0x000fe20007800000 */
[----:B------:R-:W-:Y:S01]  /*4630*/  FMUL R20, R24, R31 ;  /* 0x0000001f18147220 */ /* 0x000fe20000400000 */
[----:B------:R-:W-:Y:S01]  /*4640*/  FMNMX R48, R48, R13, !PT ;  /* 0x0000000d30307209 */ /* 0x000fe20007800000 */
[-C--:B------:R-:W-:Y:S01]  /*4650*/  FMUL R13, R26, R31.reuse ;  /* 0x0000001f1a0d7220 */ /* 0x080fe20000400000 */
[----:B------:R-:W-:Y:S01]  /*4660*/  FMNMX R47, R47, R18, !PT ;  /* 0x000000122f2f7209 */ /* 0x000fe20007800000 */
[----:B------:R-:W-:Y:S01]  /*4670*/  FMUL R18, R25, R31 ;  /* 0x0000001f19127220 */ /* 0x000fe20000400000 */
[----:B------:R-:W-:Y:S02]  /*4680*/  FMNMX R59, R28, R59, !PT ;  /* 0x0000003b1c3b7209 */ /* 0x000fe40007800000 */
[----:B------:R-:W-:-:S02]  /*4690*/  FMNMX R52, R52, R33, !PT ;  /* 0x0000002134347209 */ /* 0x000fc40007800000 */
[----:B------:R-:W-:Y:S02]  /*46a0*/  FMNMX R43, R43, R30, !PT ;  /* 0x0000001e2b2b7209 */ /* 0x000fe40007800000 */
[----:B------:R-:W-:Y:S02]  /*46b0*/  FMNMX R12, R29, R12, !PT ;  /* 0x0000000c1d0c7209 */ /* 0x000fe40007800000 */
[----:B------:R-:W-:Y:S01]  /*46c0*/  FMNMX R49, R49, R34, !PT ;  /* 0x0000002231317209 */ /* 0x000fe20007800000 */
[----:B------:R-:W-:Y:S01]  /*46d0*/  LDS.128 R28, [R5+0x1c00] ;  /* 0x001c0000051c7984 */ /* 0x000fe20000000c00 */
[----:B------:R-:W-:-:S03]  /*46e0*/  FMNMX R45, R45, R32, !PT ;  /* 0x000000202d2d7209 */ /* 0x000fc60007800000 */
[----:B------:R-:W0:Y:S01]  /*46f0*/  LDS.128 R32, [R6+0x70] ;  /* 0x0000700006207984 */ /* 0x000e220000000c00 */
[----:B------:R-:W-:Y:S02]  /*4700*/  FMNMX R41, R41, R58, !PT ;  /* 0x0000003a29297209 */ /* 0x000fe40007800000 */
[----:B------:R-:W-:Y:S01]  /*4710*/  FMNMX R50, R50, R21, !PT ;  /* 0x0000001532327209 */ /* 0x000fe20007800000 */
[----:B------:R-:W-:Y:S01]  /*4720*/  FMUL R21, R24, R23 ;  /* 0x0000001718157220 */ /* 0x000fe20000400000 */
[----:B------:R-:W-:Y:S02]  /*4730*/  FMNMX R44, R44, R53, !PT ;  /* 0x000000352c2c7209 */ /* 0x000fe40007800000 */
[----:B------:R-:W-:Y:S01]  /*4740*/  FMNMX R42, R41, R42, !PT ;  /* 0x0000002a292a7209 */ /* 0x000fe20007800000 */
[C---:B------:R-:W-:Y:S01]  /*4750*/  FMUL R60, R24.reuse, R15 ;  /* 0x0000000f183c7220 */ /* 0x040fe20000400000 */
        /* <DEDUP_REMOVED lines=10> */
[CC--:B------:R-:W-:Y:S01]  /*4800*/  FMUL R57, R26.reuse, R19.reuse ;  /* 0x000000131a397220 */ /* 0x0c0fe20000400000 */
[----:B------:R-:W-:Y:S01]  /*4810*/  FMUL R56, R27, R19 ;  /* 0x000000131b387220 */ /* 0x000fe20000400000 */
[-C--:B------:R-:W-:Y:S01]  /*4820*/  FMUL R19, R25, R15.reuse ;  /* 0x0000000f19137220 */ /* 0x080fe20000400000 */
[-C--:B------:R-:W-:Y:S01]  /*4830*/  FMUL R26, R26, R15.reuse ;  /* 0x0000000f1a1a7220 */ /* 0x080fe20000400000 */
[----:B------:R-:W-:Y:S01]  /*4840*/  FMNMX R25, R59, R18, !PT ;  /* 0x000000123b197209 */ /* 0x000fe20007800000 */
[----:B------:R-:W-:Y:S01]  /*4850*/  FMUL R58, R27, R15 ;  /* 0x0000000f1b3a7220 */ /* 0x000fe20000400000 */
        /* <DEDUP_REMOVED lines=10> */
[----:B------:R-:W-:Y:S01]  /*4900*/  FMUL R26, R32, R29 ;  /* 0x0000001d201a7220 */ /* 0x000fe20000400000 */
        /* <DEDUP_REMOVED lines=9> */
[----:B-1----:R-:W-:Y:S01]  /*49a0*/  FMUL R55, R28, R20 ;  /* 0x000000141c377220 */ /* 0x002fe20000400000 */
[----:B------:R-:W-:Y:S01]  /*49b0*/  FMNMX R43, R43, R56, !PT ;  /* 0x000000382b2b7209 */ /* 0x000fe20007800000 */
[----:B------:R-:W-:-:S03]  /*49c0*/  FMUL R56, R20, R30 ;  /* 0x0000001e14387220 */ /* 0x000fc60000400000 */
[----:B------:R-:W-:Y:S01]  /*49d0*/  FMNMX R44, R44, R55, !PT ;  /* 0x000000372c2c7209 */ /* 0x000fe20007800000 */
[C---:B------:R-:W-:Y:S01]  /*49e0*/  FMUL R55, R20.reuse, R29 ;  /* 0x0000001d14377220 */ /* 0x040fe20000400000 */
[----:B------:R-:W-:Y:S01]  /*49f0*/  FMNMX R53, R53, R56, !PT ;  /* 0x0000003835357209 */ /* 0x000fe20007800000 */
[----:B------:R-:W-:-:S03]  /*4a00*/  FMUL R59, R20, R31 ;  /* 0x0000001f143b7220 */ /* 0x000fc60000400000 */
[----:B------:R-:W-:Y:S02]  /*4a10*/  FMNMX R50, R50, R55, !PT ;  /* 0x0000003732327209 */ /* 0x000fe40007800000 */
[----:B------:R-:W-:Y:S01]  /*4a20*/  FMNMX R41, R41, R60, !PT ;  /* 0x0000003c29297209 */ /* 0x000fe20007800000 */
[----:B--2---:R-:W-:Y:S01]  /*4a30*/  FMUL R55, R28, R16 ;  /* 0x000000101c377220 */ /* 0x004fe20000400000 */
[C---:B------:R-:W-:Y:S01]  /*4a40*/  FMUL R20, R16.reuse, R29 ;  /* 0x0000001d10147220 */ /* 0x040fe20000400000 */
[C---:B------:R-:W-:Y:S01]  /*4a50*/  FMUL R56, R16.reuse, R30 ;  /* 0x0000001e10387220 */ /* 0x040fe20000400000 */
[----:B------:R-:W-:Y:S01]  /*4a60*/  FMUL R16, R16, R31 ;  /* 0x0000001f10107220 */ /* 0x000fe20000400000 */
[----:B------:R-:W-:Y:S02]  /*4a70*/  FMNMX R42, R42, R61, !PT ;  /* 0x0000003d2a2a7209 */ /* 0x000fe40007800000 */
[----:B------:R-:W-:Y:S01]  /*4a80*/  FMNMX R45, R45, R58, !PT ;  /* 0x0000003a2d2d7209 */ /* 0x000fe20007800000 */
        /* <DEDUP_REMOVED lines=8> */
[----:B------:R-:W-:Y:S01]  /*4b10*/  FMNMX R51, R51, R20, !PT ;  /* 0x0000001433337209 */ /* 0x000fe20007800000 */
[-C--:B0-----:R-:W-:Y:S01]  /*4b20*/  FMUL R59, R24, R33.reuse ;  /* 0x00000021183b7220 */ /* 0x081fe20000400000 */
[----:B------:R-:W-:Y:S01]  /*4b30*/  FMNMX R47, R47, R16, !PT ;  /* 0x000000102f2f7209 */ /* 0x000fe20007800000 */
[-C--:B------:R-:W-:Y:S01]  /*4b40*/  FMUL R29, R25, R33.reuse ;  /* 0x00000021191d7220 */ /* 0x080fe20000400000 */
[----:B------:R-:W-:Y:S01]  /*4b50*/  FMNMX R49, R49, R30, !PT ;  /* 0x0000001e31317209 */ /* 0x000fe20007800000 */
[-C--:B------:R-:W-:Y:S01]  /*4b60*/  FMUL R31, R26, R33.reuse ;  /* 0x000000211a1f7220 */ /* 0x080fe20000400000 */
[----:B------:R-:W-:Y:S01]  /*4b70*/  FMNMX R45, R45, R12, !PT ;  /* 0x0000000c2d2d7209 */ /* 0x000fe20007800000 */
[----:B------:R-:W-:Y:S01]  /*4b80*/  FMUL R28, R27, R33 ;  /* 0x000000211b1c7220 */ /* 0x000fe20000400000 */
[----:B------:R-:W-:Y:S01]  /*4b90*/  FMNMX R57, R57, R56, !PT ;  /* 0x0000003839397209 */ /* 0x000fe20007800000 */
[-C--:B------:R-:W-:Y:S01]  /*4ba0*/  FMUL R61, R24, R21.reuse ;  /* 0x00000015183d7220 */ /* 0x080fe20000400000 */
[CC--:B------:R-:W-:Y:S01]  /*4bb0*/  FMUL R33, R25.reuse, R21.reuse ;  /* 0x0000001519217220 */ /* 0x0c0fe20000400000 */
        /* <DEDUP_REMOVED lines=9> */
[----:B------:R-:W-:-:S02]  /*4c50*/  FMUL R60, R27, R13 ;  /* 0x0000000d1b3c7220 */ /* 0x000fc40000400000 */
[----:B------:R-:W0:Y:S01]  /*4c60*/  LDS.128 R24, [R5+0x1e00] ;  /* 0x001e000005187984 */ /* 0x000e220000000c00 */
[----:B------:R-:W-:Y:S02]  /*4c70*/  FMNMX R32, R32, R29, !PT ;  /* 0x0000001d20207209 */ /* 0x000fe40007800000 */
[----:B------:R-:W-:Y:S02]  /*4c80*/  FMNMX R51, R51, R30, !PT ;  /* 0x0000001e33337209 */ /* 0x000fe40007800000 */
[----:B------:R-:W-:Y:S02]  /*4c90*/  FMNMX R46, R46, R31, !PT ;  /* 0x0000001f2e2e7209 */ /* 0x000fe40007800000 */
[----:B------:R-:W-:Y:S02]  /*4ca0*/  FMNMX R43, R43, R28, !PT ;  /* 0x0000001c2b2b7209 */ /* 0x000fe40007800000 */
[----:B------:R-:W1:Y:S01]  /*4cb0*/  LDS.128 R28, [R5+0x1f00] ;  /* 0x001f0000051c7984 */ /* 0x000e620000000c00 */
[----:B------:R-:W-:Y:S01]  /*4cc0*/  FMNMX R21, R48, R21, !PT ;  /* 0x0000001530157209 */ /* 0x000fe20007800000 */
[----:B------:R-:W-:Y:S01]  /*4cd0*/  UIADD3 UR8, UPT, UPT, UR7, 0x20, URZ ;  /* 0x0000002007087890 */ /* 0x000fe2000fffe0ff */
[----:B------:R-:W-:-:S02]  /*4ce0*/  FMNMX R20, R47, R20, !PT ;  /* 0x000000142f147209 */ /* 0x000fc40007800000 */
[----:B------:R-:W-:Y:S01]  /*4cf0*/  FMNMX R60, R45, R60, !PT ;  /* 0x0000003c2d3c7209 */ /* 0x000fe20007800000 */
[----:B------:R-:W-:Y:S01]  /*4d00*/  UIADD3 UR7, UPT, UPT, UR7, 0x10, URZ ;  /* 0x0000001007077890 */ /* 0x000fe2000fffe0ff */
[----:B------:R-:W-:Y:S02]  /*4d10*/  FMNMX R42, R42, R55, !PT ;  /* 0x000000372a2a7209 */ /* 0x000fe40007800000 */
[----:B------:R-:W-:Y:S02]  /*4d20*/  FMNMX R33, R50, R33, !PT ;  /* 0x0000002132217209 */ /* 0x000fe40007800000 */
[----:B------:R-:W-:Y:S02]  /*4d30*/  FMNMX R12, R53, R12, !PT ;  /* 0x0000000c350c7209 */ /* 0x000fe40007800000 */
[----:B------:R-:W-:Y:S02]  /*4d40*/  FMNMX R54, R54, R59, !PT ;  /* 0x0000003b36367209 */ /* 0x000fe40007800000 */
[----:B------:R-:W-:-:S02]  /*4d50*/  FMNMX R44, R44, R61, !PT ;  /* 0x0000003d2c2c7209 */ /* 0x000fc40007800000 */
[----:B------:R-:W-:Y:S01]  /*4d60*/  FMNMX R16, R57, R16, !PT ;  /* 0x0000001039107209 */ /* 0x000fe20007800000 */
[----:B------:R-:W-:Y:S01]  /*4d70*/  UISETP.GE.AND UP0, UPT, UR7, UR13, UPT ;  /* 0x0000000d0700728c */ /* 0x000fe2000bf06270 */
        /* <DEDUP_REMOVED lines=19> */
[----:B------:R-:W-:Y:S01]  /*4eb0*/  FMNMX R48, R43, R48, !PT ;  /* 0x000000302b307209 */ /* 0x000fe20007800000 */
[----:B-1----:R-:W-:Y:S01]  /*4ec0*/  FMUL R43, R28, R23 ;  /* 0x000000171c2b7220 */ /* 0x002fe20000400000 */
[----:B------:R-:W-:Y:S01]  /*4ed0*/  FMNMX R13, R32, R13, !PT ;  /* 0x0000000d200d7209 */ /* 0x000fe20007800000 */
[-C--:B------:R-:W-:Y:S01]  /*4ee0*/  FMUL R32, R28, R35.reuse ;  /* 0x000000231c207220 */ /* 0x080fe20000400000 */
[----:B------:R-:W-:Y:S01]  /*4ef0*/  FMNMX R33, R33, R34, !PT ;  /* 0x0000002221217209 */ /* 0x000fe20007800000 */
[-C--:B------:R-:W-:Y:S01]  /*4f00*/  FMUL R34, R29, R35.reuse ;  /* 0x000000231d227220 */ /* 0x080fe20000400000 */
[----:B------:R-:W-:Y:S01]  /*4f10*/  FMNMX R17, R17, R18, !PT ;  /* 0x0000001211117209 */ /* 0x000fe20007800000 */
[----:B------:R-:W-:Y:S01]  /*4f20*/  FMUL R18, R30, R35 ;  /* 0x000000231e127220 */ /* 0x000fe20000400000 */
[----:B------:R-:W-:Y:S01]  /*4f30*/  FMNMX R45, R46, R45, !PT ;  /* 0x0000002d2e2d7209 */ /* 0x000fe20007800000 */
[----:B------:R-:W-:Y:S01]  /*4f40*/  FMUL R46, R29, R23 ;  /* 0x000000171d2e7220 */ /* 0x000fe20000400000 */
[----:B------:R-:W-:Y:S01]  /*4f50*/  FMNMX R44, R44, R53, !PT ;  /* 0x000000352c2c7209 */ /* 0x000fe20007800000 */
[-C--:B------:R-:W-:Y:S01]  /*4f60*/  FMUL R25, R30, R23.reuse ;  /* 0x000000171e197220 */ /* 0x080fe20000400000 */
[----:B------:R-:W-:Y:S01]  /*4f70*/  FMNMX R24, R41, R24, !PT ;  /* 0x0000001829187209 */ /* 0x000fe20007800000 */
[C---:B------:R-:W-:Y:S01]  /*4f80*/  FMUL R14, R31.reuse, R23 ;  /* 0x000000171f0e7220 */ /* 0x040fe20000400000 */
[----:B------:R-:W-:Y:S01]  /*4f90*/  FMNMX R12, R12, R55, !PT ;  /* 0x000000370c0c7209 */ /* 0x000fe20007800000 */
[----:B------:R-:W-:Y:S01]  /*4fa0*/  FMUL R35, R31, R35 ;  /* 0x000000231f237220 */ /* 0x000fe20000400000 */
[----:B------:R-:W-:Y:S01]  /*4fb0*/  FMNMX R47, R54, R47, !PT ;  /* 0x0000002f362f7209 */ /* 0x000fe20007800000 */
[-C--:B------:R-:W-:Y:S01]  /*4fc0*/  FMUL R23, R28, R19.reuse ;  /* 0x000000131c177220 */ /* 0x080fe20000400000 */
[----:B------:R-:W-:Y:S01]  /*4fd0*/  FMNMX R22, R51, R22, !PT ;  /* 0x0000001633167209 */ /* 0x000fe20007800000 */
[-C--:B------:R-:W-:Y:S01]  /*4fe0*/  FMUL R55, R29, R19.reuse ;  /* 0x000000131d377220 */ /* 0x080fe20000400000 */
        /* <DEDUP_REMOVED lines=15> */
[----:B------:R-:W-:Y:S01]  /*50e0*/  FMNMX R44, R45, R18, !PT ;  /* 0x000000122d2c7209 */ /* 0x000fe20007800000 */
[----:B------:R-:W-:Y:S01]  /*50f0*/  VIADD R2, R2, 0x20 ;  /* 0x0000002002027836 */ /* 0x000fe20000000000 */
[----:B------:R-:W-:Y:S01]  /*5100*/  FMNMX R47, R42, R23, !PT ;  /* 0x000000172a2f7209 */ /* 0x000fe20007800000 */
[----:B------:R-:W-:Y:S01]  /*5110*/  VIADD R3, R3, 0x20 ;  /* 0x0000002003037836 */ /* 0x000fe20000000000 */
        /* <DEDUP_REMOVED lines=11> */
[----:B------:R-:W-:Y:S01]  /*51d0*/  UIADD3 UR4, UPT, UPT, UR4, 0x20, URZ ;  /* 0x0000002004047890 */ /* 0x000fe2000fffe0ff */
[----:B------:R-:W-:Y:S01]  /*51e0*/  UMOV UR7, UR8 ;  /* 0x0000000800077c82 */ /* 0x000fe20008000000 */
[----:B------:R-:W-:Y:S06]  /*51f0*/  BAR.SYNC.DEFER_BLOCKING 0x0 ;  /* 0x0000000000007b1d */ /* 0x000fec0000010000 */
[----:B------:R-:W-:Y:S05]  /*5200*/  BRA.U !UP0, `(.L_x_164) ;  /* 0xffffffb108a47547 */ /* 0x000fea000b83ffff */
.L_x_163:
[----:B------:R-:W0:Y:S01]  /*5210*/  S2R R11, SR_TID.Y ;  /* 0x00000000000b7919 */ /* 0x000e220000002200 */
[----:B------:R-:W1:Y:S01]  /*5220*/  LDCU UR7, c[0x0][0x39c] ;  /* 0x00007380ff0777ac */ /* 0x000e620008000800 */
[----:B------:R-:W-:Y:S01]  /*5230*/  IMAD.U32 R2, RZ, RZ, UR5 ;  /* 0x00000005ff027e24 */ /* 0x000fe2000f8e00ff */
[----:B------:R-:W-:Y:S01]  /*5240*/  MOV R3, UR6 ;  /* 0x0000000600037c02 */ /* 0x000fe20008000f00 */
[----:B------:R-:W2:Y:S04]  /*5250*/  LDCU.64 UR4, c[0x0][0x390] ;  /* 0x00007200ff0477ac */ /* 0x000ea80008000a00 */
[----:B------:R-:W-:-:S05]  /*5260*/  IMAD R0, R3, 0x10, R0 ;  /* 0x0000001003007824 */ /* 0x000fca00078e0200 */
[----:B------:R-:W-:-:S04]  /*5270*/  SHF.L.U32 R0, R0, 0x2, RZ ;  /* 0x0000000200007819 */ /* 0x000fc800000006ff */
[----:B------:R-:W-:Y:S02]  /*5280*/  IADD3 R10, PT, PT, R0, 0x1, RZ ;  /* 0x00000001000a7810 */ /* 0x000fe40007ffe0ff */
[----:B------:R-:W-:Y:S01]  /*5290*/  SHF.R.S32.HI R12, RZ, 0x1f, R0 ;  /* 0x0000001fff0c7819 */ /* 0x000fe20000011400 */
[----:B0-----:R-:W-:-:S04]  /*52a0*/  IMAD R11, R2, 0x10, R11 ;  /* 0x00000010020b7824 */ /* 0x001fc800078e020b */
[----:B------:R-:W-:-:S04]  /*52b0*/  IMAD.SHL.U32 R11, R11, 0x4, RZ ;  /* 0x000000040b0b7824 */ /* 0x000fc800078e00ff */
[C---:B------:R-:W-:Y:S01]  /*52c0*/  VIADD R15, R11.reuse, 0x1 ;  /* 0x000000010b0f7836 */ /* 0x040fe20000000000 */
[C---:B-1----:R-:W-:Y:S01]  /*52d0*/  ISETP.GE.AND P1, PT, R11.reuse, UR7, PT ;  /* 0x000000070b007c0c */ /* 0x042fe2000bf26270 */
[C---:B------:R-:W-:Y:S02]  /*52e0*/  VIADD R17, R11.reuse, 0x2 ;  /* 0x000000020b117836 */ /* 0x040fe40000000000 */
[----:B------:R-:W-:Y:S01]  /*52f0*/  VIADD R21, R11, 0x3 ;  /* 0x000000030b157836 */ /* 0x000fe20000000000 */
[C---:B------:R-:W-:Y:S02]  /*5300*/  ISETP.LT.AND P1, PT, R0.reuse, UR9, !P1 ;  /* 0x0000000900007c0c */ /* 0x040fe4000cf21270 */
[----:B------:R-:W-:Y:S02]  /*5310*/  ISETP.GE.AND P3, PT, R15, UR7, PT ;  /* 0x000000070f007c0c */ /* 0x000fe4000bf66270 */
[----:B------:R-:W-:Y:S02]  /*5320*/  ISETP.GE.AND P2, PT, R17, UR7, PT ;  /* 0x0000000711007c0c */ /* 0x000fe4000bf46270 */
[----:B------:R-:W-:-:S02]  /*5330*/  ISETP.GE.OR P4, PT, R0, UR9, P3 ;  /* 0x0000000900007c0c */ /* 0x000fc40009f86670 */
        /* <DEDUP_REMOVED lines=8> */
[----:B------:R-:W3:Y:S08]  /*53c0*/  @!P5 LDC.64 R8, c[0x0][0x390] ;  /* 0x0000e400ff08db82 */ /* 0x000ef00000000a00 */
[----:B------:R-:W4:Y:S01]  /*53d0*/  @!P6 LDC.64 R2, c[0x0][0x390] ;  /* 0x0000e400ff02eb82 */ /* 0x000f220000000a00 */
[----:B0-----:R-:W-:-:S04]  /*53e0*/  @P1 IMAD.WIDE R4, R13, 0x4, R4 ;  /* 0x000000040d041825 */ /* 0x001fc800078e0204 */
[----:B------:R-:W-:Y:S01]  /*53f0*/  @!P4 IMAD R13, R15, UR9, R0 ;  /* 0x000000090f0dcc24 */ /* 0x000fe2000f8e0200 */
[----:B------:R2:W-:Y:S01]  /*5400*/  @P1 STG.E desc[UR10][R4.64], R49 ;  /* 0x0000003104001986 */ /* 0x0005e2000c10190a */
[----:B------:R-:W-:Y:S01]  /*5410*/  ISETP.GE.AND P1, PT, R11, UR7, PT ;  /* 0x000000070b007c0c */ /* 0x000fe2000bf26270 */
[----:B------:R-:W-:Y:S02]  /*5420*/  IMAD R15, R15, UR9, RZ ;  /* 0x000000090f0f7c24 */ /* 0x000fe4000f8e02ff */
[----:B-1----:R-:W-:-:S04]  /*5430*/  @!P4 IMAD.WIDE R6, R13, 0x4, R6 ;  /* 0x000000040d06c825 */ /* 0x002fc800078e0206 */
[----:B------:R-:W-:Y:S01]  /*5440*/  IMAD R13, R11, UR9, RZ ;  /* 0x000000090b0d7c24 */ /* 0x000fe2000f8e02ff */
[----:B------:R0:W-:Y:S01]  /*5450*/  @!P4 STG.E desc[UR10][R6.64], R50 ;  /* 0x000000320600c986 */ /* 0x0001e2000c10190a */
[----:B---3--:R-:W-:Y:S01]  /*5460*/  @!P5 IMAD.WIDE R8, R19, 0x4, R8 ;  /* 0x000000041308d825 */ /* 0x008fe200078e0208 */
[----:B------:R-:W-:-:S03]  /*5470*/  ISETP.GE.OR P4, PT, R10, UR9, P1 ;  /* 0x000000090a007c0c */ /* 0x000fc60008f86670 */
[C---:B------:R-:W-:Y:S01]  /*5480*/  @!P6 IMAD R11, R21.reuse, UR9, R0 ;  /* 0x00000009150bec24 */ /* 0x040fe2000f8e0200 */
[----:B------:R1:W-:Y:S01]  /*5490*/  @!P5 STG.E desc[UR10][R8.64], R47 ;  /* 0x0000002f0800d986 */ /* 0x0003e2000c10190a */
[----:B------:R-:W-:Y:S01]  /*54a0*/  IADD3 R14, P5, PT, R0, R13, RZ ;  /* 0x0000000d000e7210 */ /* 0x000fe20007fbe0ff */
[----:B------:R-:W-:Y:S02]  /*54b0*/  IMAD R21, R21, UR9, RZ ;  /* 0x0000000915157c24 */ /* 0x000fe4000f8e02ff */
[----:B----4-:R-:W-:Y:S01]  /*54c0*/  @!P6 IMAD.WIDE R2, R11, 0x4, R2 ;  /* 0x000000040b02e825 */ /* 0x010fe200078e0202 */
[----:B------:R-:W-:Y:S02]  /*54d0*/  LEA.HI.X.SX32 R13, R13, R12, 0x1, P5 ;  /* 0x0000000c0d0d7211 */ /* 0x000fe400028f0eff */
[----:B--2---:R-:W-:Y:S02]  /*54e0*/  LEA R4, P5, R14, UR4, 0x2 ;  /* 0x000000040e047c11 */ /* 0x004fe4000f8a10ff */
[----:B------:R2:W-:Y:S01]  /*54f0*/  @!P6 STG.E desc[UR10][R2.64], R53 ;  /* 0x000000350200e986 */ /* 0x0005e2000c10190a */
[----:B0-----:R-:W-:-:S02]  /*5500*/  IADD3 R7, P6, PT, R0, R15, RZ ;  /* 0x0000000f00077210 */ /* 0x001fc40007fde0ff */
[----:B------:R-:W-:Y:S02]  /*5510*/  LEA.HI.X R5, R14, UR5, R13, 0x2, P5 ;  /* 0x000000050e057c11 */ /* 0x000fe4000a8f140d */
[----:B------:R-:W-:Y:S02]  /*5520*/  ISETP.GE.OR P5, PT, R10, UR9, P3 ;  /* 0x000000090a007c0c */ /* 0x000fe40009fa6670 */
[----:B------:R-:W-:Y:S01]  /*5530*/  LEA.HI.X.SX32 R14, R15, R12, 0x1, P6 ;  /* 0x0000000c0f0e7211 */ /* 0x000fe200030f0eff */
[----:B------:R0:W-:Y:S01]  /*5540*/  @!P4 STG.E desc[UR10][R4.64+0x4], R42 ;  /* 0x0000042a0400c986 */ /* 0x0001e2000c10190a */
[C---:B------:R-:W-:Y:S02]  /*5550*/  LEA R6, P4, R7.reuse, UR4, 0x2 ;  /* 0x0000000407067c11 */ /* 0x040fe4000f8810ff */
[----:B-1----:R-:W-:Y:S02]  /*5560*/  IADD3 R8, P6, PT, R0, R17, RZ ;  /* 0x0000001100087210 */ /* 0x002fe40007fde0ff */
[----:B------:R-:W-:-:S02]  /*5570*/  LEA.HI.X R7, R7, UR5, R14, 0x2, P4 ;  /* 0x0000000507077c11 */ /* 0x000fc4000a0f140e */
[----:B------:R-:W-:Y:S02]  /*5580*/  ISETP.GE.OR P4, PT, R10, UR9, P2 ;  /* 0x000000090a007c0c */ /* 0x000fe40009786670 */
[----:B------:R-:W-:Y:S01]  /*5590*/  LEA.HI.X.SX32 R17, R17, R12, 0x1, P6 ;  /* 0x0000000c11117211 */ /* 0x000fe200030f0eff */
[----:B------:R0:W-:Y:S01]  /*55a0*/  @!P5 STG.E desc[UR10][R6.64+0x4], R43 ;  /* 0x0000042b0600d986 */ /* 0x0001e2000c10190a */
[----:B--2---:R-:W-:Y:S02]  /*55b0*/  LEA R2, P6, R8, UR4, 0x2 ;  /* 0x0000000408027c11 */ /* 0x004fe4000f8c10ff */
[----:B------:R-:W-:Y:S01]  /*55c0*/  ISETP.GE.OR P5, PT, R10, UR9, P0 ;  /* 0x000000090a007c0c */ /* 0x000fe200087a6670 */
[----:B------:R-:W-:Y:S01]  /*55d0*/  VIADD R10, R0, 0x2 ;  /* 0x00000002000a7836 */ /* 0x000fe20000000000 */
[----:B------:R-:W-:Y:S02]  /*55e0*/  LEA.HI.X R3, R8, UR5, R17, 0x2, P6 ;  /* 0x0000000508037c11 */ /* 0x000fe4000b0f1411 */
[C---:B------:R-:W-:Y:S01]  /*55f0*/  IADD3 R9, P6, PT, R0.reuse, R21, RZ ;  /* 0x0000001500097210 */ /* 0x040fe20007fde0ff */
[----:B------:R-:W-:-:S02]  /*5600*/  VIADD R0, R0, 0x3 ;  /* 0x0000000300007836 */ /* 0x000fc40000000000 */
[----:B------:R0:W-:Y:S01]  /*5610*/  @!P4 STG.E desc[UR10][R2.64+0x4], R46 ;  /* 0x0000042e0200c986 */ /* 0x0001e2000c10190a */
[----:B------:R-:W-:Y:S02]  /*5620*/  LEA.HI.X.SX32 R12, R21, R12, 0x1, P6 ;  /* 0x0000000c150c7211 */ /* 0x000fe400030f0eff */
[----:B------:R-:W-:Y:S02]  /*5630*/  ISETP.GE.OR P6, PT, R10, UR9, P1 ;  /* 0x000000090a007c0c */ /* 0x000fe40008fc6670 */
[C---:B------:R-:W-:Y:S02]  /*5640*/  LEA R8, P4, R9.reuse, UR4, 0x2 ;  /* 0x0000000409087c11 */ /* 0x040fe4000f8810ff */
[----:B------:R-:W-:Y:S02]  /*5650*/  ISETP.GE.OR P1, PT, R0, UR9, P1 ;  /* 0x0000000900007c0c */ /* 0x000fe40008f26670 */
[----:B------:R-:W-:Y:S02]  /*5660*/  LEA.HI.X R9, R9, UR5, R12, 0x2, P4 ;  /* 0x0000000509097c11 */ /* 0x000fe4000a0f140c */
[----:B------:R-:W-:-:S02]  /*5670*/  ISETP.GE.OR P4, PT, R10, UR9, P3 ;  /* 0x000000090a007c0c */ /* 0x000fc40009f86670 */
[----:B------:R-:W-:Y:S01]  /*5680*/  ISETP.GE.OR P3, PT, R0, UR9, P3 ;  /* 0x0000000900007c0c */ /* 0x000fe20009f66670 */
[----:B------:R0:W-:Y:S01]  /*5690*/  @!P5 STG.E desc[UR10][R8.64+0x4], R54 ;  /* 0x000004360800d986 */ /* 0x0001e2000c10190a */
[----:B------:R-:W-:Y:S02]  /*56a0*/  ISETP.GE.OR P5, PT, R10, UR9, P0 ;  /* 0x000000090a007c0c */ /* 0x000fe400087a6670 */
[----:B------:R-:W-:Y:S01]  /*56b0*/  ISETP.GE.OR P0, PT, R0, UR9, P0 ;  /* 0x0000000900007c0c */ /* 0x000fe20008706670 */
[----:B------:R0:W-:Y:S01]  /*56c0*/  @!P6 STG.E desc[UR10][R4.64+0x8], R44 ;  /* 0x0000082c0400e986 */ /* 0x0001e2000c10190a */
[----:B------:R-:W-:Y:S02]  /*56d0*/  ISETP.GE.OR P6, PT, R10, UR9, P2 ;  /* 0x000000090a007c0c */ /* 0x000fe400097c6670 */
[----:B------:R-:W-:-:S03]  /*56e0*/  ISETP.GE.OR P2, PT, R0, UR9, P2 ;  /* 0x0000000900007c0c */ /* 0x000fc60009746670 */
[----:B------:R0:W-:Y:S08]  /*56f0*/  @!P4 STG.E desc[UR10][R6.64+0x8], R56 ;  /* 0x000008380600c986 */ /* 0x0001f0000c10190a */
[----:B------:R0:W-:Y:S04]  /*5700*/  @!P6 STG.E desc[UR10][R2.64+0x8], R41 ;  /* 0x000008290200e986 */ /* 0x0001e8000c10190a */
[----:B------:R0:W-:Y:S04]  /*5710*/  @!P5 STG.E desc[UR10][R8.64+0x8], R51 ;  /* 0x000008330800d986 */ /* 0x0001e8000c10190a */
[----:B------:R0:W-:Y:S04]  /*5720*/  @!P1 STG.E desc[UR10][R4.64+0xc], R45 ;  /* 0x00000c2d04009986 */ /* 0x0001e8000c10190a */
[----:B------:R0:W-:Y:S04]  /*5730*/  @!P3 STG.E desc[UR10][R6.64+0xc], R55 ;  /* 0x00000c370600b986 */ /* 0x0001e8000c10190a */
[----:B------:R0:W-:Y:S01]  /*5740*/  @!P2 STG.E desc[UR10][R2.64+0xc], R52 ;  /* 0x00000c340200a986 */ /* 0x0001e2000c10190a */
[----:B------:R-:W-:Y:S05]  /*5750*/  @P0 EXIT ;  /* 0x000000000000094d */ /* 0x000fea0003800000 */
[----:B------:R-:W-:Y:S01]  /*5760*/  STG.E desc[UR10][R8.64+0xc], R48 ;  /* 0x00000c3008007986 */ /* 0x000fe2000c10190a */
[----:B------:R-:W-:Y:S05]  /*5770*/  EXIT ;  /* 0x000000000000794d */ /* 0x000fea0003800000 */
.L_x_165:
        /* <DEDUP_REMOVED lines=16> */
.L_x_185:


//--------------------- .text.tropical_minplus_f32_nn --------------------------
	.section	.text.tropical_minplus_f32_nn,"ax",@progbits
	.align	128
        .global         tropical_minplus_f32_nn
        .type           tropical_minplus_f32_nn,@function
        .size           tropical_minplus_f32_nn,(.L_x_186 - tropical_minplus_f32_nn)
        .other          tropical_minplus_f32_nn,@"STO_CUDA_ENTRY STV_DEFAULT"
tropical_minplus_f32_nn:
.text.tropical_minplus_f32_nn:
[----:B------:R-:W-:Y:S01]  /*0000*/  LDC R1, c[0x0][0x37c] ;  /* 0x0000df00ff017b82 */ /* 0x000fe20000000800 */
[----:B------:R-:W0:Y:S07]  /*0010*/  LDCU UR9, c[0x0][0x398] ;  /* 0x00007300ff0977ac */ /* 0x000e2e0008000800 */
[----:B------:R-:W1:Y:S01]  /*0020*/  S2UR UR7, SR_CTAID.X ;  /* 0x00000000000779c3 */ /* 0x000e620000002500 */
[----:B------:R-:W2:Y:S01]  /*0030*/  S2R R7, SR_TID.Y ;  /* 0x0000000000077919 */ /* 0x000ea20000002200 */
[----:B------:R-:W-:Y:S01]  /*0040*/  IMAD.MOV.U32 R55, RZ, RZ, 0x7f800000 ;  /* 0x7f800000ff377424 */ /* 0x000fe200078e00ff */
[----:B------:R-:W3:Y:S01]  /*0050*/  LDCU.64 UR10, c[0x0][0x358] ;  /* 0x00006b00ff0a77ac */ /* 0x000ee20008000a00 */
[----:B------:R-:W-:Y:S01]  /*0060*/  IMAD.MOV.U32 R56, RZ, RZ, 0x7f800000 ;  /* 0x7f800000ff387424 */ /* 0x000fe200078e00ff */
[----:B------:R-:W-:Y:S01]  /*0070*/  MOV R43, 0x7f800000 ;  /* 0x7f800000002b7802 */ /* 0x000fe20000000f00 */
[----:B------:R-:W-:Y:S01]  /*0080*/  IMAD.MOV.U32 R50, RZ, RZ, 0x7f800000 ;  /* 0x7f800000ff327424 */ /* 0x000fe200078e00ff */
[----:B------:R-:W-:Y:S01]  /*0090*/  MOV R44, 0x7f800000 ;  /* 0x7f800000002c7802 */ /* 0x000fe20000000f00 */
[----:B------:R-:W4:Y:S01]  /*00a0*/  LDC R12, c[0x0][0x3a0] ;  /* 0x0000e800ff0c7b82 */ /* 0x000f220000000800 */
[----:B------:R-:W-:Y:S01]  /*00b0*/  IMAD.MOV.U32 R45, RZ, RZ, 0x7f800000 ;  /* 0x7f800000ff2d7424 */ /* 0x000fe200078e00ff */
[----:B------:R-:W-:Y:S01]  /*00c0*/  MOV R47, 0x7f800000 ;  /* 0x7f800000002f7802 */ /* 0x000fe20000000f00 */
[----:B------:R-:W-:Y:S01]  /*00d0*/  IMAD.MOV.U32 R42, RZ, RZ, 0x7f800000 ;  /* 0x7f800000ff2a7424 */ /* 0x000fe200078e00ff */
[----:B------:R-:W-:Y:S01]  /*00e0*/  MOV R52, 0x7f800000 ;  /* 0x7f80000000347802 */ /* 0x000fe20000000f00 */
[----:B------:R-:W-:Y:S01]  /*00f0*/  IMAD.MOV.U32 R49, RZ, RZ, 0x7f800000 ;  /* 0x7f800000ff317424 */ /* 0x000fe200078e00ff */
[----:B------:R-:W-:Y:S01]  /*0100*/  MOV R51, 0x7f800000 ;  /* 0x7f80000000337802 */ /* 0x000fe20000000f00 */
[----:B------:R-:W-:Y:S01]  /*0110*/  IMAD.MOV.U32 R46, RZ, RZ, 0x7f800000 ;  /* 0x7f800000ff2e7424 */ /* 0x000fe200078e00ff */
[----:B0-----:R-:W-:Y:S01]  /*0120*/  UIADD3 UR4, UPT, UPT, UR9, 0x3f, URZ ;  /* 0x0000003f09047890 */ /* 0x001fe2000fffe0ff */
[----:B------:R-:W-:-:S02]  /*0130*/  IMAD.MOV.U32 R41, RZ, RZ, 0x7f800000 ;  /* 0x7f800000ff297424 */ /* 0x000fc400078e00ff */
[----:B------:R-:W-:Y:S01]  /*0140*/  IMAD.MOV.U32 R53, RZ, RZ, 0x7f800000 ;  /* 0x7f800000ff357424 */ /* 0x000fe200078e00ff */
[----:B------:R-:W-:Y:S01]  /*0150*/  USHF.R.S32.HI UR5, URZ, 0x1f, UR4 ;  /* 0x0000001fff057899 */ /* 0x000fe20008011404 */
[----:B------:R-:W-:Y:S02]  /*0160*/  IMAD.MOV.U32 R54, RZ, RZ, 0x7f800000 ;  /* 0x7f800000ff367424 */ /* 0x000fe400078e00ff */
[----:B------:R-:W-:Y:S01]  /*0170*/  IMAD.MOV.U32 R48, RZ, RZ, 0x7f800000 ;  /* 0x7f800000ff307424 */ /* 0x000fe200078e00ff */
        /* <DEDUP_REMOVED lines=30> */
[----:B------:R-:W-:Y:S01]  /*0360*/  IMAD.MOV.U32 R55, RZ, RZ, 0x7f800000 ;  /* 0x7f800000ff377424 */ /* 0x000fe200078e00ff */
        /* <DEDUP_REMOVED lines=11> */
[C---:B------:R-:W-:Y:S01]  /*0420*/  IMAD R11, R12.reuse, 0x10, R38 ;  /* 0x000000100c0b7824 */ /* 0x040fe200078e0226 */
[----:B------:R-:W-:-:S02]  /*0430*/  LEA R9, R12, R38, 0x5 ;  /* 0x000000260c097211 */ /* 0x000fc400078e28ff */
[C---:B------:R-:W-:Y:S01]  /*0440*/  LEA R36, R12.reuse, R38, 0x3 ;  /* 0x000000260c247211 */ /* 0x040fe200078e18ff */
[C---:B------:R-:W-:Y:S01]  /*0450*/  IMAD R10, R12.reuse, 0x8, R11 ;  /* 0x000000080c0a7824 */ /* 0x040fe200078e020b */
[----:B0-----:R-:W-:Y:S01]  /*0460*/  ULEA UR7, UR8, UR7, 0x18 ;  /* 0x0000000708077291 */ /* 0x001fe2000f8ec0ff */
[----:B------:R-:W-:Y:S01]  /*0470*/  IMAD R8, R12, 0x8, R9 ;  /* 0x000000080c087824 */ /* 0x000fe200078e0209 */
[----:B------:R-:W-:-:S04]  /*0480*/  ULEA UR4, UR8, UR4, 0x18 ;  /* 0x0000000408047291 */ /* 0x000fc8000f8ec0ff */
[----:B------:R-:W-:Y:S01]  /*0490*/  LEA R6, R7, UR7, 0x9 ;  /* 0x0000000707067c11 */ /* 0x000fe2000f8e48ff */
[----:B------:R-:W-:Y:S01]  /*04a0*/  IMAD R7, R12, 0x10, R9 ;  /* 0x000000100c077824 */ /* 0x000fe200078e0209 */
[----:B------:R-:W-:Y:S01]  /*04b0*/  LEA R37, R4, UR7, 0x2 ;  /* 0x0000000704257c11 */ /* 0x000fe2000f8e10ff */
[----:B------:R-:W-:Y:S01]  /*04c0*/  UMOV UR7, 0x10 ;  /* 0x0000001000077882 */ /* 0x000fe20000000000 */
[----:B------:R-:W-:Y:S02]  /*04d0*/  LEA R39, R39, UR4, 0x2 ;  /* 0x0000000427277c11 */ /* 0x000fe4000f8e10ff */
[----:B------:R-:W-:Y:S02]  /*04e0*/  LEA R4, R12, R7, 0x3 ;  /* 0x000000070c047211 */ /* 0x000fe400078e18ff */
[----:B------:R-:W-:Y:S01]  /*04f0*/  LEA R5, R0, UR4, 0x4 ;  /* 0x0000000400057c11 */ /* 0x000fe2000f8e20ff */
[----:B-123--:R-:W-:-:S06]  /*0500*/  UMOV UR4, URZ ;  /* 0x000000ff00047c82 */ /* 0x00efcc0008000000 */
.L_x_167:
[----:B------:R-:W0:Y:S01]  /*0510*/  S2R R13, SR_TID.Y ;  /* 0x00000000000d7919 */ /* 0x000e220000002200 */
[C---:B------:R-:W-:Y:S01]  /*0520*/  IADD3 R12, PT, PT, R3.reuse, -0x10, RZ ;  /* 0xfffffff0030c7810 */ /* 0x040fe20007ffe0ff */
[C---:B------:R-:W-:Y:S01]  /*0530*/  VIADD R20, R3.reuse, 0x4 ;  /* 0x0000000403147836 */ /* 0x040fe20000000000 */
[----:B------:R-:W-:Y:S02]  /*0540*/  MOV R25, 0x7f800000 ;  /* 0x7f80000000197802 */ /* 0x000fe40000000f00 */
[----:B------:R-:W-:Y:S01]  /*0550*/  ISETP.GE.AND P6, PT, R12, UR13, PT ;  /* 0x0000000d0c007c0c */ /* 0x000fe2000bfc6270 */
[----:B------:R-:W-:Y:S02]  /*0560*/  VIADD R12, R3, 0xfffffff4 ;  /* 0xfffffff4030c7836 */ /* 0x000fe40000000000 */
[----:B0-----:R-:W-:Y:S02]  /*0570*/  IMAD R24, R13, 0x10, R0 ;  /* 0x000000100d187824 */ /* 0x001fe400078e0200 */
        /* <DEDUP_REMOVED lines=15> */
[C---:B------:R-:W-:Y:S02]  /*0670*/  @!P2 VIADD R23, R27.reuse, 0x8 ;  /* 0x000000081b17a836 */ /* 0x040fe40000000000 */
[----:B------:R-:W1:Y:S01]  /*0680*/  @!P2 LDC.64 R16, c[0x0][0x380] ;  /* 0x0000e000ff10ab82 */ /* 0x000e620000000a00 */
[----:B------:R-:W-:-:S07]  /*0690*/  @!P1 VIADD R21, R27, 0x4 ;  /* 0x000000041b159836 */ /* 0x000fce0000000000 */
[----:B------:R-:W2:Y:S01]  /*06a0*/  @!P1 LDC.64 R28, c[0x0][0x380] ;  /* 0x0000e000ff1c9b82 */ /* 0x000ea20000000a00 */
[----:B------:R-:W-:Y:S01]  /*06b0*/  IADD3 R20, PT, PT, R3, 0x8, RZ ;  /* 0x0000000803147810 */ /* 0x000fe20007ffe0ff */
[----:B------:R-:W-:-:S06]  /*06c0*/  @!P1 IMAD R21, R21, UR9, R22 ;  /* 0x0000000915159c24 */ /* 0x000fcc000f8e0216 */
[----:B------:R-:W3:Y:S01]  /*06d0*/  @!P3 LDC.64 R14, c[0x0][0x380] ;  /* 0x0000e000ff0ebb82 */ /* 0x000ee20000000a00 */
[----:B0-----:R-:W-:-:S04]  /*06e0*/  @P6 IMAD.WIDE R18, R13, 0x4, R18 ;  /* 0x000000040d126825 */ /* 0x001fc800078e0212 */
[----:B------:R-:W-:Y:S01]  /*06f0*/  @!P2 IMAD R23, R23, UR9, R22 ;  /* 0x000000091717ac24 */ /* 0x000fe2000f8e0216 */
[----:B------:R0:W4:Y:S02]  /*0700*/  @P6 LDG.E.CONSTANT R25, desc[UR10][R18.64] ;  /* 0x0000000a12196981 */ /* 0x000124000c1e9900 */
[----:B------:R-:W5:Y:S01]  /*0710*/  @!P4 LDC.64 R12, c[0x0][0x380] ;  /* 0x0000e000ff0ccb82 */ /* 0x000f620000000a00 */
[----:B-1----:R-:W-:Y:S01]  /*0720*/  @!P2 IMAD.WIDE R16, R23, 0x4, R16 ;  /* 0x000000041710a825 */ /* 0x002fe200078e0210 */
[----:B------:R-:W-:-:S03]  /*0730*/  ISETP.GE.OR P6, PT, R20, UR13, P0 ;  /* 0x0000000d14007c0c */ /* 0x000fc600087c6670 */
[----:B------:R-:W-:Y:S02]  /*0740*/  IMAD.MOV.U32 R23, RZ, RZ, 0x7f800000 ;  /* 0x7f800000ff177424 */ /* 0x000fe400078e00ff */
[----:B--2---:R-:W-:Y:S02]  /*0750*/  @!P1 IMAD.WIDE R28, R21, 0x4, R28 ;  /* 0x00000004151c9825 */ /* 0x004fe400078e021c */
[----:B------:R-:W1:Y:S01]  /*0760*/  @!P5 LDC.64 R20, c[0x0][0x380] ;  /* 0x0000e000ff14db82 */ /* 0x000e620000000a00 */
[----:B------:R-:W-:Y:S01]  /*0770*/  @!P3 IADD3 R31, PT, PT, R27, 0xc, RZ ;  /* 0x0000000c1b1fb810 */ /* 0x000fe20007ffe0ff */
[----:B------:R-:W-:Y:S01]  /*0780*/  IMAD.MOV.U32 R60, RZ, RZ, 0x7f800000 ;  /* 0x7f800000ff3c7424 */ /* 0x000fe200078e00ff */
[----:B------:R2:W4:Y:S01]  /*0790*/  @!P1 LDG.E.CONSTANT R23, desc[UR10][R28.64] ;  /* 0x0000000a1c179981 */ /* 0x000522000c1e9900 */
[----:B------:R-:W-:Y:S01]  /*07a0*/  VIADD R26, R3, 0xc ;  /* 0x0000000c031a7836 */ /* 0x000fe20000000000 */
[----:B------:R-:W-:Y:S01]  /*07b0*/  ISETP.GE.AND P1, PT, R2, UR13, PT ;  /* 0x0000000d02007c0c */ /* 0x000fe2000bf26270 */
[----:B0-----:R-:W-:-:S02]  /*07c0*/  @!P4 VIADD R19, R27, 0x10 ;  /* 0x000000101b13c836 */ /* 0x001fc40000000000 */
[--C-:B------:R-:W-:Y:S01]  /*07d0*/  @!P3 IMAD R31, R31, UR9, R22.reuse ;  /* 0x000000091f1fbc24 */ /* 0x100fe2000f8e0216 */
[----:B------:R0:W4:Y:S01]  /*07e0*/  @!P2 LDG.E.CONSTANT R60, desc[UR10][R16.64] ;  /* 0x0000000a103ca981 */ /* 0x000122000c1e9900 */
[----:B------:R-:W-:Y:S01]  /*07f0*/  @!P4 IMAD R19, R19, UR9, R22 ;  /* 0x000000091313cc24 */ /* 0x000fe2000f8e0216 */
[----:B------:R-:W-:Y:S02]  /*0800*/  ISETP.GE.OR P0, PT, R26, UR13, P0 ;  /* 0x0000000d1a007c0c */ /* 0x000fe40008706670 */
[----:B------:R-:W-:Y:S01]  /*0810*/  ISETP.GE.OR P2, PT, R40, UR12, P1 ;  /* 0x0000000c28007c0c */ /* 0x000fe20008f46670 */
[----:B---3--:R-:W-:Y:S01]  /*0820*/  @!P3 IMAD.WIDE R14, R31, 0x4, R14 ;  /* 0x000000041f0eb825 */ /* 0x008fe200078e020e */
[----:B------:R-:W-:-:S03]  /*0830*/  MOV R58, 0x7f800000 ;  /* 0x7f800000003a7802 */ /* 0x000fc60000000f00 */
[----:B------:R-:W-:Y:S01]  /*0840*/  VIADD R26, R40, 0x8 ;  /* 0x00000008281a7836 */ /* 0x000fe20000000000 */
[----:B--2---:R-:W-:Y:S01]  /*0850*/  @!P5 IADD3 R29, PT, PT, R27, 0x14, RZ ;  /* 0x000000141b1dd810 */ /* 0x004fe20007ffe0ff */
[----:B-----5:R-:W-:Y:S01]  /*0860*/  @!P4 IMAD.WIDE R12, R19, 0x4, R12 ;  /* 0x00000004130cc825 */ /* 0x020fe200078e020c */
[----:B------:R2:W3:Y:S01]  /*0870*/  @!P3 LDG.E.CONSTANT R58, desc[UR10][R14.64] ;  /* 0x0000000a0e3ab981 */ /* 0x0004e2000c1e9900 */
[----:B------:R-:W5:Y:S01]  /*0880*/  @!P6 LDC.64 R18, c[0x0][0x380] ;  /* 0x0000e000ff12eb82 */ /* 0x000f620000000a00 */
[----:B------:R-:W-:Y:S01]  /*0890*/  ISETP.GE.OR P3, PT, R26, UR12, P1 ;  /* 0x0000000c1a007c0c */ /* 0x000fe20008f66670 */
[----:B------:R-:W-:Y:S02]  /*08a0*/  IMAD.MOV.U32 R34, RZ, RZ, 0x7f800000 ;  /* 0x7f800000ff227424 */ /* 0x000fe400078e00ff */
[----:B------:R-:W-:Y:S02]  /*08b0*/  VIADD R26, R40, 0x10 ;  /* 0x00000010281a7836 */ /* 0x000fe40000000000 */
[----:B------:R-:W-:-:S02]  /*08c0*/  @!P5 IMAD R31, R29, UR9, R22 ;  /* 0x000000091d1fdc24 */ /* 0x000fc4000f8e0216 */
[----:B------:R5:W3:Y:S01]  /*08d0*/  @!P4 LDG.E.CONSTANT R34, desc[UR10][R12.64] ;  /* 0x0000000a0c22c981 */ /* 0x000ae2000c1e9900 */
[----:B------:R-:W5:Y:S01]  /*08e0*/  @!P0 LDC.64 R28, c[0x0][0x380] ;  /* 0x0000e000ff1c8b82 */ /* 0x000f620000000a00 */
[----:B------:R-:W-:Y:S01]  /*08f0*/  ISETP.GE.OR P4, PT, R26, UR12, P1 ;  /* 0x0000000c1a007c0c */ /* 0x000fe20008f86670 */
[----:B-1----:R-:W-:-:S04]  /*0900*/  @!P5 IMAD.WIDE R20, R31, 0x4, R20 ;  /* 0x000000041f14d825 */ /* 0x002fc800078e0214 */
[C---:B------:R-:W-:Y:S02]  /*0910*/  @!P6 VIADD R31, R27.reuse, 0x18 ;  /* 0x000000181b1fe836 */ /* 0x040fe40000000000 */
[----:B0-----:R-:W0:Y:S01]  /*0920*/  @!P2 LDC.64 R16, c[0x0][0x388] ;  /* 0x0000e200ff10ab82 */ /* 0x001e220000000a00 */
[----:B------:R-:W-:Y:S01]  /*0930*/  @!P0 IADD3 R27, PT, PT, R27, 0x1c, RZ ;  /* 0x0000001c1b1b8810 */ /* 0x000fe20007ffe0ff */
[----:B------:R-:W-:-:S04]  /*0940*/  @!P6 IMAD R31, R31, UR9, R22 ;  /* 0x000000091f1fec24 */ /* 0x000fc8000f8e0216 */
[----:B------:R-:W-:Y:S01]  /*0950*/  @!P0 IMAD R33, R27, UR9, R22 ;  /* 0x000000091b218c24 */ /* 0x000fe2000f8e0216 */
[----:B------:R-:W-:Y:S01]  /*0960*/  LOP3.LUT R27, R24, 0x1f, RZ, 0xc0, !PT ;  /* 0x0000001f181b7812 */ /* 0x000fe200078ec0ff */
[----:B--2---:R-:W1:Y:S01]  /*0970*/  @!P3 LDC.64 R14, c[0x0][0x388] ;  /* 0x0000e200ff0ebb82 */ /* 0x004e620000000a00 */
[----:B------:R-:W-:-:S03]  /*0980*/  IMAD.MOV.U32 R30, RZ, RZ, 0x7f800000 ;  /* 0x7f800000ff1e7424 */ /* 0x000fc600078e00ff */
[----:B------:R-:W-:Y:S02]  /*0990*/  VIADD R27, R27, UR4 ;  /* 0x000000041b1b7c36 */ /* 0x000fe40008000000 */
[----:B-----5:R-:W-:Y:S02]  /*09a0*/  @!P6 IMAD.WIDE R18, R31, 0x4, R18 ;  /* 0x000000041f12e825 */ /* 0x020fe400078e0212 */
[----:B------:R-:W2:Y:S02]  /*09b0*/  @!P4 LDC.64 R12, c[0x0][0x388] ;  /* 0x0000e200ff0ccb82 */ /* 0x000ea40000000a00 */
[----:B------:R-:W-:Y:S02]  /*09c0*/  IMAD.MOV.U32 R32, RZ, RZ, 0x7f800000 ;  /* 0x7f800000ff207424 */ /* 0x000fe400078e00ff */
[----:B------:R-:W-:Y:S01]  /*09d0*/  VIADD R24, R40, 0x20 ;  /* 0x0000002028187836 */ /* 0x000fe20000000000 */
[----:B------:R-:W-:Y:S01]  /*09e0*/  @!P2 IADD3 R31, PT, PT, R38, R27, RZ ;  /* 0x0000001b261fa210 */ /* 0x000fe20007ffe0ff */
[----:B------:R-:W5:Y:S01]  /*09f0*/  @!P6 LDG.E.CONSTANT R30, desc[UR10][R18.64] ;  /* 0x0000000a121ee981 */ /* 0x000f62000c1e9900 */
[----:B------:R-:W-:Y:S01]  /*0a00*/  IADD3 R22, PT, PT, R40, 0x18, RZ ;  /* 0x0000001828167810 */ /* 0x000fe20007ffe0ff */
[----:B------:R-:W-:Y:S01]  /*0a10*/  IMAD.MOV.U32 R26, RZ, RZ, 0x7f800000 ;  /* 0x7f800000ff1a7424 */ /* 0x000fe200078e00ff */
[----:B------:R-:W-:Y:S01]  /*0a20*/  ISETP.GE.OR P6, PT, R24, UR12, P1 ;  /* 0x0000000c18007c0c */ /* 0x000fe20008fc6670 */
[----:B------:R0:W5:Y:S01]  /*0a30*/  @!P5 LDG.E.CONSTANT R32, desc[UR10][R20.64] ;  /* 0x0000000a1420d981 */ /* 0x000162000c1e9900 */
[----:B------:R-:W-:Y:S01]  /*0a40*/  IMAD.MOV.U32 R24, RZ, RZ, 0x7f800000 ;  /* 0x7f800000ff187424 */ /* 0x000fe200078e00ff */
[----:B------:R-:W-:Y:S01]  /*0a50*/  ISETP.GE.OR P5, PT, R22, UR12, P1 ;  /* 0x0000000c16007c0c */ /* 0x000fe20008fa6670 */
[----:B------:R-:W-:-:S04]  /*0a60*/  @!P0 IMAD.WIDE R28, R33, 0x4, R28 ;  /* 0x00000004211c8825 */ /* 0x000fc800078e021c */
[----:B0-----:R-:W-:Y:S01]  /*0a70*/  @!P2 IMAD.WIDE.U32 R16, R31, 0x4, R16 ;  /* 0x000000041f10a825 */ /* 0x001fe200078e0010 */
[----:B------:R0:W5:Y:S01]  /*0a80*/  @!P0 LDG.E.CONSTANT R26, desc[UR10][R28.64] ;  /* 0x0000000a1c1a8981 */ /* 0x000162000c1e9900 */
[C---:B------:R-:W-:Y:S02]  /*0a90*/  IADD3 R20, PT, PT, R40.reuse, 0x28, RZ ;  /* 0x0000002828147810 */ /* 0x040fe40007ffe0ff */
[C---:B------:R-:W-:Y:S01]  /*0aa0*/  VIADD R22, R40.reuse, 0x30 ;  /* 0x0000003028167836 */ /* 0x040fe20000000000 */
[----:B------:R1:W5:Y:S01]  /*0ab0*/  @!P2 LDG.E.CONSTANT R24, desc[UR10][R16.64] ;  /* 0x0000000a1018a981 */ /* 0x000362000c1e9900 */
[----:B------:R-:W-:Y:S01]  /*0ac0*/  VIADD R35, R40, 0x38 ;  /* 0x0000003828237836 */ /* 0x000fe20000000000 */
[----:B------:R-:W-:Y:S01]  /*0ad0*/  ISETP.GE.OR P0, PT, R20, UR12, P1 ;  /* 0x0000000c14007c0c */ /* 0x000fe20008f06670 */
[----:B------:R-:W1:Y:S01]  /*0ae0*/  @!P6 LDC.64 R18, c[0x0][0x388] ;  /* 0x0000e200ff12eb82 */ /* 0x000e620000000a00 */
[----:B------:R-:W-:Y:S02]  /*0af0*/  ISETP.GE.OR P2, PT, R22, UR12, P1 ;  /* 0x0000000c16007c0c */ /* 0x000fe40008f46670 */
[----:B------:R-:W-:Y:S01]  /*0b00*/  ISETP.GE.OR P1, PT, R35, UR12, P1 ;  /* 0x0000000c23007c0c */ /* 0x000fe20008f26670 */
[----:B------:R-:W-:Y:S01]  /*0b10*/  @!P4 IMAD.IADD R33, R11, 0x1, R27 ;  /* 0x000000010b21c824 */ /* 0x000fe200078e021b */
[----:B------:R-:W-:Y:S01]  /*0b20*/  @!P3 IADD3 R31, PT, PT, R36, R27, RZ ;  /* 0x0000001b241fb210 */ /* 0x000fe20007ffe0ff */
[----:B0-----:R-:W-:Y:S01]  /*0b30*/  IMAD.MOV.U32 R28, RZ, RZ, 0x7f800000 ;  /* 0x7f800000ff1c7424 */ /* 0x001fe200078e00ff */
[----:B------:R-:W-:Y:S01]  /*0b40*/  MOV R22, 0x7f800000 ;  /* 0x7f80000000167802 */ /* 0x000fe20000000f00 */
[----:B------:R-:W0:Y:S01]  /*0b50*/  @!P5 LDC.64 R20, c[0x0][0x388] ;  /* 0x0000e200ff14db82 */ /* 0x000e220000000a00 */
[----:B--2---:R-:W-:-:S04]  /*0b60*/  @!P4 IMAD.WIDE R12, R33, 0x4, R12 ;  /* 0x00000004210cc825 */ /* 0x004fc800078e020c */
[----:B-1----:R-:W-:Y:S01]  /*0b70*/  @!P3 IMAD.WIDE R14, R31, 0x4, R14 ;  /* 0x000000041f0eb825 */ /* 0x002fe200078e020e */
[----:B------:R1:W2:Y:S02]  /*0b80*/  @!P4 LDG.E.CONSTANT R22, desc[UR10][R12.64] ;  /* 0x0000000a0c16c981 */ /* 0x0002a4000c1e9900 */
[----:B------:R-:W0:Y:S02]  /*0b90*/  @!P0 LDC.64 R16, c[0x0][0x388] ;  /* 0x0000e200ff108b82 */ /* 0x000e240000000a00 */
[----:B------:R1:W2:Y:S06]  /*0ba0*/  @!P3 LDG.E.CONSTANT R28, desc[UR10][R14.64] ;  /* 0x0000000a0e1cb981 */ /* 0x0002ac000c1e9900 */
[----:B-1----:R-:W1:Y:S08]  /*0bb0*/  @!P2 LDC.64 R12, c[0x0][0x388] ;  /* 0x0000e200ff0cab82 */ /* 0x002e700000000a00 */
[----:B------:R-:W1:Y:S01]  /*0bc0*/  @!P1 LDC.64 R14, c[0x0][0x388] ;  /* 0x0000e200ff0e9b82 */ /* 0x000e620000000a00 */
[----:B------:R-:W-:-:S02]  /*0bd0*/  @!P5 IMAD.IADD R29, R10, 0x1, R27 ;  /* 0x000000010a1dd824 */ /* 0x000fc400078e021b */
[----:B------:R-:W-:Y:S01]  /*0be0*/  @!P6 IMAD.IADD R31, R9, 0x1, R27 ;  /* 0x00000001091fe824 */ /* 0x000fe200078e021b */
[----:B------:R-:W-:Y:S01]  /*0bf0*/  MOV R57, 0x7f800000 ;  /* 0x7f80000000397802 */ /* 0x000fe20000000f00 */
[----:B0-----:R-:W-:-:S04]  /*0c00*/  @!P5 IMAD.WIDE R20, R29, 0x4, R20 ;  /* 0x000000041d14d825 */ /* 0x001fc800078e0214 */
[----:B------:R-:W-:Y:S01]  /*0c10*/  @!P6 IMAD.WIDE R18, R31, 0x4, R18 ;  /* 0x000000041f12e825 */ /* 0x000fe200078e0212 */
[----:B------:R-:W-:Y:S01]  /*0c20*/  @!P2 IADD3 R31, PT, PT, R7, R27, RZ ;  /* 0x0000001b071fa210 */ /* 0x000fe20007ffe0ff */
[----:B------:R0:W2:Y:S02]  /*0c30*/  @!P5 LDG.E.CONSTANT R57, desc[UR10][R20.64] ;  /* 0x0000000a1439d981 */ /* 0x0000a4000c1e9900 */
[--C-:B------:R-:W-:Y:S02]  /*0c40*/  @!P0 IMAD.IADD R29, R8, 0x1, R27.reuse ;  /* 0x00000001081d8824 */ /* 0x100fe400078e021b */
[----:B------:R-:W-:Y:S02]  /*0c50*/  @!P1 IMAD.IADD R27, R4, 0x1, R27 ;  /* 0x00000001041b9824 */ /* 0x000fe400078e021b */
[----:B------:R-:W-:Y:S02]  /*0c60*/  IMAD.MOV.U32 R59, RZ, RZ, 0x7f800000 ;  /* 0x7f800000ff3b7424 */ /* 0x000fe400078e00ff */
[----:B------:R-:W-:Y:S01]  /*0c70*/  IMAD.MOV.U32 R61, RZ, RZ, 0x7f800000 ;  /* 0x7f800000ff3d7424 */ /* 0x000fe200078e00ff */
[----:B0-----:R-:W-:Y:S01]  /*0c80*/  MOV R20, 0x7f800000 ;  /* 0x7f80000000147802 */ /* 0x001fe20000000f00 */
[----:B------:R-:W-:-:S02]  /*0c90*/  IMAD.MOV.U32 R21, RZ, RZ, 0x7f800000 ;  /* 0x7f800000ff157424 */ /* 0x000fc400078e00ff */
[----:B------:R-:W2:Y:S01]  /*0ca0*/  @!P6 LDG.E.CONSTANT R59, desc[UR10][R18.64] ;  /* 0x0000000a123be981 */ /* 0x000ea2000c1e9900 */
[----:B------:R-:W-:-:S04]  /*0cb0*/  @!P0 IMAD.WIDE R16, R29, 0x4, R16 ;  /* 0x000000041d108825 */ /* 0x000fc800078e0210 */
[----:B-1----:R-:W-:Y:S01]  /*0cc0*/  @!P2 IMAD.WIDE R12, R31, 0x4, R12 ;  /* 0x000000041f0ca825 */ /* 0x002fe200078e020c */
[----:B------:R-:W2:Y:S03]  /*0cd0*/  @!P0 LDG.E.CONSTANT R61, desc[UR10][R16.64] ;  /* 0x0000000a103d8981 */ /* 0x000ea6000c1e9900 */
[----:B------:R-:W-:Y:S01]  /*0ce0*/  @!P1 IMAD.WIDE R14, R27, 0x4, R14 ;  /* 0x000000041b0e9825 */ /* 0x000fe200078e020e */
[----:B------:R-:W2:Y:S04]  /*0cf0*/  @!P2 LDG.E.CONSTANT R20, desc[UR10][R12.64] ;  /* 0x0000000a0c14a981 */ /* 0x000ea8000c1e9900 */
[----:B------:R-:W2:Y:S04]  /*0d00*/  @!P1 LDG.E.CONSTANT R21, desc[UR10][R14.64] ;  /* 0x0000000a0e159981 */ /* 0x000ea8000c1e9900 */
[----:B----4-:R-:W-:Y:S04]  /*0d10*/  STS [R39], R25 ;  /* 0x0000001927007388 */ /* 0x010fe80000000800 */
[----:B------:R-:W-:Y:S04]  /*0d20*/  STS [R39+0x400], R23 ;  /* 0x0004001727007388 */ /* 0x000fe80000000800 */
[----:B------:R-:W-:Y:S04]  /*0d30*/  STS [R39+0x800], R60 ;  /* 0x0008003c27007388 */ /* 0x000fe80000000800 */
[----:B---3--:R-:W-:Y:S04]  /*0d40*/  STS [R39+0xc00], R58 ;  /* 0x000c003a27007388 */ /* 0x008fe80000000800 */
[----:B------:R-:W-:Y:S04]  /*0d50*/  STS [R39+0x1000], R34 ;  /* 0x0010002227007388 */ /* 0x000fe80000000800 */
[----:B-----5:R-:W-:Y:S04]  /*0d60*/  STS [R39+0x1800], R30 ;  /* 0x0018001e27007388 */ /* 0x020fe80000000800 */
[----:B------:R-:W-:Y:S04]  /*0d70*/  STS [R39+0x1400], R32 ;  /* 0x0014002027007388 */ /* 0x000fe80000000800 */
[----:B------:R-:W-:Y:S04]  /*0d80*/  STS [R39+0x1c00], R26 ;  /* 0x001c001a27007388 */ /* 0x000fe80000000800 */
[----:B------:R-:W-:Y:S04]  /*0d90*/  STS [R37], R24 ;  /* 0x0000001825007388 */ /* 0x000fe80000000800 */
[----:B--2---:R-:W-:Y:S04]  /*0da0*/  STS [R37+0x800], R22 ;  /* 0x0008001625007388 */ /* 0x004fe80000000800 */
        /* <DEDUP_REMOVED lines=12> */
[----:B0-----:R-:W-:Y:S01]  /*0e70*/  FADD R22, R16, R12 ;  /* 0x0000000c10167221 */ /* 0x001fe20000000000 */
[----:B------:R-:W-:-:S04]  /*0e80*/  FADD R23, R12, R17 ;  /* 0x000000110c177221 */ /* 0x000fc80000000000 */
[----:B------:R-:W-:Y:S02]  /*0e90*/  FMNMX R49, R22, R49, PT ;  /* 0x0000003116317209 */ /* 0x000fe40003800000 */
[----:B------:R-:W-:Y:S02]  /*0ea0*/  FMNMX R42, R23, R42, PT ;  /* 0x0000002a172a7209 */ /* 0x000fe40003800000 */
[----:B------:R-:W0:Y:S01]  /*0eb0*/  LDS.128 R20, [R5+0x100] ;  /* 0x0001000005147984 */ /* 0x000e220000000c00 */
[C---:B------:R-:W-:Y:S01]  /*0ec0*/  FADD R57, R12.reuse, R18 ;  /* 0x000000120c397221 */ /* 0x040fe20000000000 */
[----:B------:R-:W-:-:S04]  /*0ed0*/  FADD R12, R12, R19 ;  /* 0x000000130c0c7221 */ /* 0x000fc80000000000 */
[----:B------:R-:W-:Y:S01]  /*0ee0*/  FMNMX R44, R57, R44, PT ;  /* 0x0000002c392c7209 */ /* 0x000fe20003800000 */
[----:B-1----:R-:W-:Y:S01]  /*0ef0*/  FADD R57, R16, R24 ;  /* 0x0000001810397221 */ /* 0x002fe20000000000 */
[----:B------:R-:W-:Y:S01]  /*0f00*/  FMNMX R45, R12, R45, PT ;  /* 0x0000002d0c2d7209 */ /* 0x000fe20003800000 */
[----:B------:R-:W-:-:S03]  /*0f10*/  FADD R12, R24, R17 ;  /* 0x00000011180c7221 */ /* 0x000fc60000000000 */
[----:B------:R-:W-:Y:S01]  /*0f20*/  FMNMX R50, R57, R50, PT ;  /* 0x0000003239327209 */ /* 0x000fe20003800000 */
[C---:B------:R-:W-:Y:S01]  /*0f30*/  FADD R57, R24.reuse, R18 ;  /* 0x0000001218397221 */ /* 0x040fe20000000000 */
[----:B------:R-:W-:Y:S01]  /*0f40*/  FADD R24, R24, R19 ;  /* 0x0000001318187221 */ /* 0x000fe20000000000 */
[----:B------:R-:W-:-:S03]  /*0f50*/  FMNMX R43, R12, R43, PT ;  /* 0x0000002b0c2b7209 */ /* 0x000fc60003800000 */
[----:B------:R-:W-:Y:S01]  /*0f60*/  FMNMX R12, R57, R56, PT ;  /* 0x00000038390c7209 */ /* 0x000fe20003800000 */
[----:B--2---:R-:W-:Y:S01]  /*0f70*/  FADD R56, R16, R28 ;  /* 0x0000001c10387221 */ /* 0x004fe20000000000 */
[----:B------:R-:W-:Y:S01]  /*0f80*/  FMNMX R24, R24, R55, PT ;  /* 0x0000003718187209 */ /* 0x000fe20003800000 */
[--C-:B------:R-:W-:Y:S01]  /*0f90*/  FADD R55, R28, R17.reuse ;  /* 0x000000111c377221 */ /* 0x100fe20000000000 */
[----:B---3--:R-:W-:Y:S01]  /*0fa0*/  FADD R16, R16, R32 ;  /* 0x0000002010107221 */ /* 0x008fe20000000000 */
[----:B------:R-:W-:Y:S01]  /*0fb0*/  FADD R17, R32, R17 ;  /* 0x0000001120117221 */ /* 0x000fe20000000000 */
[----:B------:R-:W-:Y:S01]  /*0fc0*/  FMNMX R47, R56, R47, PT ;  /* 0x0000002f382f7209 */ /* 0x000fe20003800000 */
[C-C-:B------:R-:W-:Y:S01]  /*0fd0*/  FADD R56, R28.reuse, R18.reuse ;  /* 0x000000121c387221 */ /* 0x140fe20000000000 */
[----:B------:R-:W-:Y:S01]  /*0fe0*/  FMNMX R46, R55, R46, PT ;  /* 0x0000002e372e7209 */ /* 0x000fe20003800000 */
[--C-:B------:R-:W-:Y:S01]  /*0ff0*/  FADD R55, R28, R19.reuse ;  /* 0x000000131c377221 */ /* 0x100fe20000000000 */
[----:B------:R-:W-:Y:S01]  /*1000*/  FMNMX R53, R16, R53, PT ;  /* 0x0000003510357209 */ /* 0x000fe20003800000 */
[C---:B------:R-:W-:Y:S01]  /*1010*/  FADD R18, R32.reuse, R18 ;  /* 0x0000001220127221 */ /* 0x040fe20000000000 */
[----:B------:R-:W-:Y:S01]  /*1020*/  FMNMX R54, R17, R54, PT ;  /* 0x0000003611367209 */ /* 0x000fe20003800000 */
[----:B------:R-:W-:Y:S01]  /*1030*/  FADD R19, R32, R19 ;  /* 0x0000001320137221 */ /* 0x000fe20000000000 */
[----:B------:R-:W-:-:S02]  /*1040*/  FMNMX R41, R56, R41, PT ;  /* 0x0000002938297209 */ /* 0x000fc40003800000 */
[----:B------:R-:W-:Y:S01]  /*1050*/  FMNMX R32, R18, R51, PT ;  /* 0x0000003312207209 */ /* 0x000fe20003800000 */
[C---:B0-----:R-:W-:Y:S01]  /*1060*/  FADD R16, R20.reuse, R13 ;  /* 0x0000000d14107221 */ /* 0x041fe20000000000 */
[----:B------:R-:W-:Y:S01]  /*1070*/  FADD R17, R20, R25 ;  /* 0x0000001914117221 */ /* 0x000fe20000000000 */
[----:B------:R-:W-:Y:S01]  /*1080*/  FMNMX R48, R19, R48, PT ;  /* 0x0000003013307209 */ /* 0x000fe20003800000 */
[----:B------:R-:W-:Y:S02]  /*1090*/  FADD R51, R21, R13 ;  /* 0x0000000d15337221 */ /* 0x000fe40000000000 */
[----:B------:R-:W-:Y:S02]  /*10a0*/  FMNMX R49, R49, R16, PT ;  /* 0x0000001031317209 */ /* 0x000fe40003800000 */
[----:B------:R-:W-:Y:S01]  /*10b0*/  FMNMX R50, R50, R17, PT ;  /* 0x0000001132327209 */ /* 0x000fe20003800000 */
[C---:B------:R-:W-:Y:S01]  /*10c0*/  FADD R56, R21.reuse, R25 ;  /* 0x0000001915387221 */ /* 0x040fe20000000000 */
[----:B------:R-:W0:Y:S01]  /*10d0*/  LDS.128 R16, [R5+0x200] ;  /* 0x0002000005107984 */ /* 0x000e220000000c00 */
[C-C-:B------:R-:W-:Y:S01]  /*10e0*/  FADD R60, R20.reuse, R29.reuse ;  /* 0x0000001d143c7221 */ /* 0x140fe20000000000 */
[C---:B------:R-:W-:Y:S01]  /*10f0*/  FADD R57, R21.reuse, R29 ;  /* 0x0000001d15397221 */ /* 0x040fe20000000000 */
[--C-:B------:R-:W-:Y:S01]  /*1100*/  FADD R20, R20, R33.reuse ;  /* 0x0000002114147221 */ /* 0x100fe20000000000 */
[----:B------:R-:W-:Y:S01]  /*1110*/  FADD R21, R21, R33 ;  /* 0x0000002115157221 */ /* 0x000fe20000000000 */
[----:B------:R-:W-:Y:S01]  /*1120*/  FMNMX R28, R55, R52, PT ;  /* 0x00000034371c7209 */ /* 0x000fe20003800000 */
[C-C-:B------:R-:W-:Y:S01]  /*1130*/  FADD R55, R22.reuse, R13.reuse ;  /* 0x0000000d16377221 */ /* 0x140fe20000000000 */
[C---:B------:R-:W-:Y:S01]  /*1140*/  FADD R58, R23.reuse, R13 ;  /* 0x0000000d173a7221 */ /* 0x040fe20000000000 */
[C---:B------:R-:W-:Y:S01]  /*1150*/  FADD R13, R22.reuse, R25 ;  /* 0x00000019160d7221 */ /* 0x040fe20000000000 */
[C---:B------:R-:W-:Y:S01]  /*1160*/  FADD R52, R22.reuse, R29 ;  /* 0x0000001d16347221 */ /* 0x040fe20000000000 */
[----:B------:R-:W-:Y:S01]  /*1170*/  FADD R59, R22, R33 ;  /* 0x00000021163b7221 */ /* 0x000fe20000000000 */
[C---:B------:R-:W-:Y:S01]  /*1180*/  FADD R25, R23.reuse, R25 ;  /* 0x0000001917197221 */ /* 0x040fe20000000000 */
[C---:B------:R-:W-:Y:S01]  /*1190*/  FADD R29, R23.reuse, R29 ;  /* 0x0000001d171d7221 */ /* 0x040fe20000000000 */
[----:B------:R-:W-:Y:S01]  /*11a0*/  FADD R33, R23, R33 ;  /* 0x0000002117217221 */ /* 0x000fe20000000000 */
[----:B------:R-:W-:-:S02]  /*11b0*/  FMNMX R53, R53, R20, PT ;  /* 0x0000001435357209 */ /* 0x000fc40003800000 */
[----:B------:R-:W-:Y:S02]  /*11c0*/  FMNMX R54, R54, R21, PT ;  /* 0x0000001536367209 */ /* 0x000fe40003800000 */
[----:B------:R-:W1:Y:S01]  /*11d0*/  LDS.128 R20, [R5+0x300] ;  /* 0x0003000005147984 */ /* 0x000e620000000c00 */
[----:B------:R-:W-:Y:S02]  /*11e0*/  FMNMX R24, R24, R25, PT ;  /* 0x0000001918187209 */ /* 0x000fe40003800000 */
[----:B------:R-:W-:Y:S02]  /*11f0*/  FMNMX R28, R28, R29, PT ;  /* 0x0000001d1c1c7209 */ /* 0x000fe40003800000 */
[----:B------:R-:W-:Y:S02]  /*1200*/  FMNMX R55, R44, R55, PT ;  /* 0x000000372c377209 */ /* 0x000fe40003800000 */
[----:B------:R-:W-:Y:S02]  /*1210*/  FMNMX R45, R45, R58, PT ;  /* 0x0000003a2d2d7209 */ /* 0x000fe40003800000 */
[----:B------:R-:W-:-:S02]  /*1220*/  FMNMX R12, R12, R13, PT ;  /* 0x0000000d0c0c7209 */ /* 0x000fc40003800000 */
[----:B------:R-:W-:Y:S02]  /*1230*/  FMNMX R25, R32, R59, PT ;  /* 0x0000003b20197209 */ /* 0x000fe40003800000 */
[----:B------:R-:W-:Y:S02]  /*1240*/  FMNMX R29, R48, R33, PT ;  /* 0x00000021301d7209 */ /* 0x000fe40003800000 */
[----:B------:R-:W-:Y:S02]  /*1250*/  FMNMX R51, R42, R51, PT ;  /* 0x000000332a337209 */ /* 0x000fe40003800000 */
[----:B------:R-:W-:Y:S02]  /*1260*/  FMNMX R46, R46, R57, PT ;  /* 0x000000392e2e7209 */ /* 0x000fe40003800000 */
[----:B------:R-:W-:Y:S02]  /*1270*/  FMNMX R13, R41, R52, PT ;  /* 0x00000034290d7209 */ /* 0x000fe40003800000 */
[----:B------:R-:W-:Y:S01]  /*1280*/  FMNMX R43, R43, R56, PT ;  /* 0x000000382b2b7209 */ /* 0x000fe20003800000 */
[--C-:B0-----:R-:W-:Y:S01]  /*1290*/  FADD R44, R16, R14.reuse ;  /* 0x0000000e102c7221 */ /* 0x101fe20000000000 */
[--C-:B------:R-:W-:Y:S01]  /*12a0*/  FADD R58, R17, R14.reuse ;  /* 0x0000000e113a7221 */ /* 0x100fe20000000000 */
[--C-:B------:R-:W-:Y:S01]  /*12b0*/  FADD R48, R18, R14.reuse ;  /* 0x0000000e12307221 */ /* 0x100fe20000000000 */
[----:B------:R-:W-:Y:S01]  /*12c0*/  FADD R32, R19, R14 ;  /* 0x0000000e13207221 */ /* 0x000fe20000000000 */
[--C-:B------:R-:W-:Y:S01]  /*12d0*/  FADD R41, R16, R26.reuse ;  /* 0x0000001a10297221 */ /* 0x100fe20000000000 */
[----:B------:R-:W-:Y:S01]  /*12e0*/  FADD R33, R18, R26 ;  /* 0x0000001a12217221 */ /* 0x000fe20000000000 */
[--C-:B------:R-:W-:Y:S01]  /*12f0*/  FADD R42, R16, R30.reuse ;  /* 0x0000001e102a7221 */ /* 0x100fe20000000000 */
        /* <DEDUP_REMOVED lines=9> */
[----:B------:R-:W-:-:S02]  /*1390*/  FMNMX R26, R49, R44, PT ;  /* 0x0000002c311a7209 */ /* 0x000fc40003800000 */
[----:B------:R-:W-:Y:S02]  /*13a0*/  FMNMX R59, R51, R58, PT ;  /* 0x0000003a333b7209 */ /* 0x000fe40003800000 */
[----:B------:R-:W-:Y:S02]  /*13b0*/  FMNMX R44, R50, R41, PT ;  /* 0x00000029322c7209 */ /* 0x000fe40003800000 */
[----:B------:R-:W-:Y:S02]  /*13c0*/  FMNMX R51, R46, R52, PT ;  /* 0x000000342e337209 */ /* 0x000fe40003800000 */
[----:B------:R-:W-:Y:S02]  /*13d0*/  FMNMX R34, R12, R33, PT ;  /* 0x000000210c227209 */ /* 0x000fe40003800000 */
[----:B------:R-:W-:Y:S01]  /*13e0*/  FMNMX R41, R53, R30, PT ;  /* 0x0000001e35297209 */ /* 0x000fe20003800000 */
[--C-:B-1----:R-:W-:Y:S01]  /*13f0*/  FADD R30, R21, R15.reuse ;  /* 0x0000000f151e7221 */ /* 0x102fe20000000000 */
[----:B------:R-:W-:Y:S01]  /*1400*/  FMNMX R50, R43, R56, PT ;  /* 0x000000382b327209 */ /* 0x000fe20003800000 */
[--C-:B------:R-:W-:Y:S01]  /*1410*/  FADD R43, R22, R15.reuse ;  /* 0x0000000f162b7221 */ /* 0x100fe20000000000 */
[----:B------:R-:W-:Y:S01]  /*1420*/  FMNMX R46, R55, R48, PT ;  /* 0x00000030372e7209 */ /* 0x000fe20003800000 */
[----:B------:R-:W-:Y:S01]  /*1430*/  FADD R53, R23, R15 ;  /* 0x0000000f17357221 */ /* 0x000fe20000000000 */
[----:B------:R-:W-:-:S02]  /*1440*/  FMNMX R32, R45, R32, PT ;  /* 0x000000202d207209 */ /* 0x000fc40003800000 */
[----:B------:R-:W-:Y:S01]  /*1450*/  FMNMX R33, R24, R61, PT ;  /* 0x0000003d18217209 */ /* 0x000fe20003800000 */
[----:B------:R-:W-:Y:S01]  /*1460*/  FADD R24, R20, R15 ;  /* 0x0000000f14187221 */ /* 0x000fe20000000000 */
[----:B------:R-:W-:Y:S02]  /*1470*/  FMNMX R52, R54, R17, PT ;  /* 0x0000001136347209 */ /* 0x000fe40003800000 */
[----:B------:R-:W-:Y:S02]  /*1480*/  FMNMX R49, R13, R14, PT ;  /* 0x0000000e0d317209 */ /* 0x000fe40003800000 */
[----:B------:R-:W-:Y:S01]  /*1490*/  FMNMX R48, R25, R18, PT ;  /* 0x0000001219307209 */ /* 0x000fe20003800000 */
[----:B------:R-:W-:Y:S01]  /*14a0*/  LDS.128 R12, [R6+0x10] ;  /* 0x00001000060c7984 */ /* 0x000fe20000000c00 */
[----:B------:R-:W-:-:S03]  /*14b0*/  FMNMX R45, R29, R16, PT ;  /* 0x000000101d2d7209 */ /* 0x000fc60003800000 */
[----:B------:R-:W0:Y:S01]  /*14c0*/  LDS.128 R16, [R5+0x400] ;  /* 0x0004000005107984 */ /* 0x000e220000000c00 */
[C---:B------:R-:W-:Y:S01]  /*14d0*/  FADD R25, R20.reuse, R27 ;  /* 0x0000001b14197221 */ /* 0x040fe20000000000 */
[----:B------:R-:W-:Y:S01]  /*14e0*/  FMNMX R47, R47, R60, PT ;  /* 0x0000003c2f2f7209 */ /* 0x000fe20003800000 */
[C---:B------:R-:W-:Y:S01]  /*14f0*/  FADD R61, R20.reuse, R31 ;  /* 0x0000001f143d7221 */ /* 0x040fe20000000000 */
[----:B------:R-:W-:Y:S01]  /*1500*/  FADD R60, R20, R35 ;  /* 0x00000023143c7221 */ /* 0x000fe20000000000 */
[--C-:B------:R-:W-:Y:S01]  /*1510*/  FADD R29, R21, R27.reuse ;  /* 0x0000001b151d7221 */ /* 0x100fe20000000000 */
[--C-:B------:R-:W-:Y:S01]  /*1520*/  FADD R55, R22, R27.reuse ;  /* 0x0000001b16377221 */ /* 0x100fe20000000000 */
[----:B------:R-:W-:Y:S01]  /*1530*/  FADD R54, R23, R27 ;  /* 0x0000001b17367221 */ /* 0x000fe20000000000 */
[----:B------:R-:W-:Y:S02]  /*1540*/  FMNMX R20, R26, R24, PT ;  /* 0x000000181a147209 */ /* 0x000fe40003800000 */
[----:B------:R-:W-:-:S02]  /*1550*/  FMNMX R44, R44, R25, PT ;  /* 0x000000192c2c7209 */ /* 0x000fc40003800000 */
[----:B------:R-:W1:Y:S01]  /*1560*/  LDS.128 R24, [R6+0x90] ;  /* 0x0000900006187984 */ /* 0x000e620000000c00 */
[----:B------:R-:W-:Y:S01]  /*1570*/  FMNMX R42, R47, R42, PT ;  /* 0x0000002a2f2a7209 */ /* 0x000fe20003800000 */
[--C-:B------:R-:W-:Y:S01]  /*1580*/  FADD R56, R22, R31.reuse ;  /* 0x0000001f16387221 */ /* 0x100fe20000000000 */
[----:B------:R-:W-:Y:S01]  /*1590*/  FMNMX R47, R28, R57, PT ;  /* 0x000000391c2f7209 */ /* 0x000fe20003800000 */
[--C-:B------:R-:W-:Y:S01]  /*15a0*/  FADD R28, R21, R31.reuse ;  /* 0x0000001f151c7221 */ /* 0x100fe20000000000 */
[----:B------:R-:W-:Y:S01]  /*15b0*/  FADD R58, R23, R31 ;  /* 0x0000001f173a7221 */ /* 0x000fe20000000000 */
[--C-:B------:R-:W-:Y:S01]  /*15c0*/  FADD R31, R21, R35.reuse ;  /* 0x00000023151f7221 */ /* 0x100fe20000000000 */
[--C-:B------:R-:W-:Y:S01]  /*15d0*/  FADD R57, R22, R35.reuse ;  /* 0x0000002316397221 */ /* 0x100fe20000000000 */
[----:B------:R-:W-:Y:S01]  /*15e0*/  FADD R22, R23, R35 ;  /* 0x0000002317167221 */ /* 0x000fe20000000000 */
[----:B------:R-:W-:Y:S02]  /*15f0*/  FMNMX R21, R59, R30, PT ;  /* 0x0000001e3b157209 */ /* 0x000fe40003800000 */
[----:B------:R-:W-:-:S02]  /*1600*/  FMNMX R50, R50, R29, PT ;  /* 0x0000001d32327209 */ /* 0x000fc40003800000 */
[----:B------:R-:W-:Y:S02]  /*1610*/  FMNMX R51, R51, R28, PT ;  /* 0x0000001c33337209 */ /* 0x000fe40003800000 */
[----:B------:R-:W-:Y:S02]  /*1620*/  FMNMX R52, R52, R31, PT ;  /* 0x0000001f34347209 */ /* 0x000fe40003800000 */
[----:B------:R-:W2:Y:S01]  /*1630*/  LDS.128 R28, [R6+0x110] ;  /* 0x00011000061c7984 */ /* 0x000ea20000000c00 */
[----:B------:R-:W-:Y:S02]  /*1640*/  FMNMX R53, R32, R53, PT ;  /* 0x0000003520357209 */ /* 0x000fe40003800000 */
[----:B------:R-:W-:Y:S02]  /*1650*/  FMNMX R55, R34, R55, PT ;  /* 0x0000003722377209 */ /* 0x000fe40003800000 */
[----:B------:R-:W-:Y:S02]  /*1660*/  FMNMX R54, R33, R54, PT ;  /* 0x0000003621367209 */ /* 0x000fe40003800000 */
[----:B------:R-:W-:Y:S01]  /*1670*/  FMNMX R45, R45, R22, PT ;  /* 0x000000162d2d7209 */ /* 0x000fe20003800000 */
[----:B------:R-:W3:Y:S01]  /*1680*/  LDS.128 R32, [R6+0x190] ;  /* 0x0001900006207984 */ /* 0x000ee20000000c00 */
[----:B0-----:R-:W-:Y:S01]  /*1690*/  FADD R23, R16, R12 ;  /* 0x0000000c10177221 */ /* 0x001fe20000000000 */
[C---:B------:R-:W-:Y:S01]  /*16a0*/  FADD R22, R12.reuse, R17 ;  /* 0x000000110c167221 */ /* 0x040fe20000000000 */
[----:B------:R-:W-:Y:S01]  /*16b0*/  FMNMX R49, R49, R56, PT ;  /* 0x0000003831317209 */ /* 0x000fe20003800000 */
[C---:B------:R-:W-:Y:S01]  /*16c0*/  FADD R56, R12.reuse, R18 ;  /* 0x000000120c387221 */ /* 0x040fe20000000000 */
[----:B------:R-:W-:Y:S01]  /*16d0*/  FMNMX R47, R47, R58, PT ;  /* 0x0000003a2f2f7209 */ /* 0x000fe20003800000 */
[----:B------:R-:W-:Y:S01]  /*16e0*/  FADD R58, R12, R19 ;  /* 0x000000130c3a7221 */ /* 0x000fe20000000000 */
[----:B------:R-:W-:-:S02]  /*16f0*/  FMNMX R43, R46, R43, PT ;  /* 0x0000002b2e2b7209 */ /* 0x000fc40003800000 */
[----:B------:R-:W-:Y:S02]  /*1700*/  FMNMX R46, R20, R23, PT ;  /* 0x00000017142e7209 */ /* 0x000fe40003800000 */
[----:B------:R-:W-:Y:S02]  /*1710*/  FMNMX R12, R21, R22, PT ;  /* 0x00000016150c7209 */ /* 0x000fe40003800000 */
[----:B------:R-:W0:Y:S01]  /*1720*/  LDS.128 R20, [R5+0x500] ;  /* 0x0005000005147984 */ /* 0x000e220000000c00 */
[----:B------:R-:W-:Y:S01]  /*1730*/  FMNMX R48, R48, R57, PT ;  /* 0x0000003930307209 */ /* 0x000fe20003800000 */
[----:B-1----:R-:W-:-:S05]  /*1740*/  FADD R57, R16, R24 ;  /* 0x0000001810397221 */ /* 0x002fca0000000000 */
[----:B------:R-:W-:Y:S01]  /*1750*/  FMNMX R44, R44, R57, PT ;  /* 0x000000392c2c7209 */ /* 0x000fe20003800000 */
[C---:B------:R-:W-:Y:S01]  /*1760*/  FADD R57, R24.reuse, R17 ;  /* 0x0000001118397221 */ /* 0x040fe20000000000 */
[----:B------:R-:W-:Y:S01]  /*1770*/  FMNMX R43, R43, R56, PT ;  /* 0x000000382b2b7209 */ /* 0x000fe20003800000 */
[C---:B------:R-:W-:Y:S01]  /*1780*/  FADD R56, R24.reuse, R18 ;  /* 0x0000001218387221 */ /* 0x040fe20000000000 */
[----:B------:R-:W-:Y:S02]  /*1790*/  FADD R59, R24, R19 ;  /* 0x00000013183b7221 */ /* 0x000fe40000000000 */
[----:B------:R-:W-:Y:S02]  /*17a0*/  FMNMX R50, R50, R57, PT ;  /* 0x0000003932327209 */ /* 0x000fe40003800000 */
[----:B------:R-:W-:Y:S01]  /*17b0*/  FMNMX R42, R42, R61, PT ;  /* 0x0000003d2a2a7209 */ /* 0x000fe20003800000 */
[----:B--2---:R-:W-:Y:S01]  /*17c0*/  FADD R57, R16, R28 ;  /* 0x0000001c10397221 */ /* 0x004fe20000000000 */
[C---:B------:R-:W-:Y:S01]  /*17d0*/  FADD R24, R28.reuse, R17 ;  /* 0x000000111c187221 */ /* 0x040fe20000000000 */
[----:B------:R-:W-:Y:S01]  /*17e0*/  FMNMX R55, R55, R56, PT ;  /* 0x0000003837377209 */ /* 0x000fe20003800000 */
[----:B------:R-:W-:-:S02]  /*17f0*/  FADD R56, R28, R18 ;  /* 0x000000121c387221 */ /* 0x000fc40000000000 */
[----:B------:R-:W-:Y:S01]  /*1800*/  FMNMX R42, R42, R57, PT ;  /* 0x000000392a2a7209 */ /* 0x000fe20003800000 */
[----:B---3--:R-:W-:Y:S01]  /*1810*/  FADD R17, R32, R17 ;  /* 0x0000001120117221 */ /* 0x008fe20000000000 */
[----:B------:R-:W-:Y:S01]  /*1820*/  FADD R16, R16, R32 ;  /* 0x0000002010107221 */ /* 0x000fe20000000000 */
[----:B------:R-:W-:Y:S01]  /*1830*/  FADD R57, R32, R18 ;  /* 0x0000001220397221 */ /* 0x000fe20000000000 */
[--C-:B------:R-:W-:Y:S01]  /*1840*/  FADD R28, R28, R19.reuse ;  /* 0x000000131c1c7221 */ /* 0x100fe20000000000 */
[----:B------:R-:W-:Y:S01]  /*1850*/  FADD R32, R32, R19 ;  /* 0x0000001320207221 */ /* 0x000fe20000000000 */
[----:B------:R-:W-:Y:S02]  /*1860*/  FMNMX R52, R52, R17, PT ;  /* 0x0000001134347209 */ /* 0x000fe40003800000 */
[----:B------:R-:W-:Y:S02]  /*1870*/  FMNMX R41, R41, R60, PT ;  /* 0x0000003c29297209 */ /* 0x000fe40003800000 */
[----:B------:R-:W-:Y:S01]  /*1880*/  FMNMX R53, R53, R58, PT ;  /* 0x0000003a35357209 */ /* 0x000fe20003800000 */
[C---:B0-----:R-:W-:Y:S01]  /*1890*/  FADD R17, R20.reuse, R13 ;  /* 0x0000000d14117221 */ /* 0x041fe20000000000 */
[----:B------:R-:W-:Y:S01]  /*18a0*/  FADD R19, R20, R25 ;  /* 0x0000001914137221 */ /* 0x000fe20000000000 */
[----:B------:R-:W-:Y:S01]  /*18b0*/  FMNMX R49, R49, R56, PT ;  /* 0x0000003831317209 */ /* 0x000fe20003800000 */
[--C-:B------:R-:W-:Y:S01]  /*18c0*/  FADD R56, R22, R13.reuse ;  /* 0x0000000d16387221 */ /* 0x100fe20000000000 */
[----:B------:R-:W-:Y:S01]  /*18d0*/  FMNMX R41, R41, R16, PT ;  /* 0x0000001029297209 */ /* 0x000fe20003800000 */
[--C-:B------:R-:W-:Y:S01]  /*18e0*/  FADD R58, R23, R13.reuse ;  /* 0x0000000d173a7221 */ /* 0x100fe20000000000 */
[----:B------:R-:W-:Y:S01]  /*18f0*/  FMNMX R48, R48, R57, PT ;  /* 0x0000003930307209 */ /* 0x000fe20003800000 */
[----:B------:R-:W-:Y:S01]  /*1900*/  FADD R57, R21, R13 ;  /* 0x0000000d15397221 */ /* 0x000fe20000000000 */
[----:B------:R-:W-:-:S02]  /*1910*/  FMNMX R46, R46, R17, PT ;  /* 0x000000112e2e7209 */ /* 0x000fc40003800000 */
[----:B------:R-:W-:Y:S01]  /*1920*/  FMNMX R44, R44, R19, PT ;  /* 0x000000132c2c7209 */ /* 0x000fe20003800000 */
[C---:B------:R-:W-:Y:S01]  /*1930*/  FADD R13, R21.reuse, R25 ;  /* 0x00000019150d7221 */ /* 0x040fe20000000000 */
[----:B------:R-:W-:Y:S01]  /*1940*/  FMNMX R54, R54, R59, PT ;  /* 0x0000003b36367209 */ /* 0x000fe20003800000 */
[----:B------:R-:W0:Y:S01]  /*1950*/  LDS.128 R16, [R5+0x600] ;  /* 0x0006000005107984 */ /* 0x000e220000000c00 */
[C-C-:B------:R-:W-:Y:S01]  /*1960*/  FADD R59, R20.reuse, R29.reuse ;  /* 0x0000001d143b7221 */ /* 0x140fe20000000000 */
[C---:B------:R-:W-:Y:S01]  /*1970*/  FADD R60, R21.reuse, R29 ;  /* 0x0000001d153c7221 */ /* 0x040fe20000000000 */
[--C-:B------:R-:W-:Y:S01]  /*1980*/  FADD R20, R20, R33.reuse ;  /* 0x0000002114147221 */ /* 0x100fe20000000000 */
[----:B------:R-:W-:Y:S01]  /*1990*/  FADD R21, R21, R33 ;  /* 0x0000002115157221 */ /* 0x000fe20000000000 */
[----:B------:R-:W-:Y:S01]  /*19a0*/  FMNMX R47, R47, R28, PT ;  /* 0x0000001c2f2f7209 */ /* 0x000fe20003800000 */
[C-C-:B------:R-:W-:Y:S01]  /*19b0*/  FADD R28, R22.reuse, R29.reuse ;  /* 0x0000001d161c7221 */ /* 0x140fe20000000000 */
[----:B------:R-:W-:Y:S01]  /*19c0*/  FMNMX R45, R45, R32, PT ;  /* 0x000000202d2d7209 */ /* 0x000fe20003800000 */
[----:B------:R-:W-:Y:S01]  /*19d0*/  FADD R32, R23, R29 ;  /* 0x0000001d17207221 */ /* 0x000fe20000000000 */
[----:B------:R-:W-:Y:S01]  /*19e0*/  FMNMX R51, R51, R24, PT ;  /* 0x0000001833337209 */ /* 0x000fe20003800000 */
[C---:B------:R-:W-:Y:S01]  /*19f0*/  FADD R24, R22.reuse, R25 ;  /* 0x0000001916187221 */ /* 0x040fe20000000000 */
[----:B------:R-:W-:Y:S01]  /*1a00*/  FADD R29, R22, R33 ;  /* 0x00000021161d7221 */ /* 0x000fe20000000000 */
[----:B------:R-:W-:Y:S01]  /*1a10*/  FMNMX R42, R42, R59, PT ;  /* 0x0000003b2a2a7209 */ /* 0x000fe20003800000 */
        /* <DEDUP_REMOVED lines=14> */
[----:B------:R-:W-:Y:S01]  /*1b00*/  FMNMX R51, R51, R60, PT ;  /* 0x0000003c33337209 */ /* 0x000fe20003800000 */
[C---:B0-----:R-:W-:Y:S01]  /*1b10*/  FADD R61, R16.reuse, R14 ;  /* 0x0000000e103d7221 */ /* 0x041fe20000000000 */
[C---:B------:R-:W-:Y:S01]  /*1b20*/  FADD R43, R16.reuse, R26 ;  /* 0x0000001a102b7221 */ /* 0x040fe20000000000 */
[----:B------:R-:W-:Y:S01]  /*1b30*/  FADD R41, R16, R30 ;  /* 0x0000001e10297221 */ /* 0x000fe20000000000 */
[C---:B------:R-:W-:Y:S01]  /*1b40*/  FADD R58, R18.reuse, R14 ;  /* 0x0000000e123a7221 */ /* 0x040fe20000000000 */
[C---:B------:R-:W-:Y:S01]  /*1b50*/  FADD R57, R18.reuse, R26 ;  /* 0x0000001a12397221 */ /* 0x040fe20000000000 */
[----:B------:R-:W-:Y:S01]  /*1b60*/  FADD R45, R18, R30 ;  /* 0x0000001e122d7221 */ /* 0x000fe20000000000 */
[----:B------:R-:W-:Y:S01]  /*1b70*/  FADD R16, R16, R34 ;  /* 0x0000002210107221 */ /* 0x000fe20000000000 */
[--C-:B------:R-:W-:Y:S01]  /*1b80*/  FADD R47, R17, R14.reuse ;  /* 0x0000000e112f7221 */ /* 0x100fe20000000000 */
[----:B------:R-:W-:Y:S01]  /*1b90*/  FADD R32, R19, R14 ;  /* 0x0000000e13207221 */ /* 0x000fe20000000000 */
[C---:B------:R-:W-:Y:S01]  /*1ba0*/  FADD R48, R17.reuse, R30 ;  /* 0x0000001e11307221 */ /* 0x040fe20000000000 */
[C-C-:B------:R-:W-:Y:S01]  /*1bb0*/  FADD R49, R17.reuse, R34.reuse ;  /* 0x0000002211317221 */ /* 0x140fe20000000000 */
[----:B------:R-:W-:Y:S01]  /*1bc0*/  FADD R18, R18, R34 ;  /* 0x0000002212127221 */ /* 0x000fe20000000000 */
[----:B------:R-:W-:Y:S01]  /*1bd0*/  FADD R60, R17, R26 ;  /* 0x0000001a113c7221 */ /* 0x000fe20000000000 */
[----:B------:R-:W-:Y:S01]  /*1be0*/  FADD R14, R19, R34 ;  /* 0x00000022130e7221 */ /* 0x000fe20000000000 */
[----:B------:R-:W-:-:S02]  /*1bf0*/  FMNMX R61, R46, R61, PT ;  /* 0x0000003d2e3d7209 */ /* 0x000fc40003800000 */
[----:B------:R-:W-:Y:S02]  /*1c00*/  FMNMX R41, R42, R41, PT ;  /* 0x000000292a297209 */ /* 0x000fe40003800000 */
[----:B------:R-:W-:Y:S02]  /*1c10*/  FMNMX R42, R59, R16, PT ;  /* 0x000000103b2a7209 */ /* 0x000fe40003800000 */
[----:B------:R-:W-:Y:S01]  /*1c20*/  FMNMX R46, R50, R45, PT ;  /* 0x0000002d322e7209 */ /* 0x000fe20003800000 */
[----:B------:R-:W-:Y:S01]  /*1c30*/  FADD R28, R19, R26 ;  /* 0x0000001a131c7221 */ /* 0x000fe20000000000 */
[----:B------:R-:W-:Y:S01]  /*1c40*/  FMNMX R24, R55, R24, PT ;  /* 0x0000001837187209 */ /* 0x000fe20003800000 */
[----:B------:R-:W-:Y:S01]  /*1c50*/  FADD R55, R19, R30 ;  /* 0x0000001e13377221 */ /* 0x000fe20000000000 */
[----:B------:R-:W-:Y:S01]  /*1c60*/  FMNMX R59, R12, R47, PT ;  /* 0x0000002f0c3b7209 */ /* 0x000fe20003800000 */
[--C-:B-1----:R-:W-:Y:S01]  /*1c70*/  FADD R50, R20, R15.reuse ;  /* 0x0000000f14327221 */ /* 0x102fe20000000000 */
[----:B------:R-:W-:Y:S01]  /*1c80*/  FMNMX R48, R51, R48, PT ;  /* 0x0000003033307209 */ /* 0x000fe20003800000 */
[--C-:B------:R-:W-:Y:S01]  /*1c90*/  FADD R51, R23, R15.reuse ;  /* 0x0000000f17337221 */ /* 0x100fe20000000000 */
[----:B------:R-:W-:Y:S01]  /*1ca0*/  FMNMX R49, R52, R49, PT ;  /* 0x0000003134317209 */ /* 0x000fe20003800000 */
[--C-:B------:R-:W-:Y:S01]  /*1cb0*/  FADD R52, R21, R15.reuse ;  /* 0x0000000f15347221 */ /* 0x100fe20000000000 */
[----:B------:R-:W-:Y:S01]  /*1cc0*/  FMNMX R45, R29, R18, PT ;  /* 0x000000121d2d7209 */ /* 0x000fe20003800000 */
[----:B------:R-:W-:Y:S01]  /*1cd0*/  FADD R29, R22, R15 ;  /* 0x0000000f161d7221 */ /* 0x000fe20000000000 */
[----:B------:R-:W-:Y:S01]  /*1ce0*/  FMNMX R47, R13, R60, PT ;  /* 0x0000003c0d2f7209 */ /* 0x000fe20003800000 */
[----:B------:R-:W-:Y:S01]  /*1cf0*/  LDS.128 R16, [R5+0x800] ;  /* 0x0008000005107984 */ /* 0x000fe20000000c00 */
[----:B------:R-:W-:-:S03]  /*1d00*/  FMNMX R33, R33, R14, PT ;  /* 0x0000000e21217209 */ /* 0x000fc60003800000 */
[----:B------:R-:W0:Y:S01]  /*1d10*/  LDS.128 R12, [R6+0x20] ;  /* 0x00002000060c7984 */ /* 0x000e220000000c00 */
[----:B------:R-:W-:Y:S01]  /*1d20*/  FMNMX R43, R44, R43, PT ;  /* 0x0000002b2c2b7209 */ /* 0x000fe20003800000 */
[----:B------:R-:W-:Y:S01]  /*1d30*/  FADD R60, R20, R27 ;  /* 0x0000001b143c7221 */ /* 0x000fe20000000000 */
[----:B------:R-:W-:Y:S01]  /*1d40*/  FMNMX R34, R56, R58, PT ;  /* 0x0000003a38227209 */ /* 0x000fe20003800000 */
[----:B------:R-:W-:Y:S01]  /*1d50*/  FADD R58, R20, R31 ;  /* 0x0000001f143a7221 */ /* 0x000fe20000000000 */
[----:B------:R-:W-:Y:S01]  /*1d60*/  FMNMX R32, R53, R32, PT ;  /* 0x0000002035207209 */ /* 0x000fe20003800000 */
[--C-:B------:R-:W-:Y:S01]  /*1d70*/  FADD R53, R22, R27.reuse ;  /* 0x0000001b16357221 */ /* 0x100fe20000000000 */
[----:B------:R-:W-:Y:S01]  /*1d80*/  FMNMX R30, R24, R57, PT ;  /* 0x00000039181e7209 */ /* 0x000fe20003800000 */
[----:B------:R-:W-:Y:S01]  /*1d90*/  FADD R24, R21, R27 ;  /* 0x0000001b15187221 */ /* 0x000fe20000000000 */
[----:B------:R-:W-:Y:S01]  /*1da0*/  FMNMX R28, R25, R28, PT ;  /* 0x0000001c191c7209 */ /* 0x000fe20003800000 */
[----:B------:R-:W-:Y:S01]  /*1db0*/  FADD R25, R21, R31 ;  /* 0x0000001f15197221 */ /* 0x000fe20000000000 */
[----:B------:R-:W-:Y:S01]  /*1dc0*/  FMNMX R44, R54, R55, PT ;  /* 0x00000037362c7209 */ /* 0x000fe20003800000 */
[C---:B------:R-:W-:Y:S01]  /*1dd0*/  FADD R55, R23.reuse, R27 ;  /* 0x0000001b17377221 */ /* 0x040fe20000000000 */
[--C-:B------:R-:W-:Y:S01]  /*1de0*/  FADD R57, R22, R31.reuse ;  /* 0x0000001f16397221 */ /* 0x100fe20000000000 */
[----:B------:R-:W-:Y:S01]  /*1df0*/  FADD R31, R23, R31 ;  /* 0x0000001f171f7221 */ /* 0x000fe20000000000 */
[--C-:B------:R-:W-:Y:S01]  /*1e00*/  FADD R27, R20, R35.reuse ;  /* 0x00000023141b7221 */ /* 0x100fe20000000000 */
[--C-:B------:R-:W-:Y:S01]  /*1e10*/  FADD R26, R21, R35.reuse ;  /* 0x00000023151a7221 */ /* 0x100fe20000000000 */
[--C-:B------:R-:W-:Y:S01]  /*1e20*/  FADD R54, R22, R35.reuse ;  /* 0x0000002316367221 */ /* 0x100fe20000000000 */
[----:B------:R-:W-:-:S02]  /*1e30*/  FADD R56, R23, R35 ;  /* 0x0000002317387221 */ /* 0x000fc40000000000 */
[----:B------:R-:W1:Y:S01]  /*1e40*/  LDS.128 R20, [R6+0xa0] ;  /* 0x0000a00006147984 */ /* 0x000e620000000c00 */
[----:B------:R-:W-:Y:S02]  /*1e50*/  FMNMX R42, R42, R27, PT ;  /* 0x0000001b2a2a7209 */ /* 0x000fe40003800000 */
[----:B------:R-:W-:Y:S02]  /*1e60*/  FMNMX R47, R47, R24, PT ;  /* 0x000000182f2f7209 */ /* 0x000fe40003800000 */
[----:B------:R-:W-:Y:S02]  /*1e70*/  FMNMX R48, R48, R25, PT ;  /* 0x0000001930307209 */ /* 0x000fe40003800000 */
[----:B------:R-:W-:Y:S02]  /*1e80*/  FMNMX R49, R49, R26, PT ;  /* 0x0000001a31317209 */ /* 0x000fe40003800000 */
[----:B------:R-:W2:Y:S01]  /*1e90*/  LDS.128 R24, [R6+0x120] ;  /* 0x0001200006187984 */ /* 0x000ea20000000c00 */
[----:B------:R-:W-:-:S02]  /*1ea0*/  FMNMX R29, R34, R29, PT ;  /* 0x0000001d221d7209 */ /* 0x000fc40003800000 */
[----:B------:R-:W-:Y:S02]  /*1eb0*/  FMNMX R51, R32, R51, PT ;  /* 0x0000003320337209 */ /* 0x000fe40003800000 */
[----:B------:R-:W-:Y:S02]  /*1ec0*/  FMNMX R56, R33, R56, PT ;  /* 0x0000003821387209 */ /* 0x000fe40003800000 */
[----:B------:R-:W-:Y:S01]  /*1ed0*/  FMNMX R53, R30, R53, PT ;  /* 0x000000351e357209 */ /* 0x000fe20003800000 */
[----:B------:R-:W3:Y:S01]  /*1ee0*/  LDS.128 R32, [R6+0x1a0] ;  /* 0x0001a00006207984 */ /* 0x000ee20000000c00 */
[----:B------:R-:W-:Y:S02]  /*1ef0*/  FMNMX R55, R28, R55, PT ;  /* 0x000000371c377209 */ /* 0x000fe40003800000 */
[----:B------:R-:W-:Y:S01]  /*1f00*/  FMNMX R44, R44, R31, PT ;  /* 0x0000001f2c2c7209 */ /* 0x000fe20003800000 */
[----:B0-----:R-:W-:Y:S01]  /*1f10*/  FADD R31, R16, R12 ;  /* 0x0000000c101f7221 */ /* 0x001fe20000000000 */
[C---:B------:R-:W-:Y:S01]  /*1f20*/  FADD R28, R12.reuse, R18 ;  /* 0x000000120c1c7221 */ /* 0x040fe20000000000 */
[----:B------:R-:W-:Y:S01]  /*1f30*/  FADD R30, R12, R19 ;  /* 0x000000130c1e7221 */ /* 0x000fe20000000000 */
[----:B------:R-:W-:-:S02]  /*1f40*/  FMNMX R50, R61, R50, PT ;  /* 0x000000323d327209 */ /* 0x000fc40003800000 */
[----:B------:R-:W-:Y:S01]  /*1f50*/  FMNMX R46, R46, R57, PT ;  /* 0x000000392e2e7209 */ /* 0x000fe20003800000 */
[----:B------:R-:W-:Y:S01]  /*1f60*/  FADD R57, R12, R17 ;  /* 0x000000110c397221 */ /* 0x000fe20000000000 */
[----:B------:R-:W-:Y:S02]  /*1f70*/  FMNMX R50, R50, R31, PT ;  /* 0x0000001f32327209 */ /* 0x000fe40003800000 */
[----:B------:R-:W-:Y:S02]  /*1f80*/  FMNMX R12, R29, R28, PT ;  /* 0x0000001c1d0c7209 */ /* 0x000fe40003800000 */
[----:B------:R-:W-:Y:S02]  /*1f90*/  FMNMX R51, R51, R30, PT ;  /* 0x0000001e33337209 */ /* 0x000fe40003800000 */
[----:B------:R-:W0:Y:S01]  /*1fa0*/  LDS.128 R28, [R5+0x900] ;  /* 0x00090000051c7984 */ /* 0x000e220000000c00 */
[----:B------:R-:W-:Y:S02]  /*1fb0*/  FMNMX R45, R45, R54, PT ;  /* 0x000000362d2d7209 */ /* 0x000fe40003800000 */
[----:B------:R-:W-:Y:S01]  /*1fc0*/  FMNMX R43, R43, R60, PT ;  /* 0x0000003c2b2b7209 */ /* 0x000fe20003800000 */
[----:B-1----:R-:W-:Y:S01]  /*1fd0*/  FADD R54, R16, R20 ;  /* 0x0000001410367221 */ /* 0x002fe20000000000 */
[----:B------:R-:W-:-:S04]  /*1fe0*/  FMNMX R52, R59, R52, PT ;  /* 0x000000343b347209 */ /* 0x000fc80003800000 */
[----:B------:R-:W-:Y:S01]  /*1ff0*/  FMNMX R43, R43, R54, PT ;  /* 0x000000362b2b7209 */ /* 0x000fe20003800000 */
[--C-:B------:R-:W-:Y:S01]  /*2000*/  FADD R54, R20, R17.reuse ;  /* 0x0000001114367221 */ /* 0x100fe20000000000 */
[----:B------:R-:W-:Y:S01]  /*2010*/  FMNMX R52, R52, R57, PT ;  /* 0x0000003934347209 */ /* 0x000fe20003800000 */
[C---:B--2---:R-:W-:Y:S01]  /*2020*/  FADD R57, R24.reuse, R17 ;  /* 0x0000001118397221 */ /* 0x044fe20000000000 */
[--C-:B------:R-:W-:Y:S01]  /*2030*/  FADD R59, R24, R18.reuse ;  /* 0x00000012183b7221 */ /* 0x100fe20000000000 */
[----:B------:R-:W-:Y:S01]  /*2040*/  FMNMX R41, R41, R58, PT ;  /* 0x0000003a29297209 */ /* 0x000fe20003800000 */
[C---:B------:R-:W-:Y:S01]  /*2050*/  FADD R58, R20.reuse, R18 ;  /* 0x00000012143a7221 */ /* 0x040fe20000000000 */
[----:B------:R-:W-:Y:S01]  /*2060*/  FMNMX R47, R47, R54, PT ;  /* 0x000000362f2f7209 */ /* 0x000fe20003800000 */
[--C-:B------:R-:W-:Y:S01]  /*2070*/  FADD R54, R20, R19.reuse ;  /* 0x0000001314367221 */ /* 0x100fe20000000000 */
[----:B------:R-:W-:Y:S01]  /*2080*/  FMNMX R48, R48, R57, PT ;  /* 0x0000003930307209 */ /* 0x000fe20003800000 */
[----:B------:R-:W-:Y:S01]  /*2090*/  FADD R20, R16, R24 ;  /* 0x0000001810147221 */ /* 0x000fe20000000000 */
[----:B------:R-:W-:Y:S01]  /*20a0*/  FMNMX R46, R46, R59, PT ;  /* 0x0000003b2e2e7209 */ /* 0x000fe20003800000 */
[----:B------:R-:W-:Y:S01]  /*20b0*/  FADD R59, R24, R19 ;  /* 0x00000013183b7221 */ /* 0x000fe20000000000 */
[----:B---3--:R-:W-:Y:S01]  /*20c0*/  FADD R57, R16, R32 ;  /* 0x0000002010397221 */ /* 0x008fe20000000000 */
[C---:B------:R-:W-:Y:S01]  /*20d0*/  FADD R16, R32.reuse, R17 ;  /* 0x0000001120107221 */ /* 0x040fe20000000000 */
[C---:B------:R-:W-:Y:S01]  /*20e0*/  FADD R18, R32.reuse, R18 ;  /* 0x0000001220127221 */ /* 0x040fe20000000000 */
[----:B------:R-:W-:Y:S01]  /*20f0*/  FADD R19, R32, R19 ;  /* 0x0000001320137221 */ /* 0x000fe20000000000 */
[----:B------:R-:W-:-:S02]  /*2100*/  FMNMX R41, R41, R20, PT ;  /* 0x0000001429297209 */ /* 0x000fc40003800000 */
[----:B------:R-:W-:Y:S02]  /*2110*/  FMNMX R44, R44, R59, PT ;  /* 0x0000003b2c2c7209 */ /* 0x000fe40003800000 */
[----:B------:R-:W-:Y:S02]  /*2120*/  FMNMX R49, R49, R16, PT ;  /* 0x0000001031317209 */ /* 0x000fe40003800000 */
[----:B------:R-:W-:Y:S02]  /*2130*/  FMNMX R45, R45, R18, PT ;  /* 0x000000122d2d7209 */ /* 0x000fe40003800000 */
[----:B------:R-:W-:Y:S02]  /*2140*/  FMNMX R56, R56, R19, PT ;  /* 0x0000001338387209 */ /* 0x000fe40003800000 */
[----:B------:R-:W-:Y:S01]  /*2150*/  FMNMX R53, R53, R58, PT ;  /* 0x0000003a35357209 */ /* 0x000fe20003800000 */
[--C-:B0-----:R-:W-:Y:S01]  /*2160*/  FADD R59, R28, R13.reuse ;  /* 0x0000000d1c3b7221 */ /* 0x101fe20000000000 */
[----:B------:R-:W-:Y:S01]  /*2170*/  FMNMX R55, R55, R54, PT ;  /* 0x0000003637377209 */ /* 0x000fe20003800000 */
[--C-:B------:R-:W-:Y:S01]  /*2180*/  FADD R17, R29, R13.reuse ;  /* 0x0000000d1d117221 */ /* 0x100fe20000000000 */
[----:B------:R-:W-:Y:S01]  /*2190*/  FMNMX R42, R42, R57, PT ;  /* 0x000000392a2a7209 */ /* 0x000fe20003800000 */
[--C-:B------:R-:W-:Y:S01]  /*21a0*/  FADD R19, R30, R13.reuse ;  /* 0x0000000d1e137221 */ /* 0x100fe20000000000 */
[----:B------:R-:W-:Y:S01]  /*21b0*/  FADD R18, R31, R13 ;  /* 0x0000000d1f127221 */ /* 0x000fe20000000000 */
[--C-:B------:R-:W-:Y:S01]  /*21c0*/  FADD R60, R28, R21.reuse ;  /* 0x000000151c3c7221 */ /* 0x100fe20000000000 */
[--C-:B------:R-:W-:Y:S01]  /*21d0*/  FADD R16, R29, R21.reuse ;  /* 0x000000151d107221 */ /* 0x100fe20000000000 */
[--C-:B------:R-:W-:Y:S01]  /*21e0*/  FADD R20, R30, R21.reuse ;  /* 0x000000151e147221 */ /* 0x100fe20000000000 */
[----:B------:R-:W-:Y:S01]  /*21f0*/  FADD R24, R31, R21 ;  /* 0x000000151f187221 */ /* 0x000fe20000000000 */
[--C-:B------:R-:W-:Y:S01]  /*2200*/  FADD R32, R28, R25.reuse ;  /* 0x000000191c207221 */ /* 0x100fe20000000000 */
[C-C-:B------:R-:W-:Y:S01]  /*2210*/  FADD R21, R29.reuse, R25.reuse ;  /* 0x000000191d157221 */ /* 0x140fe20000000000 */
[----:B------:R-:W-:Y:S01]  /*2220*/  FADD R13, R30, R25 ;  /* 0x000000191e0d7221 */ /* 0x000fe20000000000 */
[--C-:B------:R-:W-:Y:S01]  /*2230*/  FADD R57, R28, R33.reuse ;  /* 0x000000211c397221 */ /* 0x100fe20000000000 */
[--C-:B------:R-:W-:Y:S01]  /*2240*/  FADD R58, R29, R33.reuse ;  /* 0x000000211d3a7221 */ /* 0x100fe20000000000 */
[----:B------:R-:W-:Y:S01]  /*2250*/  FADD R54, R30, R33 ;  /* 0x000000211e367221 */ /* 0x000fe20000000000 */
[C---:B------:R-:W-:Y:S01]  /*2260*/  FADD R25, R31.reuse, R25 ;  /* 0x000000191f197221 */ /* 0x040fe20000000000 */
[----:B------:R-:W-:-:S02]  /*2270*/  FADD R33, R31, R33 ;  /* 0x000000211f217221 */ /* 0x000fc40000000000 */
[----:B------:R-:W0:Y:S01]  /*2280*/  LDS.128 R28, [R5+0xa00] ;  /* 0x000a0000051c7984 */ /* 0x000e220000000c00 */
[----:B------:R-:W-:Y:S02]  /*2290*/  FMNMX R32, R41, R32, PT ;  /* 0x0000002029207209 */ /* 0x000fe40003800000 */
[----:B------:R-:W-:Y:S02]  /*22a0*/  FMNMX R52, R52, R17, PT ;  /* 0x0000001134347209 */ /* 0x000fe40003800000 */
[----:B------:R-:W-:Y:S02]  /*22b0*/  FMNMX R41, R47, R16, PT ;  /* 0x000000102f297209 */ /* 0x000fe40003800000 */
[----:B------:R-:W-:Y:S02]  /*22c0*/  FMNMX R12, R12, R19, PT ;  /* 0x000000130c0c7209 */ /* 0x000fe40003800000 */
[----:B------:R-:W-:Y:S02]  /*22d0*/  FMNMX R51, R51, R18, PT ;  /* 0x0000001233337209 */ /* 0x000fe40003800000 */
[----:B------:R-:W1:Y:S01]  /*22e0*/  LDS.128 R16, [R5+0xb00] ;  /* 0x000b000005107984 */ /* 0x000e620000000c00 */
[----:B------:R-:W-:-:S02]  /*22f0*/  FMNMX R20, R53, R20, PT ;  /* 0x0000001435147209 */ /* 0x000fc40003800000 */
[----:B------:R-:W-:Y:S02]  /*2300*/  FMNMX R42, R42, R57, PT ;  /* 0x000000392a2a7209 */ /* 0x000fe40003800000 */
        /* <DEDUP_REMOVED lines=27> */
[----:B------:R-:W-:Y:S01]  /*24c0*/  FMNMX R44, R51, R44, PT ;  /* 0x0000002c332c7209 */ /* 0x000fe20003800000 */
[--C-:B------:R-:W-:Y:S01]  /*24d0*/  FADD R46, R29, R26.reuse ;  /* 0x0000001a1d2e7221 */ /* 0x100fe20000000000 */
[----:B------:R-:W-:Y:S01]  /*24e0*/  FMNMX R47, R32, R47, PT ;  /* 0x0000002f202f7209 */ /* 0x000fe20003800000 */
[----:B------:R-:W-:Y:S01]  /*24f0*/  FADD R54, R31, R26 ;  /* 0x0000001a1f367221 */ /* 0x000fe20000000000 */
[----:B------:R-:W-:Y:S01]  /*2500*/  FMNMX R53, R42, R28, PT ;  /* 0x0000001c2a357209 */ /* 0x000fe20003800000 */
[--C-:B-1----:R-:W-:Y:S01]  /*2510*/  FADD R42, R17, R15.reuse ;  /* 0x0000000f112a7221 */ /* 0x102fe20000000000 */
[----:B------:R-:W-:Y:S01]  /*2520*/  FMNMX R52, R49, R22, PT ;  /* 0x0000001631347209 */ /* 0x000fe20003800000 */
[----:B------:R-:W-:Y:S01]  /*2530*/  FADD R49, R16, R15 ;  /* 0x0000000f10317221 */ /* 0x000fe20000000000 */
[----:B------:R-:W-:-:S02]  /*2540*/  FMNMX R56, R20, R55, PT ;  /* 0x0000003714387209 */ /* 0x000fc40003800000 */
        /* <DEDUP_REMOVED lines=9> */
[--C-:B------:R-:W-:Y:S01]  /*25e0*/  FADD R59, R16, R23.reuse ;  /* 0x00000017103b7221 */ /* 0x100fe20000000000 */
[----:B------:R-:W-:Y:S01]  /*25f0*/  FMNMX R54, R25, R54, PT ;  /* 0x0000003619367209 */ /* 0x000fe20003800000 */
[--C-:B------:R-:W-:Y:S01]  /*2600*/  FADD R20, R17, R23.reuse ;  /* 0x0000001711147221 */ /* 0x100fe20000000000 */
[----:B------:R-:W-:Y:S01]  /*2610*/  FMNMX R46, R21, R46, PT ;  /* 0x0000002e152e7209 */ /* 0x000fe20003800000 */
        /* <DEDUP_REMOVED lines=19> */
[----:B------:R-:W-:Y:S02]  /*2750*/  FMNMX R41, R41, R26, PT ;  /* 0x0000001a29297209 */ /* 0x000fe40003800000 */
[----:B------:R-:W-:Y:S02]  /*2760*/  FMNMX R55, R55, R24, PT ;  /* 0x0000001837377209 */ /* 0x000fe40003800000 */
[----:B------:R-:W-:Y:S02]  /*2770*/  FMNMX R51, R51, R34, PT ;  /* 0x0000002233337209 */ /* 0x000fe40003800000 */
[----:B------:R-:W-:Y:S01]  /*2780*/  FMNMX R54, R54, R27, PT ;  /* 0x0000001b36367209 */ /* 0x000fe20003800000 */
[----:B0-----:R-:W-:Y:S01]  /*2790*/  FADD R32, R12, R28 ;  /* 0x0000001c0c207221 */ /* 0x001fe20000000000 */
[----:B------:R-:W-:Y:S01]  /*27a0*/  FMNMX R48, R48, R35, PT ;  /* 0x0000002330307209 */ /* 0x000fe20003800000 */
[----:B------:R-:W0:Y:S01]  /*27b0*/  LDS.128 R24, [R6+0x1b0] ;  /* 0x0001b00006187984 */ /* 0x000e220000000c00 */
        /* <DEDUP_REMOVED lines=8> */
[----:B------:R-:W-:Y:S02]  /*2840*/  FMNMX R44, R44, R35, PT ;  /* 0x000000232c2c7209 */ /* 0x000fe40003800000 */
[----:B------:R-:W3:Y:S01]  /*2850*/  LDS.128 R32, [R5+0xd00] ;  /* 0x000d000005207984 */ /* 0x000ee20000000c00 */
[----:B-1----:R-:W-:Y:S01]  /*2860*/  FADD R57, R12, R16 ;  /* 0x000000100c397221 */ /* 0x002fe20000000000 */
[----:B------:R-:W-:Y:S01]  /*2870*/  FMNMX R50, R50, R59, PT ;  /* 0x0000003b32327209 */ /* 0x000fe20003800000 */
[----:B------:R-:W-:-:S03]  /*2880*/  FADD R28, R16, R13 ;  /* 0x0000000d101c7221 */ /* 0x000fc60000000000 */
[----:B------:R-:W-:Y:S01]  /*2890*/  FMNMX R50, R50, R57, PT ;  /* 0x0000003932327209 */ /* 0x000fe20003800000 */
[----:B------:R-:W-:Y:S01]  /*28a0*/  FADD R57, R16, R14 ;  /* 0x0000000e10397221 */ /* 0x000fe20000000000 */
[----:B------:R-:W-:-:S04]  /*28b0*/  FMNMX R43, R43, R28, PT ;  /* 0x0000001c2b2b7209 */ /* 0x000fc80003800000 */
[----:B------:R-:W-:Y:S01]  /*28c0*/  FMNMX R28, R56, R57, PT ;  /* 0x00000039381c7209 */ /* 0x000fe20003800000 */
[----:B------:R-:W-:Y:S01]  /*28d0*/  FADD R56, R16, R15 ;  /* 0x0000000f10387221 */ /* 0x000fe20000000000 */
[----:B--2---:R-:W-:Y:S01]  /*28e0*/  FADD R16, R12, R20 ;  /* 0x000000140c107221 */ /* 0x004fe20000000000 */
[----:B------:R-:W-:-:S04]  /*28f0*/  FADD R57, R20, R13 ;  /* 0x0000000d14397221 */ /* 0x000fc80000000000 */
[----:B------:R-:W-:Y:S01]  /*2900*/  FMNMX R47, R47, R16, PT ;  /* 0x000000102f2f7209 */ /* 0x000fe20003800000 */
[----:B------:R-:W-:Y:S01]  /*2910*/  FADD R16, R20, R14 ;  /* 0x0000000e14107221 */ /* 0x000fe20000000000 */
[----:B------:R-:W-:Y:S01]  /*2920*/  FMNMX R46, R46, R57, PT ;  /* 0x000000392e2e7209 */ /* 0x000fe20003800000 */
[----:B0-----:R-:W-:-:S03]  /*2930*/  FADD R13, R24, R13 ;  /* 0x0000000d180d7221 */ /* 0x001fc60000000000 */
[----:B------:R-:W-:Y:S01]  /*2940*/  FMNMX R16, R55, R16, PT ;  /* 0x0000001037107209 */ /* 0x000fe20003800000 */
[----:B------:R-:W-:Y:S01]  /*2950*/  FADD R14, R24, R14 ;  /* 0x0000000e180e7221 */ /* 0x000fe20000000000 */
[--C-:B------:R-:W-:Y:S01]  /*2960*/  FADD R55, R20, R15.reuse ;  /* 0x0000000f14377221 */ /* 0x100fe20000000000 */
[----:B------:R-:W-:Y:S01]  /*2970*/  FADD R12, R12, R24 ;  /* 0x000000180c0c7221 */ /* 0x000fe20000000000 */
[----:B------:R-:W-:Y:S01]  /*2980*/  FADD R57, R24, R15 ;  /* 0x0000000f18397221 */ /* 0x000fe20000000000 */
[----:B------:R-:W-:Y:S02]  /*2990*/  FMNMX R53, R53, R58, PT ;  /* 0x0000003a35357209 */ /* 0x000fe40003800000 */
[----:B------:R-:W-:Y:S02]  /*29a0*/  FMNMX R15, R52, R13, PT ;  /* 0x0000000d340f7209 */ /* 0x000fe40003800000 */
[----:B------:R-:W-:Y:S02]  /*29b0*/  FMNMX R24, R51, R14, PT ;  /* 0x0000000e33187209 */ /* 0x000fe40003800000 */
[----:B------:R-:W-:-:S02]  /*29c0*/  FMNMX R20, R54, R55, PT ;  /* 0x0000003736147209 */ /* 0x000fc40003800000 */
[----:B------:R-:W-:Y:S01]  /*29d0*/  FMNMX R41, R41, R56, PT ;  /* 0x0000003829297209 */ /* 0x000fe20003800000 */
[--C-:B---3--:R-:W-:Y:S01]  /*29e0*/  FADD R60, R32, R29.reuse ;  /* 0x0000001d203c7221 */ /* 0x108fe20000000000 */
[--C-:B------:R-:W-:Y:S01]  /*29f0*/  FADD R13, R33, R29.reuse ;  /* 0x0000001d210d7221 */ /* 0x100fe20000000000 */
[--C-:B------:R-:W-:Y:S01]  /*2a00*/  FADD R14, R34, R29.reuse ;  /* 0x0000001d220e7221 */ /* 0x100fe20000000000 */
[----:B------:R-:W-:Y:S01]  /*2a10*/  FADD R51, R35, R29 ;  /* 0x0000001d23337221 */ /* 0x000fe20000000000 */
[----:B------:R-:W-:Y:S01]  /*2a20*/  FMNMX R12, R53, R12, PT ;  /* 0x0000000c350c7209 */ /* 0x000fe20003800000 */
[--C-:B------:R-:W-:Y:S01]  /*2a30*/  FADD R59, R32, R17.reuse ;  /* 0x00000011203b7221 */ /* 0x100fe20000000000 */
[----:B------:R-:W-:Y:S01]  /*2a40*/  FMNMX R48, R48, R57, PT ;  /* 0x0000003930307209 */ /* 0x000fe20003800000 */
        /* <DEDUP_REMOVED lines=37> */
[C---:B------:R-:W-:Y:S01]  /*2ca0*/  FADD R42, R32.reuse, R22 ;  /* 0x00000016202a7221 */ /* 0x040fe20000000000 */
[----:B------:R-:W-:Y:S01]  /*2cb0*/  FADD R18, R32, R26 ;  /* 0x0000001a20127221 */ /* 0x000fe20000000000 */
[C---:B------:R-:W-:Y:S01]  /*2cc0*/  FADD R51, R33.reuse, R22 ;  /* 0x0000001621337221 */ /* 0x040fe20000000000 */
[----:B------:R-:W-:Y:S01]  /*2cd0*/  FADD R32, R33, R26 ;  /* 0x0000001a21207221 */ /* 0x000fe20000000000 */
[----:B------:R-:W-:Y:S01]  /*2ce0*/  FADD R55, R35, R22 ;  /* 0x0000001623377221 */ /* 0x000fe20000000000 */
[----:B------:R-:W-:Y:S01]  /*2cf0*/  FADD R33, R34, R26 ;  /* 0x0000001a22217221 */ /* 0x000fe20000000000 */
[----:B------:R-:W-:-:S02]  /*2d00*/  FMNMX R59, R49, R44, PT ;  /* 0x0000002c313b7209 */ /* 0x000fc40003800000 */
[----:B------:R-:W-:Y:S01]  /*2d10*/  FMNMX R44, R50, R41, PT ;  /* 0x00000029322c7209 */ /* 0x000fe20003800000 */
[----:B------:R-:W-:Y:S01]  /*2d20*/  FADD R61, R34, R22 ;  /* 0x00000016223d7221 */ /* 0x000fe20000000000 */
[----:B------:R-:W-:Y:S01]  /*2d30*/  FMNMX R41, R57, R18, PT ;  /* 0x0000001239297209 */ /* 0x000fe20003800000 */
[----:B------:R-:W-:Y:S01]  /*2d40*/  FADD R22, R35, R26 ;  /* 0x0000001a23167221 */ /* 0x000fe20000000000 */
[----:B------:R-:W-:Y:S02]  /*2d50*/  FMNMX R42, R47, R42, PT ;  /* 0x0000002a2f2a7209 */ /* 0x000fe40003800000 */
[----:B------:R-:W-:Y:S01]  /*2d60*/  FMNMX R18, R56, R25, PT ;  /* 0x0000001938127209 */ /* 0x000fe20003800000 */
[--C-:B-1----:R-:W-:Y:S01]  /*2d70*/  FADD R57, R13, R31.reuse ;  /* 0x0000001f0d397221 */ /* 0x102fe20000000000 */
[----:B------:R-:W-:Y:S02]  /*2d80*/  FMNMX R50, R43, R52, PT ;  /* 0x000000342b327209 */ /* 0x000fe40003800000 */
[----:B------:R-:W-:Y:S01]  /*2d90*/  FMNMX R45, R45, R54, PT ;  /* 0x000000362d2d7209 */ /* 0x000fe20003800000 */
[----:B------:R-:W-:Y:S01]  /*2da0*/  FADD R54, R15, R31 ;  /* 0x0000001f0f367221 */ /* 0x000fe20000000000 */
[----:B------:R-:W-:-:S02]  /*2db0*/  FMNMX R25, R53, R48, PT ;  /* 0x0000003035197209 */ /* 0x000fc40003800000 */
[----:B------:R-:W-:Y:S01]  /*2dc0*/  FMNMX R49, R24, R33, PT ;  /* 0x0000002118317209 */ /* 0x000fe20003800000 */
[--C-:B------:R-:W-:Y:S01]  /*2dd0*/  FADD R24, R14, R31.reuse ;  /* 0x0000001f0e187221 */ /* 0x100fe20000000000 */
[----:B------:R-:W-:Y:S01]  /*2de0*/  FMNMX R47, R20, R55, PT ;  /* 0x00000037142f7209 */ /* 0x000fe20003800000 */
[----:B------:R-:W-:Y:S01]  /*2df0*/  FADD R20, R12, R31 ;  /* 0x0000001f0c147221 */ /* 0x000fe20000000000 */
[----:B------:R-:W-:Y:S02]  /*2e00*/  FMNMX R52, R58, R32, PT ;  /* 0x000000203a347209 */ /* 0x000fe40003800000 */
        /* <DEDUP_REMOVED lines=32> */
[----:B------:R-:W-:Y:S01]  /*3010*/  FMNMX R43, R43, R56, PT ;  /* 0x000000382b2b7209 */ /* 0x000fe20003800000 */
[----:B0-----:R-:W-:Y:S01]  /*3020*/  FADD R45, R32, R30 ;  /* 0x0000001e202d7221 */ /* 0x001fe20000000000 */
[----:B------:R-:W-:Y:S01]  /*3030*/  FMNMX R49, R49, R14, PT ;  /* 0x0000000e31317209 */ /* 0x000fe20003800000 */
[----:B------:R-:W-:Y:S01]  /*3040*/  FADD R54, R28, R32 ;  /* 0x000000201c367221 */ /* 0x000fe20000000000 */
[----:B------:R-:W-:Y:S01]  /*3050*/  FMNMX R46, R46, R15, PT ;  /* 0x0000000f2e2e7209 */ /* 0x000fe20003800000 */
[C---:B------:R-:W-:Y:S01]  /*3060*/  FADD R26, R32.reuse, R29 ;  /* 0x0000001d201a7221 */ /* 0x040fe20000000000 */
[----:B------:R-:W0:Y:S01]  /*3070*/  LDS.128 R12, [R6+0x1c0] ;  /* 0x0001c000060c7984 */ /* 0x000e220000000c00 */
[----:B------:R-:W-:Y:S01]  /*3080*/  FADD R56, R32, R31 ;  /* 0x0000001f20387221 */ /* 0x000fe20000000000 */
[----:B------:R-:W-:-:S02]  /*3090*/  FMNMX R32, R24, R45, PT ;  /* 0x0000002d18207209 */ /* 0x000fc40003800000 */
[----:B------:R-:W-:Y:S02]  /*30a0*/  FMNMX R54, R27, R54, PT ;  /* 0x000000361b367209 */ /* 0x000fe40003800000 */
[----:B------:R-:W-:Y:S02]  /*30b0*/  FMNMX R57, R57, R26, PT ;  /* 0x0000001a39397209 */ /* 0x000fe40003800000 */
[----:B------:R-:W-:Y:S02]  /*30c0*/  FMNMX R45, R25, R56, PT ;  /* 0x00000038192d7209 */ /* 0x000fe40003800000 */
[----:B------:R-:W3:Y:S01]  /*30d0*/  LDS.128 R24, [R5+0x1100] ;  /* 0x0011000005187984 */ /* 0x000ee20000000c00 */
[----:B------:R-:W-:Y:S01]  /*30e0*/  FMNMX R48, R48, R55, PT ;  /* 0x0000003730307209 */ /* 0x000fe20003800000 */
[----:B-1----:R-:W-:Y:S01]  /*30f0*/  FADD R55, R28, R20 ;  /* 0x000000141c377221 */ /* 0x002fe20000000000 */
[----:B------:R-:W-:-:S04]  /*3100*/  FADD R56, R20, R30 ;  /* 0x0000001e14387221 */ /* 0x000fc80000000000 */
[----:B------:R-:W-:Y:S01]  /*3110*/  FMNMX R44, R44, R55, PT ;  /* 0x000000372c2c7209 */ /* 0x000fe20003800000 */
[C---:B------:R-:W-:Y:S01]  /*3120*/  FADD R55, R20.reuse, R29 ;  /* 0x0000001d14377221 */ /* 0x040fe20000000000 */
[----:B------:R-:W-:Y:S01]  /*3130*/  FMNMX R53, R53, R56, PT ;  /* 0x0000003835357209 */ /* 0x000fe20003800000 */
[----:B------:R-:W-:Y:S01]  /*3140*/  FADD R59, R20, R31 ;  /* 0x0000001f143b7221 */ /* 0x000fe20000000000 */
[C---:B--2---:R-:W-:Y:S01]  /*3150*/  FADD R20, R16.reuse, R29 ;  /* 0x0000001d10147221 */ /* 0x044fe20000000000 */
[----:B------:R-:W-:Y:S01]  /*3160*/  FADD R56, R16, R30 ;  /* 0x0000001e10387221 */ /* 0x000fe20000000000 */
[----:B------:R-:W-:Y:S01]  /*3170*/  FMNMX R50, R50, R55, PT ;  /* 0x0000003732327209 */ /* 0x000fe20003800000 */
[----:B------:R-:W-:Y:S01]  /*3180*/  FADD R55, R28, R16 ;  /* 0x000000101c377221 */ /* 0x000fe20000000000 */
[----:B------:R-:W-:Y:S01]  /*3190*/  FADD R16, R16, R31 ;  /* 0x0000001f10107221 */ /* 0x000fe20000000000 */
[----:B------:R-:W-:Y:S02]  /*31a0*/  FMNMX R47, R47, R58, PT ;  /* 0x0000003a2f2f7209 */ /* 0x000fe40003800000 */
[----:B------:R-:W-:Y:S01]  /*31b0*/  FMNMX R43, R43, R56, PT ;  /* 0x000000382b2b7209 */ /* 0x000fe20003800000 */
[C---:B0-----:R-:W-:Y:S01]  /*31c0*/  FADD R29, R12.reuse, R29 ;  /* 0x0000001d0c1d7221 */ /* 0x041fe20000000000 */
[----:B------:R-:W-:Y:S01]  /*31d0*/  FADD R31, R12, R31 ;  /* 0x0000001f0c1f7221 */ /* 0x000fe20000000000 */
[----:B------:R-:W-:Y:S01]  /*31e0*/  FADD R28, R28, R12 ;  /* 0x0000000c1c1c7221 */ /* 0x000fe20000000000 */
[----:B------:R-:W-:-:S02]  /*31f0*/  FADD R30, R12, R30 ;  /* 0x0000001e0c1e7221 */ /* 0x000fc40000000000 */
[----:B------:R-:W-:Y:S02]  /*3200*/  FMNMX R52, R52, R29, PT ;  /* 0x0000001d34347209 */ /* 0x000fe40003800000 */
[----:B------:R-:W-:Y:S01]  /*3210*/  FMNMX R46, R46, R31, PT ;  /* 0x0000001f2e2e7209 */ /* 0x000fe20003800000 */
[C---:B---3--:R-:W-:Y:S01]  /*3220*/  FADD R29, R24.reuse, R33 ;  /* 0x00000021181d7221 */ /* 0x048fe20000000000 */
[----:B------:R-:W-:Y:S01]  /*3230*/  FADD R31, R24, R21 ;  /* 0x00000015181f7221 */ /* 0x000fe20000000000 */
[----:B------:R-:W-:Y:S01]  /*3240*/  FMNMX R42, R42, R55, PT ;  /* 0x000000372a2a7209 */ /* 0x000fe20003800000 */
[--C-:B------:R-:W-:Y:S01]  /*3250*/  FADD R56, R25, R33.reuse ;  /* 0x0000002119387221 */ /* 0x100fe20000000000 */
[----:B------:R-:W-:Y:S01]  /*3260*/  FMNMX R48, R48, R59, PT ;  /* 0x0000003b30307209 */ /* 0x000fe20003800000 */
[--C-:B------:R-:W-:Y:S01]  /*3270*/  FADD R55, R26, R33.reuse ;  /* 0x000000211a377221 */ /* 0x100fe20000000000 */
[----:B------:R-:W-:Y:S01]  /*3280*/  FMNMX R41, R41, R28, PT ;  /* 0x0000001c29297209 */ /* 0x000fe20003800000 */
[----:B------:R-:W-:Y:S01]  /*3290*/  FADD R58, R27, R33 ;  /* 0x000000211b3a7221 */ /* 0x000fe20000000000 */
[----:B------:R-:W-:Y:S01]  /*32a0*/  FMNMX R49, R49, R30, PT ;  /* 0x0000001e31317209 */ /* 0x000fe20003800000 */
[C---:B------:R-:W-:Y:S01]  /*32b0*/  FADD R33, R25.reuse, R21 ;  /* 0x0000001519217221 */ /* 0x040fe20000000000 */
[----:B------:R-:W-:Y:S01]  /*32c0*/  FMNMX R54, R54, R29, PT ;  /* 0x0000001d36367209 */ /* 0x000fe20003800000 */
[--C-:B------:R-:W-:Y:S01]  /*32d0*/  FADD R59, R24, R17.reuse ;  /* 0x00000011183b7221 */ /* 0x100fe20000000000 */
[----:B------:R-:W-:Y:S01]  /*32e0*/  FMNMX R44, R44, R31, PT ;  /* 0x0000001f2c2c7209 */ /* 0x000fe20003800000 */
[C---:B------:R-:W-:Y:S01]  /*32f0*/  FADD R60, R25.reuse, R17 ;  /* 0x00000011193c7221 */ /* 0x040fe20000000000 */
[----:B------:R-:W0:Y:S01]  /*3300*/  LDS.128 R28, [R5+0x1200] ;  /* 0x00120000051c7984 */ /* 0x000e220000000c00 */
[--C-:B------:R-:W-:Y:S01]  /*3310*/  FADD R24, R24, R13.reuse ;  /* 0x0000000d18187221 */ /* 0x100fe20000000000 */
[----:B------:R-:W-:Y:S01]  /*3320*/  FADD R25, R25, R13 ;  /* 0x0000000d19197221 */ /* 0x000fe20000000000 */
[----:B------:R-:W-:Y:S01]  /*3330*/  FMNMX R51, R51, R20, PT ;  /* 0x0000001433337209 */ /* 0x000fe20003800000 */
[--C-:B------:R-:W-:Y:S01]  /*3340*/  FADD R20, R27, R17.reuse ;  /* 0x000000111b147221 */ /* 0x100fe20000000000 */
[----:B------:R-:W-:Y:S01]  /*3350*/  FMNMX R47, R47, R16, PT ;  /* 0x000000102f2f7209 */ /* 0x000fe20003800000 */
[C---:B------:R-:W-:Y:S01]  /*3360*/  FADD R16, R26.reuse, R17 ;  /* 0x000000111a107221 */ /* 0x040fe20000000000 */
[C---:B------:R-:W-:Y:S01]  /*3370*/  FADD R12, R26.reuse, R21 ;  /* 0x000000151a0c7221 */ /* 0x040fe20000000000 */
[----:B------:R-:W-:Y:S01]  /*3380*/  FADD R17, R26, R13 ;  /* 0x0000000d1a117221 */ /* 0x000fe20000000000 */
        /* <DEDUP_REMOVED lines=15> */
[----:B------:R-:W-:-:S02]  /*3480*/  FMNMX R42, R42, R59, PT ;  /* 0x0000003b2a2a7209 */ /* 0x000fc40003800000 */
[----:B------:R-:W-:Y:S01]  /*3490*/  FMNMX R51, R51, R60, PT ;  /* 0x0000003c33337209 */ /* 0x000fe20003800000 */
[--C-:B0-----:R-:W-:Y:S01]  /*34a0*/  FADD R53, R28, R18.reuse ;  /* 0x000000121c357221 */ /* 0x101fe20000000000 */
[C-C-:B------:R-:W-:Y:S01]  /*34b0*/  FADD R20, R29.reuse, R18.reuse ;  /* 0x000000121d147221 */ /* 0x140fe20000000000 */
        /* <DEDUP_REMOVED lines=8> */
[C---:B------:R-:W-:Y:S01]  /*3540*/  FADD R17, R31.reuse, R22 ;  /* 0x000000161f117221 */ /* 0x040fe20000000000 */
[----:B------:R-:W-:Y:S01]  /*3550*/  FADD R18, R31, R18 ;  /* 0x000000121f127221 */ /* 0x000fe20000000000 */
[--C-:B------:R-:W-:Y:S01]  /*3560*/  FADD R28, R28, R14.reuse ;  /* 0x0000000e1c1c7221 */ /* 0x100fe20000000000 */
[--C-:B------:R-:W-:Y:S01]  /*3570*/  FADD R29, R29, R14.reuse ;  /* 0x0000000e1d1d7221 */ /* 0x100fe20000000000 */
[--C-:B------:R-:W-:Y:S01]  /*3580*/  FADD R30, R30, R14.reuse ;  /* 0x0000000e1e1e7221 */ /* 0x100fe20000000000 */
        /* <DEDUP_REMOVED lines=9> */
[----:B------:R-:W-:-:S02]  /*3620*/  FMNMX R41, R41, R28, PT ;  /* 0x0000001c29297209 */ /* 0x000fc40003800000 */
[----:B------:R-:W-:Y:S02]  /*3630*/  FMNMX R50, R50, R33, PT ;  /* 0x0000002132327209 */ /* 0x000fe40003800000 */
[----:B------:R-:W-:Y:S02]  /*3640*/  FMNMX R52, R52, R29, PT ;  /* 0x0000001d34347209 */ /* 0x000fe40003800000 */
[----:B------:R-:W-:Y:S02]  /*3650*/  FMNMX R45, R32, R45, PT ;  /* 0x0000002d202d7209 */ /* 0x000fe40003800000 */
[----:B------:R-:W-:Y:S01]  /*3660*/  FMNMX R49, R49, R30, PT ;  /* 0x0000001e31317209 */ /* 0x000fe20003800000 */
[----:B------:R-:W-:Y:S01]  /*3670*/  LDS.128 R32, [R5+0x1400] ;  /* 0x0014000005207984 */ /* 0x000fe20000000c00 */
[----:B------:R-:W-:-:S03]  /*3680*/  FMNMX R46, R46, R31, PT ;  /* 0x0000001f2e2e7209 */ /* 0x000fc60003800000 */
[----:B------:R-:W0:Y:S01]  /*3690*/  LDS.128 R28, [R6+0x50] ;  /* 0x00005000061c7984 */ /* 0x000e220000000c00 */
[----:B------:R-:W-:Y:S01]  /*36a0*/  FMNMX R14, R58, R21, PT ;  /* 0x000000153a0e7209 */ /* 0x000fe20003800000 */
[----:B------:R-:W-:Y:S01]  /*36b0*/  FADD R21, R24, R23 ;  /* 0x0000001718157221 */ /* 0x000fe20000000000 */
[----:B------:R-:W-:Y:S02]  /*36c0*/  FMNMX R61, R54, R61, PT ;  /* 0x0000003d363d7209 */ /* 0x000fe40003800000 */
[----:B------:R-:W-:Y:S01]  /*36d0*/  FMNMX R44, R44, R55, PT ;  /* 0x000000372c2c7209 */ /* 0x000fe20003800000 */
[----:B------:R-:W-:Y:S01]  /*36e0*/  FADD R59, R24, R19 ;  /* 0x00000013183b7221 */ /* 0x000fe20000000000 */
[----:B------:R-:W-:Y:S01]  /*36f0*/  FMNMX R48, R48, R17, PT ;  /* 0x0000001130307209 */ /* 0x000fe20003800000 */
[----:B------:R-:W-:Y:S01]  /*3700*/  FADD R60, R24, R15 ;  /* 0x0000000f183c7221 */ /* 0x000fe20000000000 */
[--C-:B------:R-:W-:Y:S01]  /*3710*/  FADD R17, R25, R23.reuse ;  /* 0x0000001719117221 */ /* 0x100fe20000000000 */
[--C-:B------:R-:W-:Y:S01]  /*3720*/  FADD R54, R26, R23.reuse ;  /* 0x000000171a367221 */ /* 0x100fe20000000000 */
[----:B------:R-:W-:Y:S01]  /*3730*/  FADD R55, R27, R23 ;  /* 0x000000171b377221 */ /* 0x000fe20000000000 */
[----:B------:R-:W-:-:S02]  /*3740*/  FMNMX R24, R61, R20, PT ;  /* 0x000000143d187209 */ /* 0x000fc40003800000 */
[----:B------:R-:W-:Y:S02]  /*3750*/  FMNMX R44, R44, R21, PT ;  /* 0x000000152c2c7209 */ /* 0x000fe40003800000 */
[----:B------:R-:W1:Y:S01]  /*3760*/  LDS.128 R20, [R6+0xd0] ;  /* 0x0000d00006147984 */ /* 0x000e620000000c00 */
[----:B------:R-:W-:Y:S01]  /*3770*/  FMNMX R57, R57, R56, PT ;  /* 0x0000003839397209 */ /* 0x000fe20003800000 */
[C-C-:B------:R-:W-:Y:S01]  /*3780*/  FADD R56, R26.reuse, R19.reuse ;  /* 0x000000131a387221 */ /* 0x140fe20000000000 */
[----:B------:R-:W-:Y:S01]  /*3790*/  FMNMX R43, R43, R16, PT ;  /* 0x000000102b2b7209 */ /* 0x000fe20003800000 */
[--C-:B------:R-:W-:Y:S01]  /*37a0*/  FADD R16, R25, R19.reuse ;  /* 0x0000001319107221 */ /* 0x100fe20000000000 */
[----:B------:R-:W-:Y:S01]  /*37b0*/  FADD R58, R27, R19 ;  /* 0x000000131b3a7221 */ /* 0x000fe20000000000 */
[--C-:B------:R-:W-:Y:S01]  /*37c0*/  FADD R19, R25, R15.reuse ;  /* 0x0000000f19137221 */ /* 0x100fe20000000000 */
[--C-:B------:R-:W-:Y:S01]  /*37d0*/  FADD R26, R26, R15.reuse ;  /* 0x0000000f1a1a7221 */ /* 0x100fe20000000000 */
[----:B------:R-:W-:Y:S01]  /*37e0*/  FADD R15, R27, R15 ;  /* 0x0000000f1b0f7221 */ /* 0x000fe20000000000 */
[----:B------:R-:W-:-:S02]  /*37f0*/  FMNMX R25, R57, R18, PT ;  /* 0x0000001239197209 */ /* 0x000fc40003800000 */
[----:B------:R-:W-:Y:S02]  /*3800*/  FMNMX R50, R50, R17, PT ;  /* 0x0000001132327209 */ /* 0x000fe40003800000 */
[----:B------:R-:W-:Y:S02]  /*3810*/  FMNMX R51, R51, R16, PT ;  /* 0x0000001033337209 */ /* 0x000fe40003800000 */
[----:B------:R-:W-:Y:S02]  /*3820*/  FMNMX R52, R52, R19, PT ;  /* 0x0000001334347209 */ /* 0x000fe40003800000 */
[----:B------:R-:W2:Y:S01]  /*3830*/  LDS.128 R16, [R6+0x150] ;  /* 0x0001500006107984 */ /* 0x000ea20000000c00 */
[----:B------:R-:W-:Y:S02]  /*3840*/  FMNMX R45, R45, R12, PT ;  /* 0x0000000c2d2d7209 */ /* 0x000fe40003800000 */
[----:B------:R-:W-:Y:S02]  /*3850*/  FMNMX R53, R14, R53, PT ;  /* 0x000000350e357209 */ /* 0x000fe40003800000 */
[----:B------:R-:W-:-:S02]  /*3860*/  FMNMX R54, R13, R54, PT ;  /* 0x000000360d367209 */ /* 0x000fc40003800000 */
[----:B------:R-:W-:Y:S01]  /*3870*/  FMNMX R49, R49, R26, PT ;  /* 0x0000001a31317209 */ /* 0x000fe20003800000 */
[----:B0-----:R-:W-:Y:S01]  /*3880*/  FADD R26, R28, R33 ;  /* 0x000000211c1a7221 */ /* 0x001fe20000000000 */
[----:B------:R-:W-:Y:S01]  /*3890*/  FMNMX R48, R48, R55, PT ;  /* 0x0000003730307209 */ /* 0x000fe20003800000 */
[----:B------:R-:W-:Y:S01]  /*38a0*/  FADD R55, R32, R28 ;  /* 0x0000001c20377221 */ /* 0x000fe20000000000 */
[----:B------:R-:W-:Y:S02]  /*38b0*/  FMNMX R46, R46, R15, PT ;  /* 0x0000000f2e2e7209 */ /* 0x000fe40003800000 */
[----:B------:R-:W0:Y:S01]  /*38c0*/  LDS.128 R12, [R6+0x1d0] ;  /* 0x0001d000060c7984 */ /* 0x000e220000000c00 */
[----:B------:R-:W-:Y:S01]  /*38d0*/  FMNMX R43, R43, R56, PT ;  /* 0x000000382b2b7209 */ /* 0x000fe20003800000 */
[C---:B------:R-:W-:Y:S01]  /*38e0*/  FADD R56, R28.reuse, R34 ;  /* 0x000000221c387221 */ /* 0x040fe20000000000 */
[----:B------:R-:W-:Y:S01]  /*38f0*/  FMNMX R47, R47, R58, PT ;  /* 0x0000003a2f2f7209 */ /* 0x000fe20003800000 */
[----:B------:R-:W-:Y:S01]  /*3900*/  FADD R58, R28, R35 ;  /* 0x000000231c3a7221 */ /* 0x000fe20000000000 */
[----:B------:R-:W-:-:S02]  /*3910*/  FMNMX R55, R24, R55, PT ;  /* 0x0000003718377209 */ /* 0x000fc40003800000 */
[----:B------:R-:W-:Y:S02]  /*3920*/  FMNMX R28, R25, R26, PT ;  /* 0x0000001a191c7209 */ /* 0x000fe40003800000 */
[----:B------:R-:W3:Y:S01]  /*3930*/  LDS.128 R24, [R5+0x1500] ;  /* 0x0015000005187984 */ /* 0x000ee20000000c00 */
[----:B-1----:R-:W-:Y:S01]  /*3940*/  FADD R57, R32, R20 ;  /* 0x0000001420397221 */ /* 0x002fe20000000000 */
[----:B------:R-:W-:Y:S01]  /*3950*/  FMNMX R42, R42, R59, PT ;  /* 0x0000003b2a2a7209 */ /* 0x000fe20003800000 */
[----:B------:R-:W-:-:S03]  /*3960*/  FADD R59, R20, R34 ;  /* 0x00000022143b7221 */ /* 0x000fc60000000000 */
[----:B------:R-:W-:Y:S01]  /*3970*/  FMNMX R44, R44, R57, PT ;  /* 0x000000392c2c7209 */ /* 0x000fe20003800000 */
[----:B------:R-:W-:Y:S01]  /*3980*/  FADD R57, R20, R33 ;  /* 0x0000002114397221 */ /* 0x000fe20000000000 */
[----:B------:R-:W-:Y:S01]  /*3990*/  FMNMX R54, R54, R59, PT ;  /* 0x0000003b36367209 */ /* 0x000fe20003800000 */
[----:B------:R-:W-:-:S03]  /*39a0*/  FADD R59, R20, R35 ;  /* 0x00000023143b7221 */ /* 0x000fc60000000000 */
[----:B------:R-:W-:Y:S02]  /*39b0*/  FMNMX R50, R50, R57, PT ;  /* 0x0000003932327209 */ /* 0x000fe40003800000 */
[----:B------:R-:W-:Y:S01]  /*39c0*/  FMNMX R41, R41, R60, PT ;  /* 0x0000003c29297209 */ /* 0x000fe20003800000 */
[----:B--2---:R-:W-:Y:S01]  /*39d0*/  FADD R57, R32, R16 ;  /* 0x0000001020397221 */ /* 0x004fe20000000000 */
[C---:B------:R-:W-:Y:S01]  /*39e0*/  FADD R20, R16.reuse, R33 ;  /* 0x0000002110147221 */ /* 0x040fe20000000000 */
[----:B------:R-:W-:Y:S01]  /*39f0*/  FMNMX R45, R45, R56, PT ;  /* 0x000000382d2d7209 */ /* 0x000fe20003800000 */
[C---:B------:R-:W-:Y:S01]  /*3a00*/  FADD R56, R16.reuse, R34 ;  /* 0x0000002210387221 */ /* 0x040fe20000000000 */
[----:B------:R-:W-:Y:S01]  /*3a10*/  FADD R16, R16, R35 ;  /* 0x0000002310107221 */ /* 0x000fe20000000000 */
[----:B0-----:R-:W-:Y:S01]  /*3a20*/  FADD R32, R32, R12 ;  /* 0x0000000c20207221 */ /* 0x001fe20000000000 */
[C---:B------:R-:W-:Y:S01]  /*3a30*/  FADD R33, R12.reuse, R33 ;  /* 0x000000210c217221 */ /* 0x040fe20000000000 */
[C---:B------:R-:W-:Y:S01]  /*3a40*/  FADD R34, R12.reuse, R34 ;  /* 0x000000220c227221 */ /* 0x040fe20000000000 */
[----:B------:R-:W-:-:S02]  /*3a50*/  FADD R35, R12, R35 ;  /* 0x000000230c237221 */ /* 0x000fc40000000000 */
[----:B------:R-:W-:Y:S02]  /*3a60*/  FMNMX R41, R41, R32, PT ;  /* 0x0000002029297209 */ /* 0x000fe40003800000 */
[----:B------:R-:W-:Y:S01]  /*3a70*/  FMNMX R52, R52, R33, PT ;  /* 0x0000002134347209 */ /* 0x000fe20003800000 */
[C---:B---3--:R-:W-:Y:S01]  /*3a80*/  FADD R32, R24.reuse, R29 ;  /* 0x0000001d18207221 */ /* 0x048fe20000000000 */
[----:B------:R-:W-:Y:S01]  /*3a90*/  FADD R33, R24, R21 ;  /* 0x0000001518217221 */ /* 0x000fe20000000000 */
[----:B------:R-:W-:Y:S02]  /*3aa0*/  FMNMX R49, R49, R34, PT ;  /* 0x0000002231317209 */ /* 0x000fe40003800000 */
[----:B------:R-:W-:Y:S02]  /*3ab0*/  FMNMX R46, R46, R35, PT ;  /* 0x000000232e2e7209 */ /* 0x000fe40003800000 */
[----:B------:R-:W-:Y:S02]  /*3ac0*/  FMNMX R55, R55, R32, PT ;  /* 0x0000002037377209 */ /* 0x000fe40003800000 */
[----:B------:R-:W-:Y:S01]  /*3ad0*/  FMNMX R44, R44, R33, PT ;  /* 0x000000212c2c7209 */ /* 0x000fe20003800000 */
[----:B------:R-:W-:Y:S01]  /*3ae0*/  FADD R61, R24, R17 ;  /* 0x00000011183d7221 */ /* 0x000fe20000000000 */
[----:B------:R-:W-:Y:S01]  /*3af0*/  FMNMX R53, R53, R58, PT ;  /* 0x0000003a35357209 */ /* 0x000fe20003800000 */
[----:B------:R-:W0:Y:S01]  /*3b00*/  LDS.128 R32, [R5+0x1600] ;  /* 0x0016000005207984 */ /* 0x000e220000000c00 */
[----:B------:R-:W-:Y:S01]  /*3b10*/  FMNMX R48, R48, R59, PT ;  /* 0x0000003b30307209 */ /* 0x000fe20003800000 */
[C---:B------:R-:W-:Y:S01]  /*3b20*/  FADD R59, R25.reuse, R21 ;  /* 0x00000015193b7221 */ /* 0x040fe20000000000 */
[----:B------:R-:W-:Y:S01]  /*3b30*/  FMNMX R42, R42, R57, PT ;  /* 0x000000392a2a7209 */ /* 0x000fe20003800000 */
[C---:B------:R-:W-:Y:S01]  /*3b40*/  FADD R57, R25.reuse, R29 ;  /* 0x0000001d19397221 */ /* 0x040fe20000000000 */
        /* <DEDUP_REMOVED lines=9> */
[C-C-:B------:R-:W-:Y:S01]  /*3be0*/  FADD R12, R26.reuse, R17.reuse ;  /* 0x000000111a0c7221 */ /* 0x140fe20000000000 */
        /* <DEDUP_REMOVED lines=14> */
[----:B------:R-:W-:Y:S01]  /*3cd0*/  FMNMX R53, R53, R56, PT ;  /* 0x0000003835357209 */ /* 0x000fe20003800000 */
[--C-:B0-----:R-:W-:Y:S01]  /*3ce0*/  FADD R54, R32, R30.reuse ;  /* 0x0000001e20367221 */ /* 0x101fe20000000000 */
[--C-:B------:R-:W-:Y:S01]  /*3cf0*/  FADD R59, R33, R30.reuse ;  /* 0x0000001e213b7221 */ /* 0x100fe20000000000 */
[--C-:B------:R-:W-:Y:S01]  /*3d00*/  FADD R13, R34, R30.reuse ;  /* 0x0000001e220d7221 */ /* 0x100fe20000000000 */
[----:B------:R-:W-:Y:S01]  /*3d10*/  FADD R12, R35, R30 ;  /* 0x0000001e230c7221 */ /* 0x000fe20000000000 */
[----:B------:R-:W-:Y:S01]  /*3d20*/  FMNMX R47, R47, R16, PT ;  /* 0x000000102f2f7209 */ /* 0x000fe20003800000 */
[--C-:B------:R-:W-:Y:S01]  /*3d30*/  FADD R41, R32, R18.reuse ;  /* 0x0000001220297221 */ /* 0x100fe20000000000 */
[--C-:B------:R-:W-:Y:S01]  /*3d40*/  FADD R46, R33, R18.reuse ;  /* 0x00000012212e7221 */ /* 0x100fe20000000000 */
[----:B------:R-:W-:Y:S01]  /*3d50*/  FADD R30, R34, R18 ;  /* 0x00000012221e7221 */ /* 0x000fe20000000000 */
[----:B------:R-:W-:Y:S01]  /*3d60*/  FMNMX R51, R51, R58, PT ;  /* 0x0000003a33337209 */ /* 0x000fe20003800000 */
[--C-:B------:R-:W-:Y:S01]  /*3d70*/  FADD R61, R32, R22.reuse ;  /* 0x00000016203d7221 */ /* 0x100fe20000000000 */
[--C-:B------:R-:W-:Y:S01]  /*3d80*/  FADD R57, R33, R22.reuse ;  /* 0x0000001621397221 */ /* 0x100fe20000000000 */
[----:B------:R-:W-:Y:S01]  /*3d90*/  FADD R16, R34, R22 ;  /* 0x0000001622107221 */ /* 0x000fe20000000000 */
[----:B------:R-:W-:Y:S01]  /*3da0*/  FADD R18, R35, R18 ;  /* 0x0000001223127221 */ /* 0x000fe20000000000 */
[--C-:B------:R-:W-:Y:S01]  /*3db0*/  FADD R56, R32, R14.reuse ;  /* 0x0000000e20387221 */ /* 0x100fe20000000000 */
[--C-:B------:R-:W-:Y:S01]  /*3dc0*/  FADD R33, R33, R14.reuse ;  /* 0x0000000e21217221 */ /* 0x100fe20000000000 */
[--C-:B------:R-:W-:Y:S01]  /*3dd0*/  FADD R34, R34, R14.reuse ;  /* 0x0000000e22227221 */ /* 0x100fe20000000000 */
[----:B------:R-:W-:Y:S01]  /*3de0*/  FADD R32, R35, R14 ;  /* 0x0000000e23207221 */ /* 0x000fe20000000000 */
[----:B------:R-:W-:-:S02]  /*3df0*/  FMNMX R49, R49, R60, PT ;  /* 0x0000003c31317209 */ /* 0x000fc40003800000 */
[----:B------:R-:W-:Y:S02]  /*3e00*/  FMNMX R51, R51, R46, PT ;  /* 0x0000002e33337209 */ /* 0x000fe40003800000 */
        /* <DEDUP_REMOVED lines=24> */
[----:B------:R-:W-:Y:S01]  /*3f90*/  FMNMX R42, R17, R56, PT ;  /* 0x00000038112a7209 */ /* 0x000fe20003800000 */
[--C-:B------:R-:W-:Y:S01]  /*3fa0*/  FADD R17, R25, R23.reuse ;  /* 0x0000001719117221 */ /* 0x100fe20000000000 */
[--C-:B------:R-:W-:Y:S01]  /*3fb0*/  FADD R54, R26, R23.reuse ;  /* 0x000000171a367221 */ /* 0x100fe20000000000 */
[----:B------:R-:W-:Y:S01]  /*3fc0*/  FADD R55, R27, R23 ;  /* 0x000000171b377221 */ /* 0x000fe20000000000 */
[----:B------:R-:W-:-:S02]  /*3fd0*/  FMNMX R24, R22, R20, PT ;  /* 0x0000001416187209 */ /* 0x000fc40003800000 */
[----:B------:R-:W-:Y:S02]  /*3fe0*/  FMNMX R44, R44, R21, PT ;  /* 0x000000152c2c7209 */ /* 0x000fe40003800000 */
[----:B------:R-:W1:Y:S01]  /*3ff0*/  LDS.128 R20, [R6+0xe0] ;  /* 0x0000e00006147984 */ /* 0x000e620000000c00 */
[----:B------:R-:W-:Y:S01]  /*4000*/  FMNMX R50, R50, R57, PT ;  /* 0x0000003932327209 */ /* 0x000fe20003800000 */
[--C-:B------:R-:W-:Y:S01]  /*4010*/  FADD R16, R25, R19.reuse ;  /* 0x0000001319107221 */ /* 0x100fe20000000000 */
[--C-:B------:R-:W-:Y:S01]  /*4020*/  FADD R57, R26, R19.reuse ;  /* 0x000000131a397221 */ /* 0x100fe20000000000 */
[----:B------:R-:W-:Y:S01]  /*4030*/  FADD R56, R27, R19 ;  /* 0x000000131b387221 */ /* 0x000fe20000000000 */
[----:B------:R-:W-:Y:S01]  /*4040*/  FADD R19, R25, R15 ;  /* 0x0000000f19137221 */ /* 0x000fe20000000000 */
[----:B------:R-:W-:Y:S02]  /*4050*/  FMNMX R25, R59, R18, PT ;  /* 0x000000123b197209 */ /* 0x000fe40003800000 */
[----:B------:R-:W-:-:S02]  /*4060*/  FMNMX R50, R50, R17, PT ;  /* 0x0000001132327209 */ /* 0x000fc40003800000 */
[----:B------:R-:W-:Y:S02]  /*4070*/  FMNMX R51, R51, R16, PT ;  /* 0x0000001033337209 */ /* 0x000fe40003800000 */
[----:B------:R-:W-:Y:S01]  /*4080*/  FMNMX R52, R52, R19, PT ;  /* 0x0000001334347209 */ /* 0x000fe20003800000 */
[--C-:B------:R-:W-:Y:S01]  /*4090*/  FADD R26, R26, R15.reuse ;  /* 0x0000000f1a1a7221 */ /* 0x100fe20000000000 */
[----:B------:R-:W2:Y:S01]  /*40a0*/  LDS.128 R16, [R6+0x160] ;  /* 0x0001600006107984 */ /* 0x000ea20000000c00 */
[----:B------:R-:W-:Y:S01]  /*40b0*/  FADD R58, R27, R15 ;  /* 0x0000000f1b3a7221 */ /* 0x000fe20000000000 */
[----:B------:R-:W-:Y:S02]  /*40c0*/  FMNMX R53, R12, R53, PT ;  /* 0x000000350c357209 */ /* 0x000fe40003800000 */
[----:B------:R-:W-:Y:S02]  /*40d0*/  FMNMX R54, R13, R54, PT ;  /* 0x000000360d367209 */ /* 0x000fe40003800000 */
[----:B------:R-:W-:-:S02]  /*40e0*/  FMNMX R57, R14, R57, PT ;  /* 0x000000390e397209 */ /* 0x000fc40003800000 */
        /* <DEDUP_REMOVED lines=8> */
[----:B------:R-:W-:Y:S02]  /*4170*/  FMNMX R43, R46, R43, PT ;  /* 0x0000002b2e2b7209 */ /* 0x000fe40003800000 */
[----:B------:R-:W-:-:S02]  /*4180*/  FMNMX R46, R24, R27, PT ;  /* 0x0000001b182e7209 */ /* 0x000fc40003800000 */
[----:B------:R-:W-:Y:S02]  /*4190*/  FMNMX R28, R25, R26, PT ;  /* 0x0000001a191c7209 */ /* 0x000fe40003800000 */
[----:B------:R-:W0:Y:S01]  /*41a0*/  LDS.128 R24, [R5+0x1900] ;  /* 0x0019000005187984 */ /* 0x000e220000000c00 */
[----:B------:R-:W-:Y:S01]  /*41b0*/  FMNMX R48, R48, R55, PT ;  /* 0x0000003730307209 */ /* 0x000fe20003800000 */
[----:B-1----:R-:W-:-:S05]  /*41c0*/  FADD R55, R32, R20 ;  /* 0x0000001420377221 */ /* 0x002fca0000000000 */
[----:B------:R-:W-:Y:S01]  /*41d0*/  FMNMX R44, R44, R55, PT ;  /* 0x000000372c2c7209 */ /* 0x000fe20003800000 */
[C---:B------:R-:W-:Y:S01]  /*41e0*/  FADD R55, R20.reuse, R33 ;  /* 0x0000002114377221 */ /* 0x040fe20000000000 */
[----:B------:R-:W-:Y:S01]  /*41f0*/  FADD R59, R20, R34 ;  /* 0x00000022143b7221 */ /* 0x000fe20000000000 */
[----:B------:R-:W-:-:S03]  /*4200*/  FMNMX R41, R41, R60, PT ;  /* 0x0000003c29297209 */ /* 0x000fc60003800000 */
[----:B------:R-:W-:Y:S01]  /*4210*/  FMNMX R50, R50, R55, PT ;  /* 0x0000003732327209 */ /* 0x000fe20003800000 */
[----:B------:R-:W-:Y:S01]  /*4220*/  FADD R55, R20, R35 ;  /* 0x0000002314377221 */ /* 0x000fe20000000000 */
[----:B--2---:R-:W-:Y:S01]  /*4230*/  FADD R20, R32, R16 ;  /* 0x0000001020147221 */ /* 0x004fe20000000000 */
[----:B------:R-:W-:-:S04]  /*4240*/  FMNMX R43, R43, R56, PT ;  /* 0x000000382b2b7209 */ /* 0x000fc80003800000 */
[----:B------:R-:W-:Y:S01]  /*4250*/  FMNMX R41, R41, R20, PT ;  /* 0x0000001429297209 */ /* 0x000fe20003800000 */
[--C-:B------:R-:W-:Y:S01]  /*4260*/  FADD R20, R16, R33.reuse ;  /* 0x0000002110147221 */ /* 0x100fe20000000000 */
[----:B---3--:R-:W-:Y:S01]  /*4270*/  FADD R33, R12, R33 ;  /* 0x000000210c217221 */ /* 0x008fe20000000000 */
[----:B------:R-:W-:Y:S01]  /*4280*/  FMNMX R48, R48, R55, PT ;  /* 0x0000003730307209 */ /* 0x000fe20003800000 */
[----:B------:R-:W-:Y:S01]  /*4290*/  FADD R56, R16, R34 ;  /* 0x0000002210387221 */ /* 0x000fe20000000000 */
[----:B------:R-:W-:Y:S01]  /*42a0*/  FADD R55, R32, R12 ;  /* 0x0000000c20377221 */ /* 0x000fe20000000000 */
[----:B------:R-:W-:Y:S01]  /*42b0*/  FADD R34, R12, R34 ;  /* 0x000000220c227221 */ /* 0x000fe20000000000 */
[--C-:B------:R-:W-:Y:S01]  /*42c0*/  FADD R16, R16, R35.reuse ;  /* 0x0000002310107221 */ /* 0x100fe20000000000 */
[----:B------:R-:W-:Y:S01]  /*42d0*/  FADD R12, R12, R35 ;  /* 0x000000230c0c7221 */ /* 0x000fe20000000000 */
[----:B------:R-:W-:Y:S02]  /*42e0*/  FMNMX R52, R52, R33, PT ;  /* 0x0000002134347209 */ /* 0x000fe40003800000 */
[----:B------:R-:W-:Y:S01]  /*42f0*/  FMNMX R42, R42, R61, PT ;  /* 0x0000003d2a2a7209 */ /* 0x000fe20003800000 */
[C---:B0-----:R-:W-:Y:S01]  /*4300*/  FADD R33, R24.reuse, R29 ;  /* 0x0000001d18217221 */ /* 0x041fe20000000000 */
[--C-:B------:R-:W-:Y:S01]  /*4310*/  FADD R35, R24, R21.reuse ;  /* 0x0000001518237221 */ /* 0x100fe20000000000 */
[----:B------:R-:W-:Y:S01]  /*4320*/  FMNMX R54, R54, R59, PT ;  /* 0x0000003b36367209 */ /* 0x000fe20003800000 */
[C---:B------:R-:W-:Y:S01]  /*4330*/  FADD R59, R25.reuse, R21 ;  /* 0x00000015193b7221 */ /* 0x040fe20000000000 */
[----:B------:R-:W-:Y:S01]  /*4340*/  FMNMX R42, R42, R55, PT ;  /* 0x000000372a2a7209 */ /* 0x000fe20003800000 */
[----:B------:R-:W-:Y:S01]  /*4350*/  FADD R55, R25, R29 ;  /* 0x0000001d19377221 */ /* 0x000fe20000000000 */
[----:B------:R-:W-:Y:S01]  /*4360*/  FMNMX R49, R49, R34, PT ;  /* 0x0000002231317209 */ /* 0x000fe20003800000 */
[----:B------:R-:W-:Y:S01]  /*4370*/  FADD R60, R25, R17 ;  /* 0x00000011193c7221 */ /* 0x000fe20000000000 */
[----:B------:R-:W-:-:S02]  /*4380*/  FMNMX R46, R46, R33, PT ;  /* 0x000000212e2e7209 */ /* 0x000fc40003800000 */
[----:B------:R-:W-:Y:S01]  /*4390*/  FMNMX R44, R44, R35, PT ;  /* 0x000000232c2c7209 */ /* 0x000fe20003800000 */
[----:B------:R-:W-:Y:S01]  /*43a0*/  FADD R25, R25, R13 ;  /* 0x0000000d19197221 */ /* 0x000fe20000000000 */
[----:B------:R-:W0:Y:S01]  /*43b0*/  LDS.128 R32, [R5+0x1a00] ;  /* 0x001a000005207984 */ /* 0x000e220000000c00 */
[----:B------:R-:W-:Y:S01]  /*43c0*/  FMNMX R53, R53, R58, PT ;  /* 0x0000003a35357209 */ /* 0x000fe20003800000 */
[----:B------:R-:W-:Y:S01]  /*43d0*/  FADD R58, R24, R17 ;  /* 0x00000011183a7221 */ /* 0x000fe20000000000 */
[----:B------:R-:W-:Y:S01]  /*43e0*/  FMNMX R51, R51, R20, PT ;  /* 0x0000001433337209 */ /* 0x000fe20003800000 */
[C-C-:B------:R-:W-:Y:S01]  /*43f0*/  FADD R20, R26.reuse, R29.reuse ;  /* 0x0000001d1a147221 */ /* 0x140fe20000000000 */
[----:B------:R-:W-:Y:S01]  /*4400*/  FMNMX R57, R57, R56, PT ;  /* 0x0000003839397209 */ /* 0x000fe20003800000 */
[----:B------:R-:W-:Y:S01]  /*4410*/  FADD R56, R27, R29 ;  /* 0x0000001d1b387221 */ /* 0x000fe20000000000 */
[----:B------:R-:W-:Y:S01]  /*4420*/  FMNMX R47, R47, R16, PT ;  /* 0x000000102f2f7209 */ /* 0x000fe20003800000 */
[--C-:B------:R-:W-:Y:S01]  /*4430*/  FADD R16, R27, R17.reuse ;  /* 0x000000111b107221 */ /* 0x100fe20000000000 */
[----:B------:R-:W-:Y:S01]  /*4440*/  FMNMX R45, R45, R12, PT ;  /* 0x0000000c2d2d7209 */ /* 0x000fe20003800000 */
[C---:B------:R-:W-:Y:S01]  /*4450*/  FADD R12, R26.reuse, R17 ;  /* 0x000000111a0c7221 */ /* 0x040fe20000000000 */
[----:B------:R-:W-:Y:S01]  /*4460*/  FADD R29, R26, R21 ;  /* 0x000000151a1d7221 */ /* 0x000fe20000000000 */
[--C-:B------:R-:W-:Y:S01]  /*4470*/  FADD R61, R24, R13.reuse ;  /* 0x0000000d183d7221 */ /* 0x100fe20000000000 */
[----:B------:R-:W-:Y:S01]  /*4480*/  FADD R17, R26, R13 ;  /* 0x0000000d1a117221 */ /* 0x000fe20000000000 */
[C---:B------:R-:W-:Y:S01]  /*4490*/  FADD R21, R27.reuse, R21 ;  /* 0x000000151b157221 */ /* 0x040fe20000000000 */
[----:B------:R-:W-:Y:S01]  /*44a0*/  FADD R13, R27, R13 ;  /* 0x0000000d1b0d7221 */ /* 0x000fe20000000000 */
[----:B------:R-:W-:-:S02]  /*44b0*/  FMNMX R52, R52, R25, PT ;  /* 0x0000001934347209 */ /* 0x000fc40003800000 */
[----:B------:R-:W1:Y:S01]  /*44c0*/  LDS.128 R24, [R5+0x1b00] ;  /* 0x001b000005187984 */ /* 0x000e620000000c00 */
        /* <DEDUP_REMOVED lines=12> */
[--C-:B------:R-:W-:Y:S01]  /*4590*/  FADD R42, R32, R18.reuse ;  /* 0x00000012202a7221 */ /* 0x100fe20000000000 */
[C-C-:B------:R-:W-:Y:S01]  /*45a0*/  FADD R54, R33.reuse, R18.reuse ;  /* 0x0000001221367221 */ /* 0x140fe20000000000 */
[C---:B------:R-:W-:Y:S01]  /*45b0*/  FADD R16, R34.reuse, R18 ;  /* 0x0000001222107221 */ /* 0x040fe20000000000 */
[C-C-:B------:R-:W-:Y:S01]  /*45c0*/  FADD R59, R33.reuse, R30.reuse ;  /* 0x0000001e213b7221 */ /* 0x140fe20000000000 */
[----:B------:R-:W-:Y:S01]  /*45d0*/  FADD R17, R34, R30 ;  /* 0x0000001e22117221 */ /* 0x000fe20000000000 */
[--C-:B------:R-:W-:Y:S01]  /*45e0*/  FADD R53, R32, R22.reuse ;  /* 0x0000001620357221 */ /* 0x100fe20000000000 */
[--C-:B------:R-:W-:Y:S01]  /*45f0*/  FADD R21, R33, R22.reuse ;  /* 0x0000001621157221 */ /* 0x100fe20000000000 */
[--C-:B------:R-:W-:Y:S01]  /*4600*/  FADD R12, R34, R22.reuse ;  /* 0x00000016220c7221 */ /* 0x100fe20000000000 */
[C---:B------:R-:W-:Y:S01]  /*4610*/  FADD R13, R35.reuse, R22 ;  /* 0x00000016230d7221 */ /* 0x040fe20000000000 */
[----:B------:R-:W-:Y:S01]  /*4620*/  FADD R18, R35, R18 ;  /* 0x0000001223127221 */ /* 0x000fe20000000000 */
[----:B------:R-:W-:Y:S01]  /*4630*/  FADD R56, R32, R14 ;  /* 0x0000000e20387221 */ /* 0x000fe20000000000 */
[----:B------:R-:W-:Y:S01]  /*4640*/  FMNMX R51, R51, R60, PT ;  /* 0x0000003c33337209 */ /* 0x000fe20003800000 */
[----:B------:R-:W-:Y:S01]  /*4650*/  FADD R30, R35, R30 ;  /* 0x0000001e231e7221 */ /* 0x000fe20000000000 */
[--C-:B------:R-:W-:Y:S01]  /*4660*/  FADD R33, R33, R14.reuse ;  /* 0x0000000e21217221 */ /* 0x100fe20000000000 */
[--C-:B------:R-:W-:Y:S01]  /*4670*/  FADD R34, R34, R14.reuse ;  /* 0x0000000e22227221 */ /* 0x100fe20000000000 */
[----:B------:R-:W-:Y:S01]  /*4680*/  FADD R32, R35, R14 ;  /* 0x0000000e23207221 */ /* 0x000fe20000000000 */
[----:B------:R-:W-:-:S02]  /*4690*/  FMNMX R22, R46, R55, PT ;  /* 0x000000372e167209 */ /* 0x000fc40003800000 */
        /* <DEDUP_REMOVED lines=8> */
[----:B------:R-:W-:Y:S02]  /*4720*/  FMNMX R59, R28, R59, PT ;  /* 0x0000003b1c3b7209 */ /* 0x000fe40003800000 */
[----:B------:R-:W-:-:S02]  /*4730*/  FMNMX R52, R52, R33, PT ;  /* 0x0000002134347209 */ /* 0x000fc40003800000 */
[----:B------:R-:W-:Y:S02]  /*4740*/  FMNMX R43, R43, R30, PT ;  /* 0x0000001e2b2b7209 */ /* 0x000fe40003800000 */
[----:B------:R-:W-:Y:S02]  /*4750*/  FMNMX R12, R29, R12, PT ;  /* 0x0000000c1d0c7209 */ /* 0x000fe40003800000 */
[----:B------:R-:W-:Y:S01]  /*4760*/  FMNMX R49, R49, R34, PT ;  /* 0x0000002231317209 */ /* 0x000fe20003800000 */
[----:B------:R-:W-:Y:S01]  /*4770*/  LDS.128 R28, [R5+0x1c00] ;  /* 0x001c0000051c7984 */ /* 0x000fe20000000c00 */
[----:B------:R-:W-:-:S03]  /*4780*/  FMNMX R45, R45, R32, PT ;  /* 0x000000202d2d7209 */ /* 0x000fc60003800000 */
[----:B------:R-:W0:Y:S01]  /*4790*/  LDS.128 R32, [R6+0x70] ;  /* 0x0000700006207984 */ /* 0x000e220000000c00 */
[----:B------:R-:W-:Y:S02]  /*47a0*/  FMNMX R41, R41, R58, PT ;  /* 0x0000003a29297209 */ /* 0x000fe40003800000 */
[----:B------:R-:W-:Y:S01]  /*47b0*/  FMNMX R50, R50, R21, PT ;  /* 0x0000001532327209 */ /* 0x000fe20003800000 */
[----:B------:R-:W-:Y:S01]  /*47c0*/  FADD R21, R24, R23 ;  /* 0x0000001718157221 */ /* 0x000fe20000000000 */
[----:B------:R-:W-:Y:S02]  /*47d0*/  FMNMX R44, R44, R53, PT ;  /* 0x000000352c2c7209 */ /* 0x000fe40003800000 */
[----:B------:R-:W-:Y:S01]  /*47e0*/  FMNMX R42, R41, R42, PT ;  /* 0x0000002a292a7209 */ /* 0x000fe20003800000 */
[C---:B------:R-:W-:Y:S01]  /*47f0*/  FADD R60, R24.reuse, R15 ;  /* 0x0000000f183c7221 */ /* 0x040fe20000000000 */
        /* <DEDUP_REMOVED lines=10> */
[C-C-:B------:R-:W-:Y:S01]  /*48a0*/  FADD R57, R26.reuse, R19.reuse ;  /* 0x000000131a397221 */ /* 0x140fe20000000000 */
[----:B------:R-:W-:Y:S01]  /*48b0*/  FADD R56, R27, R19 ;  /* 0x000000131b387221 */ /* 0x000fe20000000000 */
[--C-:B------:R-:W-:Y:S01]  /*48c0*/  FADD R19, R25, R15.reuse ;  /* 0x0000000f19137221 */ /* 0x100fe20000000000 */
[--C-:B------:R-:W-:Y:S01]  /*48d0*/  FADD R26, R26, R15.reuse ;  /* 0x0000000f1a1a7221 */ /* 0x100fe20000000000 */
[----:B------:R-:W-:Y:S01]  /*48e0*/  FMNMX R25, R59, R18, PT ;  /* 0x000000123b197209 */ /* 0x000fe20003800000 */
[----:B------:R-:W-:Y:S01]  /*48f0*/  FADD R58, R27, R15 ;  /* 0x0000000f1b3a7221 */ /* 0x000fe20000000000 */
        /* <DEDUP_REMOVED lines=10> */
[----:B------:R-:W-:Y:S01]  /*49a0*/  FADD R26, R32, R29 ;  /* 0x0000001d201a7221 */ /* 0x000fe20000000000 */
        /* <DEDUP_REMOVED lines=9> */
[----:B-1----:R-:W-:Y:S01]  /*4a40*/  FADD R55, R28, R20 ;  /* 0x000000141c377221 */ /* 0x002fe20000000000 */
[----:B------:R-:W-:Y:S01]  /*4a50*/  FMNMX R43, R43, R56, PT ;  /* 0x000000382b2b7209 */ /* 0x000fe20003800000 */
[----:B------:R-:W-:-:S03]  /*4a60*/  FADD R56, R20, R30 ;  /* 0x0000001e14387221 */ /* 0x000fc60000000000 */
[----:B------:R-:W-:Y:S01]  /*4a70*/  FMNMX R44, R44, R55, PT ;  /* 0x000000372c2c7209 */ /* 0x000fe20003800000 */
[C---:B------:R-:W-:Y:S01]  /*4a80*/  FADD R55, R20.reuse, R29 ;  /* 0x0000001d14377221 */ /* 0x040fe20000000000 */
[----:B------:R-:W-:Y:S01]  /*4a90*/  FMNMX R53, R53, R56, PT ;  /* 0x0000003835357209 */ /* 0x000fe20003800000 */
[----:B------:R-:W-:-:S03]  /*4aa0*/  FADD R59, R20, R31 ;  /* 0x0000001f143b7221 */ /* 0x000fc60000000000 */
[----:B------:R-:W-:Y:S02]  /*4ab0*/  FMNMX R50, R50, R55, PT ;  /* 0x0000003732327209 */ /* 0x000fe40003800000 */
[----:B------:R-:W-:Y:S01]  /*4ac0*/  FMNMX R41, R41, R60, PT ;  /* 0x0000003c29297209 */ /* 0x000fe20003800000 */
[----:B--2---:R-:W-:Y:S01]  /*4ad0*/  FADD R55, R28, R16 ;  /* 0x000000101c377221 */ /* 0x004fe20000000000 */
[C---:B------:R-:W-:Y:S01]  /*4ae0*/  FADD R20, R16.reuse, R29 ;  /* 0x0000001d10147221 */ /* 0x040fe20000000000 */
[C---:B------:R-:W-:Y:S01]  /*4af0*/  FADD R56, R16.reuse, R30 ;  /* 0x0000001e10387221 */ /* 0x040fe20000000000 */
[----:B------:R-:W-:Y:S01]  /*4b00*/  FADD R16, R16, R31 ;  /* 0x0000001f10107221 */ /* 0x000fe20000000000 */
[----:B------:R-:W-:Y:S02]  /*4b10*/  FMNMX R42, R42, R61, PT ;  /* 0x0000003d2a2a7209 */ /* 0x000fe40003800000 */
[----:B------:R-:W-:Y:S01]  /*4b20*/  FMNMX R45, R45, R58, PT ;  /* 0x0000003a2d2d7209 */ /* 0x000fe20003800000 */
        /* <DEDUP_REMOVED lines=14> */
[----:B------:R-:W-:Y:S01]  /*4c10*/  FMNMX R45, R45, R12, PT ;  /* 0x0000000c2d2d7209 */ /* 0x000fe20003800000 */
[----:B------:R-:W-:Y:S01]  /*4c20*/  FADD R28, R27, R33 ;  /* 0x000000211b1c7221 */ /* 0x000fe20000000000 */
[----:B------:R-:W-:Y:S01]  /*4c30*/  FMNMX R57, R57, R56, PT ;  /* 0x0000003839397209 */ /* 0x000fe20003800000 */
[--C-:B------:R-:W-:Y:S01]  /*4c40*/  FADD R61, R24, R21.reuse ;  /* 0x00000015183d7221 */ /* 0x100fe20000000000 */
[C-C-:B------:R-:W-:Y:S01]  /*4c50*/  FADD R33, R25.reuse, R21.reuse ;  /* 0x0000001519217221 */ /* 0x140fe20000000000 */
        /* <DEDUP_REMOVED lines=9> */
[----:B------:R-:W-:-:S02]  /*4cf0*/  FADD R60, R27, R13 ;  /* 0x0000000d1b3c7221 */ /* 0x000fc40000000000 */
[----:B------:R-:W0:Y:S01]  /*4d00*/  LDS.128 R24, [R5+0x1e00] ;  /* 0x001e000005187984 */ /* 0x000e220000000c00 */
[----:B------:R-:W-:Y:S02]  /*4d10*/  FMNMX R32, R32, R29, PT ;  /* 0x0000001d20207209 */ /* 0x000fe40003800000 */
[----:B------:R-:W-:Y:S02]  /*4d20*/  FMNMX R51, R51, R30, PT ;  /* 0x0000001e33337209 */ /* 0x000fe40003800000 */
[----:B------:R-:W-:Y:S02]  /*4d30*/  FMNMX R46, R46, R31, PT ;  /* 0x0000001f2e2e7209 */ /* 0x000fe40003800000 */
[----:B------:R-:W-:Y:S02]  /*4d40*/  FMNMX R43, R43, R28, PT ;  /* 0x0000001c2b2b7209 */ /* 0x000fe40003800000 */
[----:B------:R-:W1:Y:S01]  /*4d50*/  LDS.128 R28, [R5+0x1f00] ;  /* 0x001f0000051c7984 */ /* 0x000e620000000c00 */
[----:B------:R-:W-:Y:S01]  /*4d60*/  FMNMX R21, R48, R21, PT ;  /* 0x0000001530157209 */ /* 0x000fe20003800000 */
[----:B------:R-:W-:Y:S01]  /*4d70*/  UIADD3 UR8, UPT, UPT, UR7, 0x20, URZ ;  /* 0x0000002007087890 */ /* 0x000fe2000fffe0ff */
[----:B------:R-:W-:-:S02]  /*4d80*/  FMNMX R20, R47, R20, PT ;  /* 0x000000142f147209 */ /* 0x000fc40003800000 */
[----:B------:R-:W-:Y:S01]  /*4d90*/  FMNMX R60, R45, R60, PT ;  /* 0x0000003c2d3c7209 */ /* 0x000fe20003800000 */
[----:B------:R-:W-:Y:S01]  /*4da0*/  UIADD3 UR7, UPT, UPT, UR7, 0x10, URZ ;  /* 0x0000001007077890 */ /* 0x000fe2000fffe0ff */
[----:B------:R-:W-:Y:S02]  /*4db0*/  FMNMX R42, R42, R55, PT ;  /* 0x000000372a2a7209 */ /* 0x000fe40003800000 */
[----:B------:R-:W-:Y:S02]  /*4dc0*/  FMNMX R33, R50, R33, PT ;  /* 0x0000002132217209 */ /* 0x000fe40003800000 */
[----:B------:R-:W-:Y:S02]  /*4dd0*/  FMNMX R12, R53, R12, PT ;  /* 0x0000000c350c7209 */ /* 0x000fe40003800000 */
[----:B------:R-:W-:Y:S02]  /*4de0*/  FMNMX R54, R54, R59, PT ;  /* 0x0000003b36367209 */ /* 0x000fe40003800000 */
[----:B------:R-:W-:-:S02]  /*4df0*/  FMNMX R44, R44, R61, PT ;  /* 0x0000003d2c2c7209 */ /* 0x000fc40003800000 */
[----:B------:R-:W-:Y:S01]  /*4e00*/  FMNMX R16, R57, R16, PT ;  /* 0x0000001039107209 */ /* 0x000fe20003800000 */
[----:B------:R-:W-:Y:S01]  /*4e10*/  UISETP.GE.AND UP0, UPT, UR7, UR13, UPT ;  /* 0x0000000d0700728c */ /* 0x000fe2000bf06270 */
        /* <DEDUP_REMOVED lines=19> */
[----:B------:R-:W-:Y:S01]  /*4f50*/  FMNMX R48, R43, R48, PT ;  /* 0x000000302b307209 */ /* 0x000fe20003800000 */
[----:B-1----:R-:W-:Y:S01]  /*4f60*/  FADD R43, R28, R23 ;  /* 0x000000171c2b7221 */ /* 0x002fe20000000000 */
        /* <DEDUP_REMOVED lines=8> */
[----:B------:R-:W-:Y:S01]  /*4ff0*/  FMNMX R44, R44, R53, PT ;  /* 0x000000352c2c7209 */ /* 0x000fe20003800000 */
[--C-:B------:R-:W-:Y:S01]  /*5000*/  FADD R25, R30, R23.reuse ;  /* 0x000000171e197221 */ /* 0x100fe20000000000 */
[----:B------:R-:W-:Y:S01]  /*5010*/  FMNMX R24, R41, R24, PT ;  /* 0x0000001829187209 */ /* 0x000fe20003800000 */
[C---:B------:R-:W-:Y:S01]  /*5020*/  FADD R14, R31.reuse, R23 ;  /* 0x000000171f0e7221 */ /* 0x040fe20000000000 */
[----:B------:R-:W-:Y:S01]  /*5030*/  FMNMX R12, R12, R55, PT ;  /* 0x000000370c0c7209 */ /* 0x000fe20003800000 */
[----:B------:R-:W-:Y:S01]  /*5040*/  FADD R35, R31, R35 ;  /* 0x000000231f237221 */ /* 0x000fe20000000000 */
[----:B------:R-:W-:Y:S01]  /*5050*/  FMNMX R47, R54, R47, PT ;  /* 0x0000002f362f7209 */ /* 0x000fe20003800000 */
[--C-:B------:R-:W-:Y:S01]  /*5060*/  FADD R23, R28, R19.reuse ;  /* 0x000000131c177221 */ /* 0x100fe20000000000 */
[----:B------:R-:W-:Y:S01]  /*5070*/  FMNMX R22, R51, R22, PT ;  /* 0x0000001633167209 */ /* 0x000fe20003800000 */
[--C-:B------:R-:W-:Y:S01]  /*5080*/  FADD R55, R29, R19.reuse ;  /* 0x000000131d377221 */ /* 0x100fe20000000000 */
        /* <DEDUP_REMOVED lines=15> */
[----:B------:R-:W-:Y:S01]  /*5180*/  FMNMX R44, R45, R18, PT ;  /* 0x000000122d2c7209 */ /* 0x000fe20003800000 */
[----:B------:R-:W-:Y:S01]  /*5190*/  VIADD R2, R2, 0x20 ;  /* 0x0000002002027836 */ /* 0x000fe20000000000 */
        /* <DEDUP_REMOVED lines=12> */
[----:B------:R-:W-:Y:S01]  /*5260*/  IADD3 R3, PT, PT, R3, 0x20, RZ ;  /* 0x0000002003037810 */ /* 0x000fe20007ffe0ff */
[----:B------:R-:W-:Y:S01]  /*5270*/  UIADD3 UR4, UPT, UPT, UR4, 0x20, URZ ;  /* 0x0000002004047890 */ /* 0x000fe2000fffe0ff */
[----:B------:R-:W-:Y:S01]  /*5280*/  UMOV UR7, UR8 ;  /* 0x0000000800077c82 */ /* 0x000fe20008000000 */
[----:B------:R-:W-:Y:S06]  /*5290*/  BAR.SYNC.DEFER_BLOCKING 0x0 ;  /* 0x0000000000007b1d */ /* 0x000fec0000010000 */
[----:B------:R-:W-:Y:S05]  /*52a0*/  BRA.U !UP0, `(.L_x_167) ;  /* 0xffffffb108987547 */ /* 0x000fea000b83ffff */
.L_x_166:
[----:B------:R-:W0:Y:S01]  /*52b0*/  S2R R11, SR_TID.Y ;  /* 0x00000000000b7919 */ /* 0x000e220000002200 */
[----:B------:R-:W1:Y:S01]  /*52c0*/  LDCU UR7, c[0x0][0x39c] ;  /* 0x00007380ff0777ac */ /* 0x000e620008000800 */
[----:B------:R-:W-:Y:S02]  /*52d0*/  IMAD.U32 R2, RZ, RZ, UR5 ;  /* 0x00000005ff027e24 */ /* 0x000fe4000f8e00ff */
[----:B------:R-:W-:Y:S01]  /*52e0*/  IMAD.U32 R3, RZ, RZ, UR6 ;  /* 0x00000006ff037e24 */ /* 0x000fe2000f8e00ff */
[----:B------:R-:W2:Y:S03]  /*52f0*/  LDCU.64 UR4, c[0x0][0x390] ;  /* 0x00007200ff0477ac */ /* 0x000ea60008000a00 */
[----:B------:R-:W-:-:S05]  /*5300*/  IMAD R0, R3, 0x10, R0 ;  /* 0x0000001003007824 */ /* 0x000fca00078e0200 */
[----:B------:R-:W-:-:S04]  /*5310*/  SHF.L.U32 R0, R0, 0x2, RZ ;  /* 0x0000000200007819 */ /* 0x000fc800000006ff */
[----:B------:R-:W-:Y:S01]  /*5320*/  SHF.R.S32.HI R12, RZ, 0x1f, R0 ;  /* 0x0000001fff0c7819 */ /* 0x000fe20000011400 */
[----:B------:R-:W-:Y:S01]  /*5330*/  VIADD R10, R0, 0x1 ;  /* 0x00000001000a7836 */ /* 0x000fe20000000000 */
[----:B0-----:R-:W-:-:S05]  /*5340*/  LEA R11, R2, R11, 0x4 ;  /* 0x0000000b020b7211 */ /* 0x001fca00078e20ff */
[----:B------:R-:W-:-:S04]  /*5350*/  IMAD.SHL.U32 R11, R11, 0x4, RZ ;  /* 0x000000040b0b7824 */ /* 0x000fc800078e00ff */
[C---:B------:R-:W-:Y:S01]  /*5360*/  VIADD R15, R11.reuse, 0x1 ;  /* 0x000000010b0f7836 */ /* 0x040fe20000000000 */
[C---:B-1----:R-:W-:Y:S01]  /*5370*/  ISETP.GE.AND P1, PT, R11.reuse, UR7, PT ;  /* 0x000000070b007c0c */ /* 0x042fe2000bf26270 */
[C---:B------:R-:W-:Y:S01]  /*5380*/  VIADD R17, R11.reuse, 0x2 ;  /* 0x000000020b117836 */ /* 0x040fe20000000000 */
[----:B------:R-:W-:Y:S02]  /*5390*/  IADD3 R21, PT, PT, R11, 0x3, RZ ;  /* 0x000000030b157810 */ /* 0x000fe40007ffe0ff */
        /* <DEDUP_REMOVED lines=47> */
[----:B------:R-:W-:-:S02]  /*5690*/  IADD3 R9, P6, PT, R0, R21, RZ ;  /* 0x0000001500097210 */ /* 0x000fc40007fde0ff */
[----:B------:R-:W-:Y:S01]  /*56a0*/  IADD3 R0, PT, PT, R0, 0x3, RZ ;  /* 0x0000000300007810 */ /* 0x000fe20007ffe0ff */
[----:B------:R0:W-:Y:S01]  /*56b0*/  @!P4 STG.E desc[UR10][R2.64+0x4], R46 ;  /* 0x0000042e0200c986 */ /* 0x0001e2000c10190a */
[----:B------:R-:W-:Y:S02]  /*56c0*/  LEA.HI.X.SX32 R12, R21, R12, 0x1, P6 ;  /* 0x0000000c150c7211 */ /* 0x000fe400030f0eff */
[----:B------:R-:W-:Y:S02]  /*56d0*/  ISETP.GE.OR P6, PT, R10, UR9, P1 ;  /* 0x000000090a007c0c */ /* 0x000fe40008fc6670 */
[C---:B------:R-:W-:Y:S02]  /*56e0*/  LEA R8, P4, R9.reuse, UR4, 0x2 ;  /* 0x0000000409087c11 */ /* 0x040fe4000f8810ff */
[----:B------:R-:W-:Y:S02]  /*56f0*/  ISETP.GE.OR P1, PT, R0, UR9, P1 ;  /* 0x0000000900007c0c */ /* 0x000fe40008f26670 */
[----:B------:R-:W-:-:S02]  /*5700*/  LEA.HI.X R9, R9, UR5, R12, 0x2, P4 ;  /* 0x0000000509097c11 */ /* 0x000fc4000a0f140c */
[----:B------:R-:W-:Y:S02]  /*5710*/  ISETP.GE.OR P4, PT, R10, UR9, P3 ;  /* 0x000000090a007c0c */ /* 0x000fe40009f86670 */
        /* <DEDUP_REMOVED lines=16> */
.L_x_168:
        /* <DEDUP_REMOVED lines=14> */
.L_x_186:


//--------------------- .text.tropical_maxplus_f32_nn --------------------------
	.section	.text.tropical_maxplus_f32_nn,"ax",@progbits
	.align	128
        .global         tropical_maxplus_f32_nn
        .type           tropical_maxplus_f32_nn,@function
        .size           tropical_maxplus_f32_nn,(.L_x_187 - tropical_maxplus_f32_nn)
        .other          tropical_maxplus_f32_nn,@"STO_CUDA_ENTRY STV_DEFAULT"
tropical_maxplus_f32_nn:
.text.tropical_maxplus_f32_nn:
[----:B------:R-:W-:Y:S01]  /*0000*/  LDC R1, c[0x0][0x37c] ;  /* 0x0000df00ff017b82 */ /* 0x000fe20000000800 */
[----:B------:R-:W0:Y:S07]  /*0010*/  LDCU UR9, c[0x0][0x398] ;  /* 0x00007300ff0977ac */ /* 0x000e2e0008000800 */
[----:B------:R-:W1:Y:S01]  /*0020*/  S2UR UR7, SR_CTAID.X ;  /* 0x00000000000779c3 */ /* 0x000e620000002500 */
[----:B------:R-:W2:Y:S01]  /*0030*/  S2R R7, SR_TID.Y ;  /* 0x0000000000077919 */ /* 0x000ea20000002200 */
[----:B------:R-:W-:Y:S01]  /*0040*/  IMAD.MOV.U32 R55, RZ, RZ, -0x800000 ;  /* 0xff800000ff377424 */ /* 0x000fe200078e00ff */
[----:B------:R-:W3:Y:S01]  /*0050*/  LDCU.64 UR10, c[0x0][0x358] ;  /* 0x00006b00ff0a77ac */ /* 0x000ee20008000a00 */
[----:B------:R-:W-:Y:S01]  /*0060*/  IMAD.MOV.U32 R56, RZ, RZ, -0x800000 ;  /* 0xff800000ff387424 */ /* 0x000fe200078e00ff */
[----:B------:R-:W-:Y:S01]  /*0070*/  MOV R43, 0xff800000 ;  /* 0xff800000002b7802 */ /* 0x000fe20000000f00 */
[----:B------:R-:W-:Y:S01]  /*0080*/  IMAD.MOV.U32 R50, RZ, RZ, -0x800000 ;  /* 0xff800000ff327424 */ /* 0x000fe200078e00ff */
[----:B------:R-:W-:Y:S01]  /*0090*/  MOV R44, 0xff800000 ;  /* 0xff800000002c7802 */ /* 0x000fe20000000f00 */
[----:B------:R-:W4:Y:S01]  /*00a0*/  LDC R12, c[0x0][0x3a0] ;  /* 0x0000e800ff0c7b82 */ /* 0x000f220000000800 */
[----:B------:R-:W-:Y:S01]  /*00b0*/  IMAD.MOV.U32 R45, RZ, RZ, -0x800000 ;  /* 0xff800000ff2d7424 */ /* 0x000fe200078e00ff */
[----:B------:R-:W-:Y:S01]  /*00c0*/  MOV R47, 0xff800000 ;  /* 0xff800000002f7802 */ /* 0x000fe20000000f00 */
[----:B------:R-:W-:Y:S01]  /*00d0*/  IMAD.MOV.U32 R42, RZ, RZ, -0x800000 ;  /* 0xff800000ff2a7424 */ /* 0x000fe200078e00ff */
[----:B------:R-:W-:Y:S01]  /*00e0*/  MOV R52, 0xff800000 ;  /* 0xff80000000347802 */ /* 0x000fe20000000f00 */
[----:B------:R-:W-:Y:S01]  /*00f0*/  IMAD.MOV.U32 R49, RZ, RZ, -0x800000 ;  /* 0xff800000ff317424 */ /* 0x000fe200078e00ff */
[----:B------:R-:W-:Y:S01]  /*0100*/  MOV R51, 0xff800000 ;  /* 0xff80000000337802 */ /* 0x000fe20000000f00 */
[----:B------:R-:W-:Y:S01]  /*0110*/  IMAD.MOV.U32 R46, RZ, RZ, -0x800000 ;  /* 0xff800000ff2e7424 */ /* 0x000fe200078e00ff */
[----:B0-----:R-:W-:Y:S01]  /*0120*/  UIADD3 UR4, UPT, UPT, UR9, 0x3f, URZ ;  /* 0x0000003f09047890 */ /* 0x001fe2000fffe0ff */
[----:B------:R-:W-:-:S02]  /*0130*/  IMAD.MOV.U32 R41, RZ, RZ, -0x800000 ;  /* 0xff800000ff297424 */ /* 0x000fc400078e00ff */
[----:B------:R-:W-:Y:S01]  /*0140*/  IMAD.MOV.U32 R53, RZ, RZ, -0x800000 ;  /* 0xff800000ff357424 */ /* 0x000fe200078e00ff */
[----:B------:R-:W-:Y:S01]  /*0150*/  USHF.R.S32.HI UR5, URZ, 0x1f, UR4 ;  /* 0x0000001fff057899 */ /* 0x000fe20008011404 */
[----:B------:R-:W-:Y:S02]  /*0160*/  IMAD.MOV.U32 R54, RZ, RZ, -0x800000 ;  /* 0xff800000ff367424 */ /* 0x000fe400078e00ff */
[----:B------:R-:W-:Y:S01]  /*0170*/  IMAD.MOV.U32 R48, RZ, RZ, -0x800000 ;  /* 0xff800000ff307424 */ /* 0x000fe200078e00ff */
        /* <DEDUP_REMOVED lines=30> */
[----:B------:R-:W-:Y:S01]  /*0360*/  IMAD.MOV.U32 R55, RZ, RZ, -0x800000 ;  /* 0xff800000ff377424 */ /* 0x000fe200078e00ff */
        /* <DEDUP_REMOVED lines=26> */
.L_x_170:
        /* <DEDUP_REMOVED lines=35> */
[----:B------:R-:W-:Y:S02]  /*0740*/  IMAD.MOV.U32 R23, RZ, RZ, -0x800000 ;  /* 0xff800000ff177424 */ /* 0x000fe400078e00ff */
[----:B--2---:R-:W-:Y:S02]  /*0750*/  @!P1 IMAD.WIDE R28, R21, 0x4, R28 ;  /* 0x00000004151c9825 */ /* 0x004fe400078e021c */
[----:B------:R-:W1:Y:S01]  /*0760*/  @!P5 LDC.64 R20, c[0x0][0x380] ;  /* 0x0000e000ff14db82 */ /* 0x000e620000000a00 */
[----:B------:R-:W-:Y:S01]  /*0770*/  @!P3 IADD3 R31, PT, PT, R27, 0xc, RZ ;  /* 0x0000000c1b1fb810 */ /* 0x000fe20007ffe0ff */
[----:B------:R-:W-:Y:S01]  /*0780*/  IMAD.MOV.U32 R60, RZ, RZ, -0x800000 ;  /* 0xff800000ff3c7424 */ /* 0x000fe200078e00ff */
        /* <DEDUP_REMOVED lines=17> */
[----:B------:R-:W-:Y:S02]  /*08a0*/  IMAD.MOV.U32 R34, RZ, RZ, -0x800000 ;  /* 0xff800000ff227424 */ /* 0x000fe400078e00ff */
        /* <DEDUP_REMOVED lines=13> */
[----:B------:R-:W-:-:S03]  /*0980*/  IMAD.MOV.U32 R30, RZ, RZ, -0x800000 ;  /* 0xff800000ff1e7424 */ /* 0x000fc600078e00ff */
[----:B------:R-:W-:Y:S02]  /*0990*/  VIADD R27, R27, UR4 ;  /* 0x000000041b1b7c36 */ /* 0x000fe40008000000 */
[----:B-----5:R-:W-:Y:S02]  /*09a0*/  @!P6 IMAD.WIDE R18, R31, 0x4, R18 ;  /* 0x000000041f12e825 */ /* 0x020fe400078e0212 */
[----:B------:R-:W2:Y:S02]  /*09b0*/  @!P4 LDC.64 R12, c[0x0][0x388] ;  /* 0x0000e200ff0ccb82 */ /* 0x000ea40000000a00 */
[----:B------:R-:W-:Y:S02]  /*09c0*/  IMAD.MOV.U32 R32, RZ, RZ, -0x800000 ;  /* 0xff800000ff207424 */ /* 0x000fe400078e00ff */
[----:B------:R-:W-:Y:S01]  /*09d0*/  VIADD R24, R40, 0x20 ;  /* 0x0000002028187836 */ /* 0x000fe20000000000 */
[----:B------:R-:W-:Y:S01]  /*09e0*/  @!P2 IADD3 R31, PT, PT, R38, R27, RZ ;  /* 0x0000001b261fa210 */ /* 0x000fe20007ffe0ff */
[----:B------:R-:W5:Y:S01]  /*09f0*/  @!P6 LDG.E.CONSTANT R30, desc[UR10][R18.64] ;  /* 0x0000000a121ee981 */ /* 0x000f62000c1e9900 */
[----:B------:R-:W-:Y:S01]  /*0a00*/  IADD3 R22, PT, PT, R40, 0x18, RZ ;  /* 0x0000001828167810 */ /* 0x000fe20007ffe0ff */
[----:B------:R-:W-:Y:S01]  /*0a10*/  IMAD.MOV.U32 R26, RZ, RZ, -0x800000 ;  /* 0xff800000ff1a7424 */ /* 0x000fe200078e00ff */
[----:B------:R-:W-:Y:S01]  /*0a20*/  ISETP.GE.OR P6, PT, R24, UR12, P1 ;  /* 0x0000000c18007c0c */ /* 0x000fe20008fc6670 */
[----:B------:R0:W5:Y:S01]  /*0a30*/  @!P5 LDG.E.CONSTANT R32, desc[UR10][R20.64] ;  /* 0x0000000a1420d981 */ /* 0x000162000c1e9900 */
[----:B------:R-:W-:Y:S01]  /*0a40*/  IMAD.MOV.U32 R24, RZ, RZ, -0x800000 ;  /* 0xff800000ff187424 */ /* 0x000fe200078e00ff */
        /* <DEDUP_REMOVED lines=14> */
[----:B0-----:R-:W-:Y:S01]  /*0b30*/  IMAD.MOV.U32 R28, RZ, RZ, -0x800000 ;  /* 0xff800000ff1c7424 */ /* 0x001fe200078e00ff */
        /* <DEDUP_REMOVED lines=18> */
[----:B------:R-:W-:Y:S02]  /*0c60*/  IMAD.MOV.U32 R59, RZ, RZ, -0x800000 ;  /* 0xff800000ff3b7424 */ /* 0x000fe400078e00ff */
[----:B------:R-:W-:Y:S01]  /*0c70*/  IMAD.MOV.U32 R61, RZ, RZ, -0x800000 ;  /* 0xff800000ff3d7424 */ /* 0x000fe200078e00ff */
[----:B0-----:R-:W-:Y:S01]  /*0c80*/  MOV R20, 0xff800000 ;  /* 0xff80000000147802 */ /* 0x001fe20000000f00 */
[----:B------:R-:W-:-:S02]  /*0c90*/  IMAD.MOV.U32 R21, RZ, RZ, -0x800000 ;  /* 0xff800000ff157424 */ /* 0x000fc400078e00ff */
        /* <DEDUP_REMOVED lines=31> */
[----:B------:R-:W-:Y:S02]  /*0e90*/  FMNMX R49, R22, R49, !PT ;  /* 0x0000003116317209 */ /* 0x000fe40007800000 */
[----:B------:R-:W-:Y:S02]  /*0ea0*/  FMNMX R42, R23, R42, !PT ;  /* 0x0000002a172a7209 */ /* 0x000fe40007800000 */
[----:B------:R-:W0:Y:S01]  /*0eb0*/  LDS.128 R20, [R5+0x100] ;  /* 0x0001000005147984 */ /* 0x000e220000000c00 */
[C---:B------:R-:W-:Y:S01]  /*0ec0*/  FADD R57, R12.reuse, R18 ;  /* 0x000000120c397221 */ /* 0x040fe20000000000 */
[----:B------:R-:W-:-:S04]  /*0ed0*/  FADD R12, R12, R19 ;  /* 0x000000130c0c7221 */ /* 0x000fc80000000000 */
[----:B------:R-:W-:Y:S01]  /*0ee0*/  FMNMX R44, R57, R44, !PT ;  /* 0x0000002c392c7209 */ /* 0x000fe20007800000 */
[----:B-1----:R-:W-:Y:S01]  /*0ef0*/  FADD R57, R16, R24 ;  /* 0x0000001810397221 */ /* 0x002fe20000000000 */
[----:B------:R-:W-:Y:S01]  /*0f00*/  FMNMX R45, R12, R45, !PT ;  /* 0x0000002d0c2d7209 */ /* 0x000fe20007800000 */
[----:B------:R-:W-:-:S03]  /*0f10*/  FADD R12, R24, R17 ;  /* 0x00000011180c7221 */ /* 0x000fc60000000000 */
[----:B------:R-:W-:Y:S01]  /*0f20*/  FMNMX R50, R57, R50, !PT ;  /* 0x0000003239327209 */ /* 0x000fe20007800000 */
[C---:B------:R-:W-:Y:S01]  /*0f30*/  FADD R57, R24.reuse, R18 ;  /* 0x0000001218397221 */ /* 0x040fe20000000000 */
[----:B------:R-:W-:Y:S01]  /*0f40*/  FADD R24, R24, R19 ;  /* 0x0000001318187221 */ /* 0x000fe20000000000 */
[----:B------:R-:W-:-:S03]  /*0f50*/  FMNMX R43, R12, R43, !PT ;  /* 0x0000002b0c2b7209 */ /* 0x000fc60007800000 */
[----:B------:R-:W-:Y:S01]  /*0f60*/  FMNMX R12, R57, R56, !PT ;  /* 0x00000038390c7209 */ /* 0x000fe20007800000 */
[----:B--2---:R-:W-:Y:S01]  /*0f70*/  FADD R56, R16, R28 ;  /* 0x0000001c10387221 */ /* 0x004fe20000000000 */
[----:B------:R-:W-:Y:S01]  /*0f80*/  FMNMX R24, R24, R55, !PT ;  /* 0x0000003718187209 */ /* 0x000fe20007800000 */
[--C-:B------:R-:W-:Y:S01]  /*0f90*/  FADD R55, R28, R17.reuse ;  /* 0x000000111c377221 */ /* 0x100fe20000000000 */
[----:B---3--:R-:W-:Y:S01]  /*0fa0*/  FADD R16, R16, R32 ;  /* 0x0000002010107221 */ /* 0x008fe20000000000 */
[----:B------:R-:W-:Y:S01]  /*0fb0*/  FADD R17, R32, R17 ;  /* 0x0000001120117221 */ /* 0x000fe20000000000 */
[----:B------:R-:W-:Y:S01]  /*0fc0*/  FMNMX R47, R56, R47, !PT ;  /* 0x0000002f382f7209 */ /* 0x000fe20007800000 */
[C-C-:B------:R-:W-:Y:S01]  /*0fd0*/  FADD R56, R28.reuse, R18.reuse ;  /* 0x000000121c387221 */ /* 0x140fe20000000000 */
[----:B------:R-:W-:Y:S01]  /*0fe0*/  FMNMX R46, R55, R46, !PT ;  /* 0x0000002e372e7209 */ /* 0x000fe20007800000 */
[--C-:B------:R-:W-:Y:S01]  /*0ff0*/  FADD R55, R28, R19.reuse ;  /* 0x000000131c377221 */ /* 0x100fe20000000000 */
[----:B------:R-:W-:Y:S01]  /*1000*/  FMNMX R53, R16, R53, !PT ;  /* 0x0000003510357209 */ /* 0x000fe20007800000 */
[C---:B------:R-:W-:Y:S01]  /*1010*/  FADD R18, R32.reuse, R18 ;  /* 0x0000001220127221 */ /* 0x040fe20000000000 */
[----:B------:R-:W-:Y:S01]  /*1020*/  FMNMX R54, R17, R54, !PT ;  /* 0x0000003611367209 */ /* 0x000fe20007800000 */
[----:B------:R-:W-:Y:S01]  /*1030*/  FADD R19, R32, R19 ;  /* 0x0000001320137221 */ /* 0x000fe20000000000 */
[----:B------:R-:W-:-:S02]  /*1040*/  FMNMX R41, R56, R41, !PT ;  /* 0x0000002938297209 */ /* 0x000fc40007800000 */
[----:B------:R-:W-:Y:S01]  /*1050*/  FMNMX R32, R18, R51, !PT ;  /* 0x0000003312207209 */ /* 0x000fe20007800000 */
[C---:B0-----:R-:W-:Y:S01]  /*1060*/  FADD R16, R20.reuse, R13 ;  /* 0x0000000d14107221 */ /* 0x041fe20000000000 */
[----:B------:R-:W-:Y:S01]  /*1070*/  FADD R17, R20, R25 ;  /* 0x0000001914117221 */ /* 0x000fe20000000000 */
[----:B------:R-:W-:Y:S01]  /*1080*/  FMNMX R48, R19, R48, !PT ;  /* 0x0000003013307209 */ /* 0x000fe20007800000 */
[----:B------:R-:W-:Y:S02]  /*1090*/  FADD R51, R21, R13 ;  /* 0x0000000d15337221 */ /* 0x000fe40000000000 */
[----:B------:R-:W-:Y:S02]  /*10a0*/  FMNMX R49, R49, R16, !PT ;  /* 0x0000001031317209 */ /* 0x000fe40007800000 */
[----:B------:R-:W-:Y:S01]  /*10b0*/  FMNMX R50, R50, R17, !PT ;  /* 0x0000001132327209 */ /* 0x000fe20007800000 */
[C---:B------:R-:W-:Y:S01]  /*10c0*/  FADD R56, R21.reuse, R25 ;  /* 0x0000001915387221 */ /* 0x040fe20000000000 */
[----:B------:R-:W0:Y:S01]  /*10d0*/  LDS.128 R16, [R5+0x200] ;  /* 0x0002000005107984 */ /* 0x000e220000000c00 */
[C-C-:B------:R-:W-:Y:S01]  /*10e0*/  FADD R60, R20.reuse, R29.reuse ;  /* 0x0000001d143c7221 */ /* 0x140fe20000000000 */
[C---:B------:R-:W-:Y:S01]  /*10f0*/  FADD R57, R21.reuse, R29 ;  /* 0x0000001d15397221 */ /* 0x040fe20000000000 */
[--C-:B------:R-:W-:Y:S01]  /*1100*/  FADD R20, R20, R33.reuse ;  /* 0x0000002114147221 */ /* 0x100fe20000000000 */
[----:B------:R-:W-:Y:S01]  /*1110*/  FADD R21, R21, R33 ;  /* 0x0000002115157221 */ /* 0x000fe20000000000 */
[----:B------:R-:W-:Y:S01]  /*1120*/  FMNMX R28, R55, R52, !PT ;  /* 0x00000034371c7209 */ /* 0x000fe20007800000 */
        /* <DEDUP_REMOVED lines=38> */
[----:B------:R-:W-:-:S02]  /*1390*/  FMNMX R26, R49, R44, !PT ;  /* 0x0000002c311a7209 */ /* 0x000fc40007800000 */
[----:B------:R-:W-:Y:S02]  /*13a0*/  FMNMX R59, R51, R58, !PT ;  /* 0x0000003a333b7209 */ /* 0x000fe40007800000 */
[----:B------:R-:W-:Y:S02]  /*13b0*/  FMNMX R44, R50, R41, !PT ;  /* 0x00000029322c7209 */ /* 0x000fe40007800000 */
[----:B------:R-:W-:Y:S02]  /*13c0*/  FMNMX R51, R46, R52, !PT ;  /* 0x000000342e337209 */ /* 0x000fe40007800000 */
[----:B------:R-:W-:Y:S02]  /*13d0*/  FMNMX R34, R12, R33, !PT ;  /* 0x000000210c227209 */ /* 0x000fe40007800000 */
[----:B------:R-:W-:Y:S01]  /*13e0*/  FMNMX R41, R53, R30, !PT ;  /* 0x0000001e35297209 */ /* 0x000fe20007800000 */
[--C-:B-1----:R-:W-:Y:S01]  /*13f0*/  FADD R30, R21, R15.reuse ;  /* 0x0000000f151e7221 */ /* 0x102fe20000000000 */
[----:B------:R-:W-:Y:S01]  /*1400*/  FMNMX R50, R43, R56, !PT ;  /* 0x000000382b327209 */ /* 0x000fe20007800000 */
[--C-:B------:R-:W-:Y:S01]  /*1410*/  FADD R43, R22, R15.reuse ;  /* 0x0000000f162b7221 */ /* 0x100fe20000000000 */
[----:B------:R-:W-:Y:S01]  /*1420*/  FMNMX R46, R55, R48, !PT ;  /* 0x00000030372e7209 */ /* 0x000fe20007800000 */
[----:B------:R-:W-:Y:S01]  /*1430*/  FADD R53, R23, R15 ;  /* 0x0000000f17357221 */ /* 0x000fe20000000000 */
[----:B------:R-:W-:-:S02]  /*1440*/  FMNMX R32, R45, R32, !PT ;  /* 0x000000202d207209 */ /* 0x000fc40007800000 */
[----:B------:R-:W-:Y:S01]  /*1450*/  FMNMX R33, R24, R61, !PT ;  /* 0x0000003d18217209 */ /* 0x000fe20007800000 */
[----:B------:R-:W-:Y:S01]  /*1460*/  FADD R24, R20, R15 ;  /* 0x0000000f14187221 */ /* 0x000fe20000000000 */
[----:B------:R-:W-:Y:S02]  /*1470*/  FMNMX R52, R54, R17, !PT ;  /* 0x0000001136347209 */ /* 0x000fe40007800000 */
[----:B------:R-:W-:Y:S02]  /*1480*/  FMNMX R49, R13, R14, !PT ;  /* 0x0000000e0d317209 */ /* 0x000fe40007800000 */
[----:B------:R-:W-:Y:S01]  /*1490*/  FMNMX R48, R25, R18, !PT ;  /* 0x0000001219307209 */ /* 0x000fe20007800000 */
[----:B------:R-:W-:Y:S01]  /*14a0*/  LDS.128 R12, [R6+0x10] ;  /* 0x00001000060c7984 */ /* 0x000fe20000000c00 */
[----:B------:R-:W-:-:S03]  /*14b0*/  FMNMX R45, R29, R16, !PT ;  /* 0x000000101d2d7209 */ /* 0x000fc60007800000 */
[----:B------:R-:W0:Y:S01]  /*14c0*/  LDS.128 R16, [R5+0x400] ;  /* 0x0004000005107984 */ /* 0x000e220000000c00 */
[C---:B------:R-:W-:Y:S01]  /*14d0*/  FADD R25, R20.reuse, R27 ;  /* 0x0000001b14197221 */ /* 0x040fe20000000000 */
[----:B------:R-:W-:Y:S01]  /*14e0*/  FMNMX R47, R47, R60, !PT ;  /* 0x0000003c2f2f7209 */ /* 0x000fe20007800000 */
[C---:B------:R-:W-:Y:S01]  /*14f0*/  FADD R61, R20.reuse, R31 ;  /* 0x0000001f143d7221 */ /* 0x040fe20000000000 */
[----:B------:R-:W-:Y:S01]  /*1500*/  FADD R60, R20, R35 ;  /* 0x00000023143c7221 */ /* 0x000fe20000000000 */
[--C-:B------:R-:W-:Y:S01]  /*1510*/  FADD R29, R21, R27.reuse ;  /* 0x0000001b151d7221 */ /* 0x100fe20000000000 */
[--C-:B------:R-:W-:Y:S01]  /*1520*/  FADD R55, R22, R27.reuse ;  /* 0x0000001b16377221 */ /* 0x100fe20000000000 */
[----:B------:R-:W-:Y:S01]  /*1530*/  FADD R54, R23, R27 ;  /* 0x0000001b17367221 */ /* 0x000fe20000000000 */
[----:B------:R-:W-:Y:S02]  /*1540*/  FMNMX R20, R26, R24, !PT ;  /* 0x000000181a147209 */ /* 0x000fe40007800000 */
[----:B------:R-:W-:-:S02]  /*1550*/  FMNMX R44, R44, R25, !PT ;  /* 0x000000192c2c7209 */ /* 0x000fc40007800000 */
[----:B------:R-:W1:Y:S01]  /*1560*/  LDS.128 R24, [R6+0x90] ;  /* 0x0000900006187984 */ /* 0x000e620000000c00 */
[----:B------:R-:W-:Y:S01]  /*1570*/  FMNMX R42, R47, R42, !PT ;  /* 0x0000002a2f2a7209 */ /* 0x000fe20007800000 */
[--C-:B------:R-:W-:Y:S01]  /*1580*/  FADD R56, R22, R31.reuse ;  /* 0x0000001f16387221 */ /* 0x100fe20000000000 */
[----:B------:R-:W-:Y:S01]  /*1590*/  FMNMX R47, R28, R57, !PT ;  /* 0x000000391c2f7209 */ /* 0x000fe20007800000 */
[--C-:B------:R-:W-:Y:S01]  /*15a0*/  FADD R28, R21, R31.reuse ;  /* 0x0000001f151c7221 */ /* 0x100fe20000000000 */
[----:B------:R-:W-:Y:S01]  /*15b0*/  FADD R58, R23, R31 ;  /* 0x0000001f173a7221 */ /* 0x000fe20000000000 */
[--C-:B------:R-:W-:Y:S01]  /*15c0*/  FADD R31, R21, R35.reuse ;  /* 0x00000023151f7221 */ /* 0x100fe20000000000 */
[--C-:B------:R-:W-:Y:S01]  /*15d0*/  FADD R57, R22, R35.reuse ;  /* 0x0000002316397221 */ /* 0x100fe20000000000 */
[----:B------:R-:W-:Y:S01]  /*15e0*/  FADD R22, R23, R35 ;  /* 0x0000002317167221 */ /* 0x000fe20000000000 */
        /* <DEDUP_REMOVED lines=10> */
[----:B0-----:R-:W-:Y:S01]  /*1690*/  FADD R23, R16, R12 ;  /* 0x0000000c10177221 */ /* 0x001fe20000000000 */
[C---:B------:R-:W-:Y:S01]  /*16a0*/  FADD R22, R12.reuse, R17 ;  /* 0x000000110c167221 */ /* 0x040fe20000000000 */
[----:B------:R-:W-:Y:S01]  /*16b0*/  FMNMX R49, R49, R56, !PT ;  /* 0x0000003831317209 */ /* 0x000fe20007800000 */
[C---:B------:R-:W-:Y:S01]  /*16c0*/  FADD R56, R12.reuse, R18 ;  /* 0x000000120c387221 */ /* 0x040fe20000000000 */
[----:B------:R-:W-:Y:S01]  /*16d0*/  FMNMX R47, R47, R58, !PT ;  /* 0x0000003a2f2f7209 */ /* 0x000fe20007800000 */
[----:B------:R-:W-:Y:S01]  /*16e0*/  FADD R58, R12, R19 ;  /* 0x000000130c3a7221 */ /* 0x000fe20000000000 */
[----:B------:R-:W-:-:S02]  /*16f0*/  FMNMX R43, R46, R43, !PT ;  /* 0x0000002b2e2b7209 */ /* 0x000fc40007800000 */
[----:B------:R-:W-:Y:S02]  /*1700*/  FMNMX R46, R20, R23, !PT ;  /* 0x00000017142e7209 */ /* 0x000fe40007800000 */
[----:B------:R-:W-:Y:S02]  /*1710*/  FMNMX R12, R21, R22, !PT ;  /* 0x00000016150c7209 */ /* 0x000fe40007800000 */
[----:B------:R-:W0:Y:S01]  /*1720*/  LDS.128 R20, [R5+0x500] ;  /* 0x0005000005147984 */ /* 0x000e220000000c00 */
[----:B------:R-:W-:Y:S01]  /*1730*/  FMNMX R48, R48, R57, !PT ;  /* 0x0000003930307209 */ /* 0x000fe20007800000 */
[----:B-1----:R-:W-:-:S05]  /*1740*/  FADD R57, R16, R24 ;  /* 0x0000001810397221 */ /* 0x002fca0000000000 */
[----:B------:R-:W-:Y:S01]  /*1750*/  FMNMX R44, R44, R57, !PT ;  /* 0x000000392c2c7209 */ /* 0x000fe20007800000 */
[C---:B------:R-:W-:Y:S01]  /*1760*/  FADD R57, R24.reuse, R17 ;  /* 0x0000001118397221 */ /* 0x040fe20000000000 */
[----:B------:R-:W-:Y:S01]  /*1770*/  FMNMX R43, R43, R56, !PT ;  /* 0x000000382b2b7209 */ /* 0x000fe20007800000 */
[C---:B------:R-:W-:Y:S01]  /*1780*/  FADD R56, R24.reuse, R18 ;  /* 0x0000001218387221 */ /* 0x040fe20000000000 */
[----:B------:R-:W-:Y:S02]  /*1790*/  FADD R59, R24, R19 ;  /* 0x00000013183b7221 */ /* 0x000fe40000000000 */
[----:B------:R-:W-:Y:S02]  /*17a0*/  FMNMX R50, R50, R57, !PT ;  /* 0x0000003932327209 */ /* 0x000fe40007800000 */
[----:B------:R-:W-:Y:S01]  /*17b0*/  FMNMX R42, R42, R61, !PT ;  /* 0x0000003d2a2a7209 */ /* 0x000fe20007800000 */
[----:B--2---:R-:W-:Y:S01]  /*17c0*/  FADD R57, R16, R28 ;  /* 0x0000001c10397221 */ /* 0x004fe20000000000 */
[C---:B------:R-:W-:Y:S01]  /*17d0*/  FADD R24, R28.reuse, R17 ;  /* 0x000000111c187221 */ /* 0x040fe20000000000 */
[----:B------:R-:W-:Y:S01]  /*17e0*/  FMNMX R55, R55, R56, !PT ;  /* 0x0000003837377209 */ /* 0x000fe20007800000 */
[----:B------:R-:W-:-:S02]  /*17f0*/  FADD R56, R28, R18 ;  /* 0x000000121c387221 */ /* 0x000fc40000000000 */
[----:B------:R-:W-:Y:S01]  /*1800*/  FMNMX R42, R42, R57, !PT ;  /* 0x000000392a2a7209 */ /* 0x000fe20007800000 */
[----:B---3--:R-:W-:Y:S01]  /*1810*/  FADD R17, R32, R17 ;  /* 0x0000001120117221 */ /* 0x008fe20000000000 */
[----:B------:R-:W-:Y:S01]  /*1820*/  FADD R16, R16, R32 ;  /* 0x0000002010107221 */ /* 0x000fe20000000000 */
[----:B------:R-:W-:Y:S01]  /*1830*/  FADD R57, R32, R18 ;  /* 0x0000001220397221 */ /* 0x000fe20000000000 */
[--C-:B------:R-:W-:Y:S01]  /*1840*/  FADD R28, R28, R19.reuse ;  /* 0x000000131c1c7221 */ /* 0x100fe20000000000 */
[----:B------:R-:W-:Y:S01]  /*1850*/  FADD R32, R32, R19 ;  /* 0x0000001320207221 */ /* 0x000fe20000000000 */
[----:B------:R-:W-:Y:S02]  /*1860*/  FMNMX R52, R52, R17, !PT ;  /* 0x0000001134347209 */ /* 0x000fe40007800000 */
[----:B------:R-:W-:Y:S02]  /*1870*/  FMNMX R41, R41, R60, !PT ;  /* 0x0000003c29297209 */ /* 0x000fe40007800000 */
[----:B------:R-:W-:Y:S01]  /*1880*/  FMNMX R53, R53, R58, !PT ;  /* 0x0000003a35357209 */ /* 0x000fe20007800000 */
[C---:B0-----:R-:W-:Y:S01]  /*1890*/  FADD R17, R20.reuse, R13 ;  /* 0x0000000d14117221 */ /* 0x041fe20000000000 */
[----:B------:R-:W-:Y:S01]  /*18a0*/  FADD R19, R20, R25 ;  /* 0x0000001914137221 */ /* 0x000fe20000000000 */
[----:B------:R-:W-:Y:S01]  /*18b0*/  FMNMX R49, R49, R56, !PT ;  /* 0x0000003831317209 */ /* 0x000fe20007800000 */
[--C-:B------:R-:W-:Y:S01]  /*18c0*/  FADD R56, R22, R13.reuse ;  /* 0x0000000d16387221 */ /* 0x100fe20000000000 */
[----:B------:R-:W-:Y:S01]  /*18d0*/  FMNMX R41, R41, R16, !PT ;  /* 0x0000001029297209 */ /* 0x000fe20007800000 */
[--C-:B------:R-:W-:Y:S01]  /*18e0*/  FADD R58, R23, R13.reuse ;  /* 0x0000000d173a7221 */ /* 0x100fe20000000000 */
[----:B------:R-:W-:Y:S01]  /*18f0*/  FMNMX R48, R48, R57, !PT ;  /* 0x0000003930307209 */ /* 0x000fe20007800000 */
[----:B------:R-:W-:Y:S01]  /*1900*/  FADD R57, R21, R13 ;  /* 0x0000000d15397221 */ /* 0x000fe20000000000 */
[----:B------:R-:W-:-:S02]  /*1910*/  FMNMX R46, R46, R17, !PT ;  /* 0x000000112e2e7209 */ /* 0x000fc40007800000 */
[----:B------:R-:W-:Y:S01]  /*1920*/  FMNMX R44, R44, R19, !PT ;  /* 0x000000132c2c7209 */ /* 0x000fe20007800000 */
[C---:B------:R-:W-:Y:S01]  /*1930*/  FADD R13, R21.reuse, R25 ;  /* 0x00000019150d7221 */ /* 0x040fe20000000000 */
[----:B------:R-:W-:Y:S01]  /*1940*/  FMNMX R54, R54, R59, !PT ;  /* 0x0000003b36367209 */ /* 0x000fe20007800000 */
[----:B------:R-:W0:Y:S01]  /*1950*/  LDS.128 R16, [R5+0x600] ;  /* 0x0006000005107984 */ /* 0x000e220000000c00 */
[C-C-:B------:R-:W-:Y:S01]  /*1960*/  FADD R59, R20.reuse, R29.reuse ;  /* 0x0000001d143b7221 */ /* 0x140fe20000000000 */
[C---:B------:R-:W-:Y:S01]  /*1970*/  FADD R60, R21.reuse, R29 ;  /* 0x0000001d153c7221 */ /* 0x040fe20000000000 */
[--C-:B------:R-:W-:Y:S01]  /*1980*/  FADD R20, R20, R33.reuse ;  /* 0x0000002114147221 */ /* 0x100fe20000000000 */
[----:B------:R-:W-:Y:S01]  /*1990*/  FADD R21, R21, R33 ;  /* 0x0000002115157221 */ /* 0x000fe20000000000 */
[----:B------:R-:W-:Y:S01]  /*19a0*/  FMNMX R47, R47, R28, !PT ;  /* 0x0000001c2f2f7209 */ /* 0x000fe20007800000 */
[C-C-:B------:R-:W-:Y:S01]  /*19b0*/  FADD R28, R22.reuse, R29.reuse ;  /* 0x0000001d161c7221 */ /* 0x140fe20000000000 */
[----:B------:R-:W-:Y:S01]  /*19c0*/  FMNMX R45, R45, R32, !PT ;  /* 0x000000202d2d7209 */ /* 0x000fe20007800000 */
[----:B------:R-:W-:Y:S01]  /*19d0*/  FADD R32, R23, R29 ;  /* 0x0000001d17207221 */ /* 0x000fe20000000000 */
[----:B------:R-:W-:Y:S01]  /*19e0*/  FMNMX R51, R51, R24, !PT ;  /* 0x0000001833337209 */ /* 0x000fe20007800000 */
[C---:B------:R-:W-:Y:S01]  /*19f0*/  FADD R24, R22.reuse, R25 ;  /* 0x0000001916187221 */ /* 0x040fe20000000000 */
[----:B------:R-:W-:Y:S01]  /*1a00*/  FADD R29, R22, R33 ;  /* 0x00000021161d7221 */ /* 0x000fe20000000000 */
[----:B------:R-:W-:Y:S01]  /*1a10*/  FMNMX R42, R42, R59, !PT ;  /* 0x0000003b2a2a7209 */ /* 0x000fe20007800000 */
        /* <DEDUP_REMOVED lines=29> */
[----:B------:R-:W-:-:S02]  /*1bf0*/  FMNMX R61, R46, R61, !PT ;  /* 0x0000003d2e3d7209 */ /* 0x000fc40007800000 */
[----:B------:R-:W-:Y:S02]  /*1c00*/  FMNMX R41, R42, R41, !PT ;  /* 0x000000292a297209 */ /* 0x000fe40007800000 */
[----:B------:R-:W-:Y:S02]  /*1c10*/  FMNMX R42, R59, R16, !PT ;  /* 0x000000103b2a7209 */ /* 0x000fe40007800000 */
[----:B------:R-:W-:Y:S01]  /*1c20*/  FMNMX R46, R50, R45, !PT ;  /* 0x0000002d322e7209 */ /* 0x000fe20007800000 */
[----:B------:R-:W-:Y:S01]  /*1c30*/  FADD R28, R19, R26 ;  /* 0x0000001a131c7221 */ /* 0x000fe20000000000 */
[----:B------:R-:W-:Y:S01]  /*1c40*/  FMNMX R24, R55, R24, !PT ;  /* 0x0000001837187209 */ /* 0x000fe20007800000 */
[----:B------:R-:W-:Y:S01]  /*1c50*/  FADD R55, R19, R30 ;  /* 0x0000001e13377221 */ /* 0x000fe20000000000 */
[----:B------:R-:W-:Y:S01]  /*1c60*/  FMNMX R59, R12, R47, !PT ;  /* 0x0000002f0c3b7209 */ /* 0x000fe20007800000 */
[--C-:B-1----:R-:W-:Y:S01]  /*1c70*/  FADD R50, R20, R15.reuse ;  /* 0x0000000f14327221 */ /* 0x102fe20000000000 */
[----:B------:R-:W-:Y:S01]  /*1c80*/  FMNMX R48, R51, R48, !PT ;  /* 0x0000003033307209 */ /* 0x000fe20007800000 */
[--C-:B------:R-:W-:Y:S01]  /*1c90*/  FADD R51, R23, R15.reuse ;  /* 0x0000000f17337221 */ /* 0x100fe20000000000 */
[----:B------:R-:W-:Y:S01]  /*1ca0*/  FMNMX R49, R52, R49, !PT ;  /* 0x0000003134317209 */ /* 0x000fe20007800000 */
[--C-:B------:R-:W-:Y:S01]  /*1cb0*/  FADD R52, R21, R15.reuse ;  /* 0x0000000f15347221 */ /* 0x100fe20000000000 */
[----:B------:R-:W-:Y:S01]  /*1cc0*/  FMNMX R45, R29, R18, !PT ;  /* 0x000000121d2d7209 */ /* 0x000fe20007800000 */
[----:B------:R-:W-:Y:S01]  /*1cd0*/  FADD R29, R22, R15 ;  /* 0x0000000f161d7221 */ /* 0x000fe20000000000 */
[----:B------:R-:W-:Y:S01]  /*1ce0*/  FMNMX R47, R13, R60, !PT ;  /* 0x0000003c0d2f7209 */ /* 0x000fe20007800000 */
[----:B------:R-:W-:Y:S01]  /*1cf0*/  LDS.128 R16, [R5+0x800] ;  /* 0x0008000005107984 */ /* 0x000fe20000000c00 */
[----:B------:R-:W-:-:S03]  /*1d00*/  FMNMX R33, R33, R14, !PT ;  /* 0x0000000e21217209 */ /* 0x000fc60007800000 */
[----:B------:R-:W0:Y:S01]  /*1d10*/  LDS.128 R12, [R6+0x20] ;  /* 0x00002000060c7984 */ /* 0x000e220000000c00 */
[----:B------:R-:W-:Y:S01]  /*1d20*/  FMNMX R43, R44, R43, !PT ;  /* 0x0000002b2c2b7209 */ /* 0x000fe20007800000 */
[----:B------:R-:W-:Y:S01]  /*1d30*/  FADD R60, R20, R27 ;  /* 0x0000001b143c7221 */ /* 0x000fe20000000000 */
[----:B------:R-:W-:Y:S01]  /*1d40*/  FMNMX R34, R56, R58, !PT ;  /* 0x0000003a38227209 */ /* 0x000fe20007800000 */
[----:B------:R-:W-:Y:S01]  /*1d50*/  FADD R58, R20, R31 ;  /* 0x0000001f143a7221 */ /* 0x000fe20000000000 */
[----:B------:R-:W-:Y:S01]  /*1d60*/  FMNMX R32, R53, R32, !PT ;  /* 0x0000002035207209 */ /* 0x000fe20007800000 */
[--C-:B------:R-:W-:Y:S01]  /*1d70*/  FADD R53, R22, R27.reuse ;  /* 0x0000001b16357221 */ /* 0x100fe20000000000 */
[----:B------:R-:W-:Y:S01]  /*1d80*/  FMNMX R30, R24, R57, !PT ;  /* 0x00000039181e7209 */ /* 0x000fe20007800000 */
[----:B------:R-:W-:Y:S01]  /*1d90*/  FADD R24, R21, R27 ;  /* 0x0000001b15187221 */ /* 0x000fe20000000000 */
[----:B------:R-:W-:Y:S01]  /*1da0*/  FMNMX R28, R25, R28, !PT ;  /* 0x0000001c191c7209 */ /* 0x000fe20007800000 */
[----:B------:R-:W-:Y:S01]  /*1db0*/  FADD R25, R21, R31 ;  /* 0x0000001f15197221 */ /* 0x000fe20000000000 */
[----:B------:R-:W-:Y:S01]  /*1dc0*/  FMNMX R44, R54, R55, !PT ;  /* 0x00000037362c7209 */ /* 0x000fe20007800000 */
        /* <DEDUP_REMOVED lines=20> */
[----:B0-----:R-:W-:Y:S01]  /*1f10*/  FADD R31, R16, R12 ;  /* 0x0000000c101f7221 */ /* 0x001fe20000000000 */
[C---:B------:R-:W-:Y:S01]  /*1f20*/  FADD R28, R12.reuse, R18 ;  /* 0x000000120c1c7221 */ /* 0x040fe20000000000 */
[----:B------:R-:W-:Y:S01]  /*1f30*/  FADD R30, R12, R19 ;  /* 0x000000130c1e7221 */ /* 0x000fe20000000000 */
[----:B------:R-:W-:-:S02]  /*1f40*/  FMNMX R50, R61, R50, !PT ;  /* 0x000000323d327209 */ /* 0x000fc40007800000 */
[----:B------:R-:W-:Y:S01]  /*1f50*/  FMNMX R46, R46, R57, !PT ;  /* 0x000000392e2e7209 */ /* 0x000fe20007800000 */
[----:B------:R-:W-:Y:S01]  /*1f60*/  FADD R57, R12, R17 ;  /* 0x000000110c397221 */ /* 0x000fe20000000000 */
[----:B------:R-:W-:Y:S02]  /*1f70*/  FMNMX R50, R50, R31, !PT ;  /* 0x0000001f32327209 */ /* 0x000fe40007800000 */
[----:B------:R-:W-:Y:S02]  /*1f80*/  FMNMX R12, R29, R28, !PT ;  /* 0x0000001c1d0c7209 */ /* 0x000fe40007800000 */
[----:B------:R-:W-:Y:S02]  /*1f90*/  FMNMX R51, R51, R30, !PT ;  /* 0x0000001e33337209 */ /* 0x000fe40007800000 */
[----:B------:R-:W0:Y:S01]  /*1fa0*/  LDS.128 R28, [R5+0x900] ;  /* 0x00090000051c7984 */ /* 0x000e220000000c00 */
[----:B------:R-:W-:Y:S02]  /*1fb0*/  FMNMX R45, R45, R54, !PT ;  /* 0x000000362d2d7209 */ /* 0x000fe40007800000 */
[----:B------:R-:W-:Y:S01]  /*1fc0*/  FMNMX R43, R43, R60, !PT ;  /* 0x0000003c2b2b7209 */ /* 0x000fe20007800000 */
[----:B-1----:R-:W-:Y:S01]  /*1fd0*/  FADD R54, R16, R20 ;  /* 0x0000001410367221 */ /* 0x002fe20000000000 */
[----:B------:R-:W-:-:S04]  /*1fe0*/  FMNMX R52, R59, R52, !PT ;  /* 0x000000343b347209 */ /* 0x000fc80007800000 */
[----:B------:R-:W-:Y:S01]  /*1ff0*/  FMNMX R43, R43, R54, !PT ;  /* 0x000000362b2b7209 */ /* 0x000fe20007800000 */
[--C-:B------:R-:W-:Y:S01]  /*2000*/  FADD R54, R20, R17.reuse ;  /* 0x0000001114367221 */ /* 0x100fe20000000000 */
[----:B------:R-:W-:Y:S01]  /*2010*/  FMNMX R52, R52, R57, !PT ;  /* 0x0000003934347209 */ /* 0x000fe20007800000 */
[C---:B--2---:R-:W-:Y:S01]  /*2020*/  FADD R57, R24.reuse, R17 ;  /* 0x0000001118397221 */ /* 0x044fe20000000000 */
[--C-:B------:R-:W-:Y:S01]  /*2030*/  FADD R59, R24, R18.reuse ;  /* 0x00000012183b7221 */ /* 0x100fe20000000000 */
[----:B------:R-:W-:Y:S01]  /*2040*/  FMNMX R41, R41, R58, !PT ;  /* 0x0000003a29297209 */ /* 0x000fe20007800000 */
[C---:B------:R-:W-:Y:S01]  /*2050*/  FADD R58, R20.reuse, R18 ;  /* 0x00000012143a7221 */ /* 0x040fe20000000000 */
[----:B------:R-:W-:Y:S01]  /*2060*/  FMNMX R47, R47, R54, !PT ;  /* 0x000000362f2f7209 */ /* 0x000fe20007800000 */
[--C-:B------:R-:W-:Y:S01]  /*2070*/  FADD R54, R20, R19.reuse ;  /* 0x0000001314367221 */ /* 0x100fe20000000000 */
[----:B------:R-:W-:Y:S01]  /*2080*/  FMNMX R48, R48, R57, !PT ;  /* 0x0000003930307209 */ /* 0x000fe20007800000 */
[----:B------:R-:W-:Y:S01]  /*2090*/  FADD R20, R16, R24 ;  /* 0x0000001810147221 */ /* 0x000fe20000000000 */
[----:B------:R-:W-:Y:S01]  /*20a0*/  FMNMX R46, R46, R59, !PT ;  /* 0x0000003b2e2e7209 */ /* 0x000fe20007800000 */
[----:B------:R-:W-:Y:S01]  /*20b0*/  FADD R59, R24, R19 ;  /* 0x00000013183b7221 */ /* 0x000fe20000000000 */
[----:B---3--:R-:W-:Y:S01]  /*20c0*/  FADD R57, R16, R32 ;  /* 0x0000002010397221 */ /* 0x008fe20000000000 */
[C---:B------:R-:W-:Y:S01]  /*20d0*/  FADD R16, R32.reuse, R17 ;  /* 0x0000001120107221 */ /* 0x040fe20000000000 */
[C---:B------:R-:W-:Y:S01]  /*20e0*/  FADD R18, R32.reuse, R18 ;  /* 0x0000001220127221 */ /* 0x040fe20000000000 */
[----:B------:R-:W-:Y:S01]  /*20f0*/  FADD R19, R32, R19 ;  /* 0x0000001320137221 */ /* 0x000fe20000000000 */
[----:B------:R-:W-:-:S02]  /*2100*/  FMNMX R41, R41, R20, !PT ;  /* 0x0000001429297209 */ /* 0x000fc40007800000 */
[----:B------:R-:W-:Y:S02]  /*2110*/  FMNMX R44, R44, R59, !PT ;  /* 0x0000003b2c2c7209 */ /* 0x000fe40007800000 */
[----:B------:R-:W-:Y:S02]  /*2120*/  FMNMX R49, R49, R16, !PT ;  /* 0x0000001031317209 */ /* 0x000fe40007800000 */
[----:B------:R-:W-:Y:S02]  /*2130*/  FMNMX R45, R45, R18, !PT ;  /* 0x000000122d2d7209 */ /* 0x000fe40007800000 */
[----:B------:R-:W-:Y:S02]  /*2140*/  FMNMX R56, R56, R19, !PT ;  /* 0x0000001338387209 */ /* 0x000fe40007800000 */
[----:B------:R-:W-:Y:S01]  /*2150*/  FMNMX R53, R53, R58, !PT ;  /* 0x0000003a35357209 */ /* 0x000fe20007800000 */
[--C-:B0-----:R-:W-:Y:S01]  /*2160*/  FADD R59, R28, R13.reuse ;  /* 0x0000000d1c3b7221 */ /* 0x101fe20000000000 */
[----:B------:R-:W-:Y:S01]  /*2170*/  FMNMX R55, R55, R54, !PT ;  /* 0x0000003637377209 */ /* 0x000fe20007800000 */
[--C-:B------:R-:W-:Y:S01]  /*2180*/  FADD R17, R29, R13.reuse ;  /* 0x0000000d1d117221 */ /* 0x100fe20000000000 */
[----:B------:R-:W-:Y:S01]  /*2190*/  FMNMX R42, R42, R57, !PT ;  /* 0x000000392a2a7209 */ /* 0x000fe20007800000 */
        /* <DEDUP_REMOVED lines=50> */
[----:B------:R-:W-:Y:S01]  /*24c0*/  FMNMX R44, R51, R44, !PT ;  /* 0x0000002c332c7209 */ /* 0x000fe20007800000 */
[--C-:B------:R-:W-:Y:S01]  /*24d0*/  FADD R46, R29, R26.reuse ;  /* 0x0000001a1d2e7221 */ /* 0x100fe20000000000 */
[----:B------:R-:W-:Y:S01]  /*24e0*/  FMNMX R47, R32, R47, !PT ;  /* 0x0000002f202f7209 */ /* 0x000fe20007800000 */
[----:B------:R-:W-:Y:S01]  /*24f0*/  FADD R54, R31, R26 ;  /* 0x0000001a1f367221 */ /* 0x000fe20000000000 */
[----:B------:R-:W-:Y:S01]  /*2500*/  FMNMX R53, R42, R28, !PT ;  /* 0x0000001c2a357209 */ /* 0x000fe20007800000 */
[--C-:B-1----:R-:W-:Y:S01]  /*2510*/  FADD R42, R17, R15.reuse ;  /* 0x0000000f112a7221 */ /* 0x102fe20000000000 */
[----:B------:R-:W-:Y:S01]  /*2520*/  FMNMX R52, R49, R22, !PT ;  /* 0x0000001631347209 */ /* 0x000fe20007800000 */
[----:B------:R-:W-:Y:S01]  /*2530*/  FADD R49, R16, R15 ;  /* 0x0000000f10317221 */ /* 0x000fe20000000000 */
[----:B------:R-:W-:-:S02]  /*2540*/  FMNMX R56, R20, R55, !PT ;  /* 0x0000003714387209 */ /* 0x000fc40007800000 */
        /* <DEDUP_REMOVED lines=9> */
[--C-:B------:R-:W-:Y:S01]  /*25e0*/  FADD R59, R16, R23.reuse ;  /* 0x00000017103b7221 */ /* 0x100fe20000000000 */
[----:B------:R-:W-:Y:S01]  /*25f0*/  FMNMX R54, R25, R54, !PT ;  /* 0x0000003619367209 */ /* 0x000fe20007800000 */
[--C-:B------:R-:W-:Y:S01]  /*2600*/  FADD R20, R17, R23.reuse ;  /* 0x0000001711147221 */ /* 0x100fe20000000000 */
[----:B------:R-:W-:Y:S01]  /*2610*/  FMNMX R46, R21, R46, !PT ;  /* 0x0000002e152e7209 */ /* 0x000fe20007800000 */
        /* <DEDUP_REMOVED lines=23> */
[----:B0-----:R-:W-:Y:S01]  /*2790*/  FADD R32, R12, R28 ;  /* 0x0000001c0c207221 */ /* 0x001fe20000000000 */
[----:B------:R-:W-:Y:S01]  /*27a0*/  FMNMX R48, R48, R35, !PT ;  /* 0x0000002330307209 */ /* 0x000fe20007800000 */
[----:B------:R-:W0:Y:S01]  /*27b0*/  LDS.128 R24, [R6+0x1b0] ;  /* 0x0001b00006187984 */ /* 0x000e220000000c00 */
        /* <DEDUP_REMOVED lines=8> */
[----:B------:R-:W-:Y:S02]  /*2840*/  FMNMX R44, R44, R35, !PT ;  /* 0x000000232c2c7209 */ /* 0x000fe40007800000 */
[----:B------:R-:W3:Y:S01]  /*2850*/  LDS.128 R32, [R5+0xd00] ;  /* 0x000d000005207984 */ /* 0x000ee20000000c00 */
[----:B-1----:R-:W-:Y:S01]  /*2860*/  FADD R57, R12, R16 ;  /* 0x000000100c397221 */ /* 0x002fe20000000000 */
[----:B------:R-:W-:Y:S01]  /*2870*/  FMNMX R50, R50, R59, !PT ;  /* 0x0000003b32327209 */ /* 0x000fe20007800000 */
[----:B------:R-:W-:-:S03]  /*2880*/  FADD R28, R16, R13 ;  /* 0x0000000d101c7221 */ /* 0x000fc60000000000 */
[----:B------:R-:W-:Y:S01]  /*2890*/  FMNMX R50, R50, R57, !PT ;  /* 0x0000003932327209 */ /* 0x000fe20007800000 */
[----:B------:R-:W-:Y:S01]  /*28a0*/  FADD R57, R16, R14 ;  /* 0x0000000e10397221 */ /* 0x000fe20000000000 */
[----:B------:R-:W-:-:S04]  /*28b0*/  FMNMX R43, R43, R28, !PT ;  /* 0x0000001c2b2b7209 */ /* 0x000fc80007800000 */
[----:B------:R-:W-:Y:S01]  /*28c0*/  FMNMX R28, R56, R57, !PT ;  /* 0x00000039381c7209 */ /* 0x000fe20007800000 */
[----:B------:R-:W-:Y:S01]  /*28d0*/  FADD R56, R16, R15 ;  /* 0x0000000f10387221 */ /* 0x000fe20000000000 */
[----:B--2---:R-:W-:Y:S01]  /*28e0*/  FADD R16, R12, R20 ;  /* 0x000000140c107221 */ /* 0x004fe20000000000 */
[----:B------:R-:W-:-:S04]  /*28f0*/  FADD R57, R20, R13 ;  /* 0x0000000d14397221 */ /* 0x000fc80000000000 */
[----:B------:R-:W-:Y:S01]  /*2900*/  FMNMX R47, R47, R16, !PT ;  /* 0x000000102f2f7209 */ /* 0x000fe20007800000 */
[----:B------:R-:W-:Y:S01]  /*2910*/  FADD R16, R20, R14 ;  /* 0x0000000e14107221 */ /* 0x000fe20000000000 */
[----:B------:R-:W-:Y:S01]  /*2920*/  FMNMX R46, R46, R57, !PT ;  /* 0x000000392e2e7209 */ /* 0x000fe20007800000 */
[----:B0-----:R-:W-:-:S03]  /*2930*/  FADD R13, R24, R13 ;  /* 0x0000000d180d7221 */ /* 0x001fc60000000000 */
[----:B------:R-:W-:Y:S01]  /*2940*/  FMNMX R16, R55, R16, !PT ;  /* 0x0000001037107209 */ /* 0x000fe20007800000 */
[----:B------:R-:W-:Y:S01]  /*2950*/  FADD R14, R24, R14 ;  /* 0x0000000e180e7221 */ /* 0x000fe20000000000 */
[--C-:B------:R-:W-:Y:S01]  /*2960*/  FADD R55, R20, R15.reuse ;  /* 0x0000000f14377221 */ /* 0x100fe20000000000 */
[----:B------:R-:W-:Y:S01]  /*2970*/  FADD R12, R12, R24 ;  /* 0x000000180c0c7221 */ /* 0x000fe20000000000 */
[----:B------:R-:W-:Y:S01]  /*2980*/  FADD R57, R24, R15 ;  /* 0x0000000f18397221 */ /* 0x000fe20000000000 */
[----:B------:R-:W-:Y:S02]  /*2990*/  FMNMX R53, R53, R58, !PT ;  /* 0x0000003a35357209 */ /* 0x000fe40007800000 */
[----:B------:R-:W-:Y:S02]  /*29a0*/  FMNMX R15, R52, R13, !PT ;  /* 0x0000000d340f7209 */ /* 0x000fe40007800000 */
[----:B------:R-:W-:Y:S02]  /*29b0*/  FMNMX R24, R51, R14, !PT ;  /* 0x0000000e33187209 */ /* 0x000fe40007800000 */
[----:B------:R-:W-:-:S02]  /*29c0*/  FMNMX R20, R54, R55, !PT ;  /* 0x0000003736147209 */ /* 0x000fc40007800000 */
[----:B------:R-:W-:Y:S01]  /*29d0*/  FMNMX R41, R41, R56, !PT ;  /* 0x0000003829297209 */ /* 0x000fe20007800000 */
[--C-:B---3--:R-:W-:Y:S01]  /*29e0*/  FADD R60, R32, R29.reuse ;  /* 0x0000001d203c7221 */ /* 0x108fe20000000000 */
[--C-:B------:R-:W-:Y:S01]  /*29f0*/  FADD R13, R33, R29.reuse ;  /* 0x0000001d210d7221 */ /* 0x100fe20000000000 */
[--C-:B------:R-:W-:Y:S01]  /*2a00*/  FADD R14, R34, R29.reuse ;  /* 0x0000001d220e7221 */ /* 0x100fe20000000000 */
[----:B------:R-:W-:Y:S01]  /*2a10*/  FADD R51, R35, R29 ;  /* 0x0000001d23337221 */ /* 0x000fe20000000000 */
[----:B------:R-:W-:Y:S01]  /*2a20*/  FMNMX R12, R53, R12, !PT ;  /* 0x0000000c350c7209 */ /* 0x000fe20007800000 */
[--C-:B------:R-:W-:Y:S01]  /*2a30*/  FADD R59, R32, R17.reuse ;  /* 0x00000011203b7221 */ /* 0x100fe20000000000 */
[----:B------:R-:W-:Y:S01]  /*2a40*/  FMNMX R48, R48, R57, !PT ;  /* 0x0000003930307209 */ /* 0x000fe20007800000 */
        /* <DEDUP_REMOVED lines=43> */
[----:B------:R-:W-:-:S02]  /*2d00*/  FMNMX R59, R49, R44, !PT ;  /* 0x0000002c313b7209 */ /* 0x000fc40007800000 */
[----:B------:R-:W-:Y:S01]  /*2d10*/  FMNMX R44, R50, R41, !PT ;  /* 0x00000029322c7209 */ /* 0x000fe20007800000 */
[----:B------:R-:W-:Y:S01]  /*2d20*/  FADD R61, R34, R22 ;  /* 0x00000016223d7221 */ /* 0x000fe20000000000 */
[----:B------:R-:W-:Y:S01]  /*2d30*/  FMNMX R41, R57, R18, !PT ;  /* 0x0000001239297209 */ /* 0x000fe20007800000 */
[----:B------:R-:W-:Y:S01]  /*2d40*/  FADD R22, R35, R26 ;  /* 0x0000001a23167221 */ /* 0x000fe20000000000 */
[----:B------:R-:W-:Y:S02]  /*2d50*/  FMNMX R42, R47, R42, !PT ;  /* 0x0000002a2f2a7209 */ /* 0x000fe40007800000 */
[----:B------:R-:W-:Y:S01]  /*2d60*/  FMNMX R18, R56, R25, !PT ;  /* 0x0000001938127209 */ /* 0x000fe20007800000 */
[--C-:B-1----:R-:W-:Y:S01]  /*2d70*/  FADD R57, R13, R31.reuse ;  /* 0x0000001f0d397221 */ /* 0x102fe20000000000 */
[----:B------:R-:W-:Y:S02]  /*2d80*/  FMNMX R50, R43, R52, !PT ;  /* 0x000000342b327209 */ /* 0x000fe40007800000 */
[----:B------:R-:W-:Y:S01]  /*2d90*/  FMNMX R45, R45, R54, !PT ;  /* 0x000000362d2d7209 */ /* 0x000fe20007800000 */
[----:B------:R-:W-:Y:S01]  /*2da0*/  FADD R54, R15, R31 ;  /* 0x0000001f0f367221 */ /* 0x000fe20000000000 */
[----:B------:R-:W-:-:S02]  /*2db0*/  FMNMX R25, R53, R48, !PT ;  /* 0x0000003035197209 */ /* 0x000fc40007800000 */
[----:B------:R-:W-:Y:S01]  /*2dc0*/  FMNMX R49, R24, R33, !PT ;  /* 0x0000002118317209 */ /* 0x000fe20007800000 */
[--C-:B------:R-:W-:Y:S01]  /*2dd0*/  FADD R24, R14, R31.reuse ;  /* 0x0000001f0e187221 */ /* 0x100fe20000000000 */
[----:B------:R-:W-:Y:S01]  /*2de0*/  FMNMX R47, R20, R55, !PT ;  /* 0x00000037142f7209 */ /* 0x000fe20007800000 */
[----:B------:R-:W-:Y:S01]  /*2df0*/  FADD R20, R12, R31 ;  /* 0x0000001f0c147221 */ /* 0x000fe20000000000 */
[----:B------:R-:W-:Y:S02]  /*2e00*/  FMNMX R52, R58, R32, !PT ;  /* 0x000000203a347209 */ /* 0x000fe40007800000 */
        /* <DEDUP_REMOVED lines=33> */
[----:B0-----:R-:W-:Y:S01]  /*3020*/  FADD R45, R32, R30 ;  /* 0x0000001e202d7221 */ /* 0x001fe20000000000 */
[----:B------:R-:W-:Y:S01]  /*3030*/  FMNMX R49, R49, R14, !PT ;  /* 0x0000000e31317209 */ /* 0x000fe20007800000 */
[----:B------:R-:W-:Y:S01]  /*3040*/  FADD R54, R28, R32 ;  /* 0x000000201c367221 */ /* 0x000fe20000000000 */
[----:B------:R-:W-:Y:S01]  /*3050*/  FMNMX R46, R46, R15, !PT ;  /* 0x0000000f2e2e7209 */ /* 0x000fe20007800000 */
[C---:B------:R-:W-:Y:S01]  /*3060*/  FADD R26, R32.reuse, R29 ;  /* 0x0000001d201a7221 */ /* 0x040fe20000000000 */
[----:B------:R-:W0:Y:S01]  /*3070*/  LDS.128 R12, [R6+0x1c0] ;  /* 0x0001c000060c7984 */ /* 0x000e220000000c00 */
[----:B------:R-:W-:Y:S01]  /*3080*/  FADD R56, R32, R31 ;  /* 0x0000001f20387221 */ /* 0x000fe20000000000 */
[----:B------:R-:W-:-:S02]  /*3090*/  FMNMX R32, R24, R45, !PT ;  /* 0x0000002d18207209 */ /* 0x000fc40007800000 */
[----:B------:R-:W-:Y:S02]  /*30a0*/  FMNMX R54, R27, R54, !PT ;  /* 0x000000361b367209 */ /* 0x000fe40007800000 */
[----:B------:R-:W-:Y:S02]  /*30b0*/  FMNMX R57, R57, R26, !PT ;  /* 0x0000001a39397209 */ /* 0x000fe40007800000 */
[----:B------:R-:W-:Y:S02]  /*30c0*/  FMNMX R45, R25, R56, !PT ;  /* 0x00000038192d7209 */ /* 0x000fe40007800000 */
[----:B------:R-:W3:Y:S01]  /*30d0*/  LDS.128 R24, [R5+0x1100] ;  /* 0x0011000005187984 */ /* 0x000ee20000000c00 */
[----:B------:R-:W-:Y:S01]  /*30e0*/  FMNMX R48, R48, R55, !PT ;  /* 0x0000003730307209 */ /* 0x000fe20007800000 */
[----:B-1----:R-:W-:Y:S01]  /*30f0*/  FADD R55, R28, R20 ;  /* 0x000000141c377221 */ /* 0x002fe20000000000 */
[----:B------:R-:W-:-:S04]  /*3100*/  FADD R56, R20, R30 ;  /* 0x0000001e14387221 */ /* 0x000fc80000000000 */
[----:B------:R-:W-:Y:S01]  /*3110*/  FMNMX R44, R44, R55, !PT ;  /* 0x000000372c2c7209 */ /* 0x000fe20007800000 */
[C---:B------:R-:W-:Y:S01]  /*3120*/  FADD R55, R20.reuse, R29 ;  /* 0x0000001d14377221 */ /* 0x040fe20000000000 */
[----:B------:R-:W-:Y:S01]  /*3130*/  FMNMX R53, R53, R56, !PT ;  /* 0x0000003835357209 */ /* 0x000fe20007800000 */
[----:B------:R-:W-:Y:S01]  /*3140*/  FADD R59, R20, R31 ;  /* 0x0000001f143b7221 */ /* 0x000fe20000000000 */
[C---:B--2---:R-:W-:Y:S01]  /*3150*/  FADD R20, R16.reuse, R29 ;  /* 0x0000001d10147221 */ /* 0x044fe20000000000 */
[----:B------:R-:W-:Y:S01]  /*3160*/  FADD R56, R16, R30 ;  /* 0x0000001e10387221 */ /* 0x000fe20000000000 */
[----:B------:R-:W-:Y:S01]  /*3170*/  FMNMX R50, R50, R55, !PT ;  /* 0x0000003732327209 */ /* 0x000fe20007800000 */
[----:B------:R-:W-:Y:S01]  /*3180*/  FADD R55, R28, R16 ;  /* 0x000000101c377221 */ /* 0x000fe20000000000 */
[----:B------:R-:W-:Y:S01]  /*3190*/  FADD R16, R16, R31 ;  /* 0x0000001f10107221 */ /* 0x000fe20000000000 */
[----:B------:R-:W-:Y:S02]  /*31a0*/  FMNMX R47, R47, R58, !PT ;  /* 0x0000003a2f2f7209 */ /* 0x000fe40007800000 */
[----:B------:R-:W-:Y:S01]  /*31b0*/  FMNMX R43, R43, R56, !PT ;  /* 0x000000382b2b7209 */ /* 0x000fe20007800000 */
[C---:B0-----:R-:W-:Y:S01]  /*31c0*/  FADD R29, R12.reuse, R29 ;  /* 0x0000001d0c1d7221 */ /* 0x041fe20000000000 */
[----:B------:R-:W-:Y:S01]  /*31d0*/  FADD R31, R12, R31 ;  /* 0x0000001f0c1f7221 */ /* 0x000fe20000000000 */
[----:B------:R-:W-:Y:S01]  /*31e0*/  FADD R28, R28, R12 ;  /* 0x0000000c1c1c7221 */ /* 0x000fe20000000000 */
[----:B------:R-:W-:-:S02]  /*31f0*/  FADD R30, R12, R30 ;  /* 0x0000001e0c1e7221 */ /* 0x000fc40000000000 */
[----:B------:R-:W-:Y:S02]  /*3200*/  FMNMX R52, R52, R29, !PT ;  /* 0x0000001d34347209 */ /* 0x000fe40007800000 */
[----:B------:R-:W-:Y:S01]  /*3210*/  FMNMX R46, R46, R31, !PT ;  /* 0x0000001f2e2e7209 */ /* 0x000fe20007800000 */
[C---:B---3--:R-:W-:Y:S01]  /*3220*/  FADD R29, R24.reuse, R33 ;  /* 0x00000021181d7221 */ /* 0x048fe20000000000 */
[----:B------:R-:W-:Y:S01]  /*3230*/  FADD R31, R24, R21 ;  /* 0x00000015181f7221 */ /* 0x000fe20000000000 */
[----:B------:R-:W-:Y:S01]  /*3240*/  FMNMX R42, R42, R55, !PT ;  /* 0x000000372a2a7209 */ /* 0x000fe20007800000 */
[--C-:B------:R-:W-:Y:S01]  /*3250*/  FADD R56, R25, R33.reuse ;  /* 0x0000002119387221 */ /* 0x100fe20000000000 */
[----:B------:R-:W-:Y:S01]  /*3260*/  FMNMX R48, R48, R59, !PT ;  /* 0x0000003b30307209 */ /* 0x000fe20007800000 */
[--C-:B------:R-:W-:Y:S01]  /*3270*/  FADD R55, R26, R33.reuse ;  /* 0x000000211a377221 */ /* 0x100fe20000000000 */
[----:B------:R-:W-:Y:S01]  /*3280*/  FMNMX R41, R41, R28, !PT ;  /* 0x0000001c29297209 */ /* 0x000fe20007800000 */
[----:B------:R-:W-:Y:S01]  /*3290*/  FADD R58, R27, R33 ;  /* 0x000000211b3a7221 */ /* 0x000fe20000000000 */
[----:B------:R-:W-:Y:S01]  /*32a0*/  FMNMX R49, R49, R30, !PT ;  /* 0x0000001e31317209 */ /* 0x000fe20007800000 */
[C---:B------:R-:W-:Y:S01]  /*32b0*/  FADD R33, R25.reuse, R21 ;  /* 0x0000001519217221 */ /* 0x040fe20000000000 */
[----:B------:R-:W-:Y:S01]  /*32c0*/  FMNMX R54, R54, R29, !PT ;  /* 0x0000001d36367209 */ /* 0x000fe20007800000 */
[--C-:B------:R-:W-:Y:S01]  /*32d0*/  FADD R59, R24, R17.reuse ;  /* 0x00000011183b7221 */ /* 0x100fe20000000000 */
[----:B------:R-:W-:Y:S01]  /*32e0*/  FMNMX R44, R44, R31, !PT ;  /* 0x0000001f2c2c7209 */ /* 0x000fe20007800000 */
[C---:B------:R-:W-:Y:S01]  /*32f0*/  FADD R60, R25.reuse, R17 ;  /* 0x00000011193c7221 */ /* 0x040fe20000000000 */
[----:B------:R-:W0:Y:S01]  /*3300*/  LDS.128 R28, [R5+0x1200] ;  /* 0x00120000051c7984 */ /* 0x000e220000000c00 */
[--C-:B------:R-:W-:Y:S01]  /*3310*/  FADD R24, R24, R13.reuse ;  /* 0x0000000d18187221 */ /* 0x100fe20000000000 */
[----:B------:R-:W-:Y:S01]  /*3320*/  FADD R25, R25, R13 ;  /* 0x0000000d19197221 */ /* 0x000fe20000000000 */
[----:B------:R-:W-:Y:S01]  /*3330*/  FMNMX R51, R51, R20, !PT ;  /* 0x0000001433337209 */ /* 0x000fe20007800000 */
[--C-:B------:R-:W-:Y:S01]  /*3340*/  FADD R20, R27, R17.reuse ;  /* 0x000000111b147221 */ /* 0x100fe20000000000 */
[----:B------:R-:W-:Y:S01]  /*3350*/  FMNMX R47, R47, R16, !PT ;  /* 0x000000102f2f7209 */ /* 0x000fe20007800000 */
[C---:B------:R-:W-:Y:S01]  /*3360*/  FADD R16, R26.reuse, R17 ;  /* 0x000000111a107221 */ /* 0x040fe20000000000 */
[C---:B------:R-:W-:Y:S01]  /*3370*/  FADD R12, R26.reuse, R21 ;  /* 0x000000151a0c7221 */ /* 0x040fe20000000000 */
[----:B------:R-:W-:Y:S01]  /*3380*/  FADD R17, R26, R13 ;  /* 0x0000000d1a117221 */ /* 0x000fe20000000000 */
        /* <DEDUP_REMOVED lines=50> */
[----:B------:R-:W-:Y:S01]  /*36b0*/  FADD R21, R24, R23 ;  /* 0x0000001718157221 */ /* 0x000fe20000000000 */
[----:B------:R-:W-:Y:S02]  /*36c0*/  FMNMX R61, R54, R61, !PT ;  /* 0x0000003d363d7209 */ /* 0x000fe40007800000 */
[----:B------:R-:W-:Y:S01]  /*36d0*/  FMNMX R44, R44, R55, !PT ;  /* 0x000000372c2c7209 */ /* 0x000fe20007800000 */
[----:B------:R-:W-:Y:S01]  /*36e0*/  FADD R59, R24, R19 ;  /* 0x00000013183b7221 */ /* 0x000fe20000000000 */
[----:B------:R-:W-:Y:S01]  /*36f0*/  FMNMX R48, R48, R17, !PT ;  /* 0x0000001130307209 */ /* 0x000fe20007800000 */
[----:B------:R-:W-:Y:S01]  /*3700*/  FADD R60, R24, R15 ;  /* 0x0000000f183c7221 */ /* 0x000fe20000000000 */
[--C-:B------:R-:W-:Y:S01]  /*3710*/  FADD R17, R25, R23.reuse ;  /* 0x0000001719117221 */ /* 0x100fe20000000000 */
[--C-:B------:R-:W-:Y:S01]  /*3720*/  FADD R54, R26, R23.reuse ;  /* 0x000000171a367221 */ /* 0x100fe20000000000 */
[----:B------:R-:W-:Y:S01]  /*3730*/  FADD R55, R27, R23 ;  /* 0x000000171b377221 */ /* 0x000fe20000000000 */
[----:B------:R-:W-:-:S02]  /*3740*/  FMNMX R24, R61, R20, !PT ;  /* 0x000000143d187209 */ /* 0x000fc40007800000 */
[----:B------:R-:W-:Y:S02]  /*3750*/  FMNMX R44, R44, R21, !PT ;  /* 0x000000152c2c7209 */ /* 0x000fe40007800000 */
[----:B------:R-:W1:Y:S01]  /*3760*/  LDS.128 R20, [R6+0xd0] ;  /* 0x0000d00006147984 */ /* 0x000e620000000c00 */
[----:B------:R-:W-:Y:S01]  /*3770*/  FMNMX R57, R57, R56, !PT ;  /* 0x0000003839397209 */ /* 0x000fe20007800000 */
[C-C-:B------:R-:W-:Y:S01]  /*3780*/  FADD R56, R26.reuse, R19.reuse ;  /* 0x000000131a387221 */ /* 0x140fe20000000000 */
[----:B------:R-:W-:Y:S01]  /*3790*/  FMNMX R43, R43, R16, !PT ;  /* 0x000000102b2b7209 */ /* 0x000fe20007800000 */
[--C-:B------:R-:W-:Y:S01]  /*37a0*/  FADD R16, R25, R19.reuse ;  /* 0x0000001319107221 */ /* 0x100fe20000000000 */
[----:B------:R-:W-:Y:S01]  /*37b0*/  FADD R58, R27, R19 ;  /* 0x000000131b3a7221 */ /* 0x000fe20000000000 */
[--C-:B------:R-:W-:Y:S01]  /*37c0*/  FADD R19, R25, R15.reuse ;  /* 0x0000000f19137221 */ /* 0x100fe20000000000 */
[--C-:B------:R-:W-:Y:S01]  /*37d0*/  FADD R26, R26, R15.reuse ;  /* 0x0000000f1a1a7221 */ /* 0x100fe20000000000 */
[----:B------:R-:W-:Y:S01]  /*37e0*/  FADD R15, R27, R15 ;  /* 0x0000000f1b0f7221 */ /* 0x000fe20000000000 */
        /* <DEDUP_REMOVED lines=9> */
[----:B0-----:R-:W-:Y:S01]  /*3880*/  FADD R26, R28, R33 ;  /* 0x000000211c1a7221 */ /* 0x001fe20000000000 */
[----:B------:R-:W-:Y:S01]  /*3890*/  FMNMX R48, R48, R55, !PT ;  /* 0x0000003730307209 */ /* 0x000fe20007800000 */
[----:B------:R-:W-:Y:S01]  /*38a0*/  FADD R55, R32, R28 ;  /* 0x0000001c20377221 */ /* 0x000fe20000000000 */
[----:B------:R-:W-:Y:S02]  /*38b0*/  FMNMX R46, R46, R15, !PT ;  /* 0x0000000f2e2e7209 */ /* 0x000fe40007800000 */
[----:B------:R-:W0:Y:S01]  /*38c0*/  LDS.128 R12, [R6+0x1d0] ;  /* 0x0001d000060c7984 */ /* 0x000e220000000c00 */
[----:B------:R-:W-:Y:S01]  /*38d0*/  FMNMX R43, R43, R56, !PT ;  /* 0x000000382b2b7209 */ /* 0x000fe20007800000 */
[C---:B------:R-:W-:Y:S01]  /*38e0*/  FADD R56, R28.reuse, R34 ;  /* 0x000000221c387221 */ /* 0x040fe20000000000 */
[----:B------:R-:W-:Y:S01]  /*38f0*/  FMNMX R47, R47, R58, !PT ;  /* 0x0000003a2f2f7209 */ /* 0x000fe20007800000 */
[----:B------:R-:W-:Y:S01]  /*3900*/  FADD R58, R28, R35 ;  /* 0x000000231c3a7221 */ /* 0x000fe20000000000 */
[----:B------:R-:W-:-:S02]  /*3910*/  FMNMX R55, R24, R55, !PT ;  /* 0x0000003718377209 */ /* 0x000fc40007800000 */
[----:B------:R-:W-:Y:S02]  /*3920*/  FMNMX R28, R25, R26, !PT ;  /* 0x0000001a191c7209 */ /* 0x000fe40007800000 */
[----:B------:R-:W3:Y:S01]  /*3930*/  LDS.128 R24, [R5+0x1500] ;  /* 0x0015000005187984 */ /* 0x000ee20000000c00 */
[----:B-1----:R-:W-:Y:S01]  /*3940*/  FADD R57, R32, R20 ;  /* 0x0000001420397221 */ /* 0x002fe20000000000 */
[----:B------:R-:W-:Y:S01]  /*3950*/  FMNMX R42, R42, R59, !PT ;  /* 0x0000003b2a2a7209 */ /* 0x000fe20007800000 */
[----:B------:R-:W-:-:S03]  /*3960*/  FADD R59, R20, R34 ;  /* 0x00000022143b7221 */ /* 0x000fc60000000000 */
[----:B------:R-:W-:Y:S01]  /*3970*/  FMNMX R44, R44, R57, !PT ;  /* 0x000000392c2c7209 */ /* 0x000fe20007800000 */
[----:B------:R-:W-:Y:S01]  /*3980*/  FADD R57, R20, R33 ;  /* 0x0000002114397221 */ /* 0x000fe20000000000 */
[----:B------:R-:W-:Y:S01]  /*3990*/  FMNMX R54, R54, R59, !PT ;  /* 0x0000003b36367209 */ /* 0x000fe20007800000 */
[----:B------:R-:W-:-:S03]  /*39a0*/  FADD R59, R20, R35 ;  /* 0x00000023143b7221 */ /* 0x000fc60000000000 */
[----:B------:R-:W-:Y:S02]  /*39b0*/  FMNMX R50, R50, R57, !PT ;  /* 0x0000003932327209 */ /* 0x000fe40007800000 */
[----:B------:R-:W-:Y:S01]  /*39c0*/  FMNMX R41, R41, R60, !PT ;  /* 0x0000003c29297209 */ /* 0x000fe20007800000 */
[----:B--2---:R-:W-:Y:S01]  /*39d0*/  FADD R57, R32, R16 ;  /* 0x0000001020397221 */ /* 0x004fe20000000000 */
[C---:B------:R-:W-:Y:S01]  /*39e0*/  FADD R20, R16.reuse, R33 ;  /* 0x0000002110147221 */ /* 0x040fe20000000000 */
[----:B------:R-:W-:Y:S01]  /*39f0*/  FMNMX R45, R45, R56, !PT ;  /* 0x000000382d2d7209 */ /* 0x000fe20007800000 */
[C---:B------:R-:W-:Y:S01]  /*3a00*/  FADD R56, R16.reuse, R34 ;  /* 0x0000002210387221 */ /* 0x040fe20000000000 */
[----:B------:R-:W-:Y:S01]  /*3a10*/  FADD R16, R16, R35 ;  /* 0x0000002310107221 */ /* 0x000fe20000000000 */
[----:B0-----:R-:W-:Y:S01]  /*3a20*/  FADD R32, R32, R12 ;  /* 0x0000000c20207221 */ /* 0x001fe20000000000 */
[C---:B------:R-:W-:Y:S01]  /*3a30*/  FADD R33, R12.reuse, R33 ;  /* 0x000000210c217221 */ /* 0x040fe20000000000 */
[C---:B------:R-:W-:Y:S01]  /*3a40*/  FADD R34, R12.reuse, R34 ;  /* 0x000000220c227221 */ /* 0x040fe20000000000 */
[----:B------:R-:W-:-:S02]  /*3a50*/  FADD R35, R12, R35 ;  /* 0x000000230c237221 */ /* 0x000fc40000000000 */
[----:B------:R-:W-:Y:S02]  /*3a60*/  FMNMX R41, R41, R32, !PT ;  /* 0x0000002029297209 */ /* 0x000fe40007800000 */
[----:B------:R-:W-:Y:S01]  /*3a70*/  FMNMX R52, R52, R33, !PT ;  /* 0x0000002134347209 */ /* 0x000fe20007800000 */
[C---:B---3--:R-:W-:Y:S01]  /*3a80*/  FADD R32, R24.reuse, R29 ;  /* 0x0000001d18207221 */ /* 0x048fe20000000000 */
[----:B------:R-:W-:Y:S01]  /*3a90*/  FADD R33, R24, R21 ;  /* 0x0000001518217221 */ /* 0x000fe20000000000 */
[----:B------:R-:W-:Y:S02]  /*3aa0*/  FMNMX R49, R49, R34, !PT ;  /* 0x0000002231317209 */ /* 0x000fe40007800000 */
[----:B------:R-:W-:Y:S02]  /*3ab0*/  FMNMX R46, R46, R35, !PT ;  /* 0x000000232e2e7209 */ /* 0x000fe40007800000 */
[----:B------:R-:W-:Y:S02]  /*3ac0*/  FMNMX R55, R55, R32, !PT ;  /* 0x0000002037377209 */ /* 0x000fe40007800000 */
[----:B------:R-:W-:Y:S01]  /*3ad0*/  FMNMX R44, R44, R33, !PT ;  /* 0x000000212c2c7209 */ /* 0x000fe20007800000 */
[----:B------:R-:W-:Y:S01]  /*3ae0*/  FADD R61, R24, R17 ;  /* 0x00000011183d7221 */ /* 0x000fe20000000000 */
[----:B------:R-:W-:Y:S01]  /*3af0*/  FMNMX R53, R53, R58, !PT ;  /* 0x0000003a35357209 */ /* 0x000fe20007800000 */
[----:B------:R-:W0:Y:S01]  /*3b00*/  LDS.128 R32, [R5+0x1600] ;  /* 0x0016000005207984 */ /* 0x000e220000000c00 */
[----:B------:R-:W-:Y:S01]  /*3b10*/  FMNMX R48, R48, R59, !PT ;  /* 0x0000003b30307209 */ /* 0x000fe20007800000 */
[C---:B------:R-:W-:Y:S01]  /*3b20*/  FADD R59, R25.reuse, R21 ;  /* 0x00000015193b7221 */ /* 0x040fe20000000000 */
[----:B------:R-:W-:Y:S01]  /*3b30*/  FMNMX R42, R42, R57, !PT ;  /* 0x000000392a2a7209 */ /* 0x000fe20007800000 */
[C---:B------:R-:W-:Y:S01]  /*3b40*/  FADD R57, R25.reuse, R29 ;  /* 0x0000001d19397221 */ /* 0x040fe20000000000 */
        /* <DEDUP_REMOVED lines=9> */
[C-C-:B------:R-:W-:Y:S01]  /*3be0*/  FADD R12, R26.reuse, R17.reuse ;  /* 0x000000111a0c7221 */ /* 0x140fe20000000000 */
        /* <DEDUP_REMOVED lines=15> */
[--C-:B0-----:R-:W-:Y:S01]  /*3ce0*/  FADD R54, R32, R30.reuse ;  /* 0x0000001e20367221 */ /* 0x101fe20000000000 */
[--C-:B------:R-:W-:Y:S01]  /*3cf0*/  FADD R59, R33, R30.reuse ;  /* 0x0000001e213b7221 */ /* 0x100fe20000000000 */
[--C-:B------:R-:W-:Y:S01]  /*3d00*/  FADD R13, R34, R30.reuse ;  /* 0x0000001e220d7221 */ /* 0x100fe20000000000 */
[----:B------:R-:W-:Y:S01]  /*3d10*/  FADD R12, R35, R30 ;  /* 0x0000001e230c7221 */ /* 0x000fe20000000000 */
[----:B------:R-:W-:Y:S01]  /*3d20*/  FMNMX R47, R47, R16, !PT ;  /* 0x000000102f2f7209 */ /* 0x000fe20007800000 */
[--C-:B------:R-:W-:Y:S01]  /*3d30*/  FADD R41, R32, R18.reuse ;  /* 0x0000001220297221 */ /* 0x100fe20000000000 */
[--C-:B------:R-:W-:Y:S01]  /*3d40*/  FADD R46, R33, R18.reuse ;  /* 0x00000012212e7221 */ /* 0x100fe20000000000 */
[----:B------:R-:W-:Y:S01]  /*3d50*/  FADD R30, R34, R18 ;  /* 0x00000012221e7221 */ /* 0x000fe20000000000 */
[----:B------:R-:W-:Y:S01]  /*3d60*/  FMNMX R51, R51, R58, !PT ;  /* 0x0000003a33337209 */ /* 0x000fe20007800000 */
        /* <DEDUP_REMOVED lines=8> */
[----:B------:R-:W-:-:S02]  /*3df0*/  FMNMX R49, R49, R60, !PT ;  /* 0x0000003c31317209 */ /* 0x000fc40007800000 */
[----:B------:R-:W-:Y:S02]  /*3e00*/  FMNMX R51, R51, R46, !PT ;  /* 0x0000002e33337209 */ /* 0x000fe40007800000 */
        /* <DEDUP_REMOVED lines=24> */
[----:B------:R-:W-:Y:S01]  /*3f90*/  FMNMX R42, R17, R56, !PT ;  /* 0x00000038112a7209 */ /* 0x000fe20007800000 */
[--C-:B------:R-:W-:Y:S01]  /*3fa0*/  FADD R17, R25, R23.reuse ;  /* 0x0000001719117221 */ /* 0x100fe20000000000 */
[--C-:B------:R-:W-:Y:S01]  /*3fb0*/  FADD R54, R26, R23.reuse ;  /* 0x000000171a367221 */ /* 0x100fe20000000000 */
[----:B------:R-:W-:Y:S01]  /*3fc0*/  FADD R55, R27, R23 ;  /* 0x000000171b377221 */ /* 0x000fe20000000000 */
[----:B------:R-:W-:-:S02]  /*3fd0*/  FMNMX R24, R22, R20, !PT ;  /* 0x0000001416187209 */ /* 0x000fc40007800000 */
[----:B------:R-:W-:Y:S02]  /*3fe0*/  FMNMX R44, R44, R21, !PT ;  /* 0x000000152c2c7209 */ /* 0x000fe40007800000 */
[----:B------:R-:W1:Y:S01]  /*3ff0*/  LDS.128 R20, [R6+0xe0] ;  /* 0x0000e00006147984 */ /* 0x000e620000000c00 */
[----:B------:R-:W-:Y:S01]  /*4000*/  FMNMX R50, R50, R57, !PT ;  /* 0x0000003932327209 */ /* 0x000fe20007800000 */
[--C-:B------:R-:W-:Y:S01]  /*4010*/  FADD R16, R25, R19.reuse ;  /* 0x0000001319107221 */ /* 0x100fe20000000000 */
[--C-:B------:R-:W-:Y:S01]  /*4020*/  FADD R57, R26, R19.reuse ;  /* 0x000000131a397221 */ /* 0x100fe20000000000 */
[----:B------:R-:W-:Y:S01]  /*4030*/  FADD R56, R27, R19 ;  /* 0x000000131b387221 */ /* 0x000fe20000000000 */
[----:B------:R-:W-:Y:S01]  /*4040*/  FADD R19, R25, R15 ;  /* 0x0000000f19137221 */ /* 0x000fe20000000000 */
[----:B------:R-:W-:Y:S02]  /*4050*/  FMNMX R25, R59, R18, !PT ;  /* 0x000000123b197209 */ /* 0x000fe40007800000 */
[----:B------:R-:W-:-:S02]  /*4060*/  FMNMX R50, R50, R17, !PT ;  /* 0x0000001132327209 */ /* 0x000fc40007800000 */
[----:B------:R-:W-:Y:S02]  /*4070*/  FMNMX R51, R51, R16, !PT ;  /* 0x0000001033337209 */ /* 0x000fe40007800000 */
[----:B------:R-:W-:Y:S01]  /*4080*/  FMNMX R52, R52, R19, !PT ;  /* 0x0000001334347209 */ /* 0x000fe20007800000 */
[--C-:B------:R-:W-:Y:S01]  /*4090*/  FADD R26, R26, R15.reuse ;  /* 0x0000000f1a1a7221 */ /* 0x100fe20000000000 */
[----:B------:R-:W2:Y:S01]  /*40a0*/  LDS.128 R16, [R6+0x160] ;  /* 0x0001600006107984 */ /* 0x000ea20000000c00 */
[----:B------:R-:W-:Y:S01]  /*40b0*/  FADD R58, R27, R15 ;  /* 0x0000000f1b3a7221 */ /* 0x000fe20000000000 */
[----:B------:R-:W-:Y:S02]  /*40c0*/  FMNMX R53, R12, R53, !PT ;  /* 0x000000350c357209 */ /* 0x000fe40007800000 */
[----:B------:R-:W-:Y:S02]  /*40d0*/  FMNMX R54, R13, R54, !PT ;  /* 0x000000360d367209 */ /* 0x000fe40007800000 */
[----:B------:R-:W-:-:S02]  /*40e0*/  FMNMX R57, R14, R57, !PT ;  /* 0x000000390e397209 */ /* 0x000fc40007800000 */
        /* <DEDUP_REMOVED lines=8> */
[----:B------:R-:W-:Y:S02]  /*4170*/  FMNMX R43, R46, R43, !PT ;  /* 0x0000002b2e2b7209 */ /* 0x000fe40007800000 */
[----:B------:R-:W-:-:S02]  /*4180*/  FMNMX R46, R24, R27, !PT ;  /* 0x0000001b182e7209 */ /* 0x000fc40007800000 */
[----:B------:R-:W-:Y:S02]  /*4190*/  FMNMX R28, R25, R26, !PT ;  /* 0x0000001a191c7209 */ /* 0x000fe40007800000 */
[----:B------:R-:W0:Y:S01]  /*41a0*/  LDS.128 R24, [R5+0x1900] ;  /* 0x0019000005187984 */ /* 0x000e220000000c00 */
[----:B------:R-:W-:Y:S01]  /*41b0*/  FMNMX R48, R48, R55, !PT ;  /* 0x0000003730307209 */ /* 0x000fe20007800000 */
[----:B-1----:R-:W-:-:S05]  /*41c0*/  FADD R55, R32, R20 ;  /* 0x0000001420377221 */ /* 0x002fca0000000000 */
[----:B------:R-:W-:Y:S01]  /*41d0*/  FMNMX R44, R44, R55, !PT ;  /* 0x000000372c2c7209 */ /* 0x000fe20007800000 */
[C---:B------:R-:W-:Y:S01]  /*41e0*/  FADD R55, R20.reuse, R33 ;  /* 0x0000002114377221 */ /* 0x040fe20000000000 */
[----:B------:R-:W-:Y:S01]  /*41f0*/  FADD R59, R20, R34 ;  /* 0x00000022143b7221 */ /* 0x000fe20000000000 */
[----:B------:R-:W-:-:S03]  /*4200*/  FMNMX R41, R41, R60, !PT ;  /* 0x0000003c29297209 */ /* 0x000fc60007800000 */
[----:B------:R-:W-:Y:S01]  /*4210*/  FMNMX R50, R50, R55, !PT ;  /* 0x0000003732327209 */ /* 0x000fe20007800000 */
[----:B------:R-:W-:Y:S01]  /*4220*/  FADD R55, R20, R35 ;  /* 0x0000002314377221 */ /* 0x000fe20000000000 */
[----:B--2---:R-:W-:Y:S01]  /*4230*/  FADD R20, R32, R16 ;  /* 0x0000001020147221 */ /* 0x004fe20000000000 */
[----:B------:R-:W-:-:S04]  /*4240*/  FMNMX R43, R43, R56, !PT ;  /* 0x000000382b2b7209 */ /* 0x000fc80007800000 */
[----:B------:R-:W-:Y:S01]  /*4250*/  FMNMX R41, R41, R20, !PT ;  /* 0x0000001429297209 */ /* 0x000fe20007800000 */
[--C-:B------:R-:W-:Y:S01]  /*4260*/  FADD R20, R16, R33.reuse ;  /* 0x0000002110147221 */ /* 0x100fe20000000000 */
[----:B---3--:R-:W-:Y:S01]  /*4270*/  FADD R33, R12, R33 ;  /* 0x000000210c217221 */ /* 0x008fe20000000000 */
[----:B------:R-:W-:Y:S01]  /*4280*/  FMNMX R48, R48, R55, !PT ;  /* 0x0000003730307209 */ /* 0x000fe20007800000 */
[----:B------:R-:W-:Y:S01]  /*4290*/  FADD R56, R16, R34 ;  /* 0x0000002210387221 */ /* 0x000fe20000000000 */
[----:B------:R-:W-:Y:S01]  /*42a0*/  FADD R55, R32, R12 ;  /* 0x0000000c20377221 */ /* 0x000fe20000000000 */
[----:B------:R-:W-:Y:S01]  /*42b0*/  FADD R34, R12, R34 ;  /* 0x000000220c227221 */ /* 0x000fe20000000000 */
[--C-:B------:R-:W-:Y:S01]  /*42c0*/  FADD R16, R16, R35.reuse ;  /* 0x0000002310107221 */ /* 0x100fe20000000000 */
[----:B------:R-:W-:Y:S01]  /*42d0*/  FADD R12, R12, R35 ;  /* 0x000000230c0c7221 */ /* 0x000fe20000000000 */
[----:B------:R-:W-:Y:S02]  /*42e0*/  FMNMX R52, R52, R33, !PT ;  /* 0x0000002134347209 */ /* 0x000fe40007800000 */
[----:B------:R-:W-:Y:S01]  /*42f0*/  FMNMX R42, R42, R61, !PT ;  /* 0x0000003d2a2a7209 */ /* 0x000fe20007800000 */
[C---:B0-----:R-:W-:Y:S01]  /*4300*/  FADD R33, R24.reuse, R29 ;  /* 0x0000001d18217221 */ /* 0x041fe20000000000 */
[--C-:B------:R-:W-:Y:S01]  /*4310*/  FADD R35, R24, R21.reuse ;  /* 0x0000001518237221 */ /* 0x100fe20000000000 */
[----:B------:R-:W-:Y:S01]  /*4320*/  FMNMX R54, R54, R59, !PT ;  /* 0x0000003b36367209 */ /* 0x000fe20007800000 */
[C---:B------:R-:W-:Y:S01]  /*4330*/  FADD R59, R25.reuse, R21 ;  /* 0x00000015193b7221 */ /* 0x040fe20000000000 */
[----:B------:R-:W-:Y:S01]  /*4340*/  FMNMX R42, R42, R55, !PT ;  /* 0x000000372a2a7209 */ /* 0x000fe20007800000 */
[----:B------:R-:W-:Y:S01]  /*4350*/  FADD R55, R25, R29 ;  /* 0x0000001d19377221 */ /* 0x000fe20000000000 */
[----:B------:R-:W-:Y:S01]  /*4360*/  FMNMX R49, R49, R34, !PT ;  /* 0x0000002231317209 */ /* 0x000fe20007800000 */
[----:B------:R-:W-:Y:S01]  /*4370*/  FADD R60, R25, R17 ;  /* 0x00000011193c7221 */ /* 0x000fe20000000000 */
[----:B------:R-:W-:-:S02]  /*4380*/  FMNMX R46, R46, R33, !PT ;  /* 0x000000212e2e7209 */ /* 0x000fc40007800000 */
[----:B------:R-:W-:Y:S01]  /*4390*/  FMNMX R44, R44, R35, !PT ;  /* 0x000000232c2c7209 */ /* 0x000fe20007800000 */
[----:B------:R-:W-:Y:S01]  /*43a0*/  FADD R25, R25, R13 ;  /* 0x0000000d19197221 */ /* 0x000fe20000000000 */
[----:B------:R-:W0:Y:S01]  /*43b0*/  LDS.128 R32, [R5+0x1a00] ;  /* 0x001a000005207984 */ /* 0x000e220000000c00 */
[----:B------:R-:W-:Y:S01]  /*43c0*/  FMNMX R53, R53, R58, !PT ;  /* 0x0000003a35357209 */ /* 0x000fe20007800000 */
[----:B------:R-:W-:Y:S01]  /*43d0*/  FADD R58, R24, R17 ;  /* 0x00000011183a7221 */ /* 0x000fe20000000000 */
[----:B------:R-:W-:Y:S01]  /*43e0*/  FMNMX R51, R51, R20, !PT ;  /* 0x0000001433337209 */ /* 0x000fe20007800000 */
[C-C-:B------:R-:W-:Y:S01]  /*43f0*/  FADD R20, R26.reuse, R29.reuse ;  /* 0x0000001d1a147221 */ /* 0x140fe20000000000 */
[----:B------:R-:W-:Y:S01]  /*4400*/  FMNMX R57, R57, R56, !PT ;  /* 0x0000003839397209 */ /* 0x000fe20007800000 */
[----:B------:R-:W-:Y:S01]  /*4410*/  FADD R56, R27, R29 ;  /* 0x0000001d1b387221 */ /* 0x000fe20000000000 */
[----:B------:R-:W-:Y:S01]  /*4420*/  FMNMX R47, R47, R16, !PT ;  /* 0x000000102f2f7209 */ /* 0x000fe20007800000 */
[--C-:B------:R-:W-:Y:S01]  /*4430*/  FADD R16, R27, R17.reuse ;  /* 0x000000111b107221 */ /* 0x100fe20000000000 */
[----:B------:R-:W-:Y:S01]  /*4440*/  FMNMX R45, R45, R12, !PT ;  /* 0x0000000c2d2d7209 */ /* 0x000fe20007800000 */
[C---:B------:R-:W-:Y:S01]  /*4450*/  FADD R12, R26.reuse, R17 ;  /* 0x000000111a0c7221 */ /* 0x040fe20000000000 */
[----:B------:R-:W-:Y:S01]  /*4460*/  FADD R29, R26, R21 ;  /* 0x000000151a1d7221 */ /* 0x000fe20000000000 */
[--C-:B------:R-:W-:Y:S01]  /*4470*/  FADD R61, R24, R13.reuse ;  /* 0x0000000d183d7221 */ /* 0x100fe20000000000 */
[----:B------:R-:W-:Y:S01]  /*4480*/  FADD R17, R26, R13 ;  /* 0x0000000d1a117221 */ /* 0x000fe20000000000 */
[C---:B------:R-:W-:Y:S01]  /*4490*/  FADD R21, R27.reuse, R21 ;  /* 0x000000151b157221 */ /* 0x040fe20000000000 */
[----:B------:R-:W-:Y:S01]  /*44a0*/  FADD R13, R27, R13 ;  /* 0x0000000d1b0d7221 */ /* 0x000fe20000000000 */
        /* <DEDUP_REMOVED lines=25> */
[----:B------:R-:W-:Y:S01]  /*4640*/  FMNMX R51, R51, R60, !PT ;  /* 0x0000003c33337209 */ /* 0x000fe20007800000 */
[----:B------:R-:W-:Y:S01]  /*4650*/  FADD R30, R35, R30 ;  /* 0x0000001e231e7221 */ /* 0x000fe20000000000 */
[--C-:B------:R-:W-:Y:S01]  /*4660*/  FADD R33, R33, R14.reuse ;  /* 0x0000000e21217221 */ /* 0x100fe20000000000 */
[--C-:B------:R-:W-:Y:S01]  /*4670*/  FADD R34, R34, R14.reuse ;  /* 0x0000000e22227221 */ /* 0x100fe20000000000 */
[----:B------:R-:W-:Y:S01]  /*4680*/  FADD R32, R35, R14 ;  /* 0x0000000e23207221 */ /* 0x000fe20000000000 */
[----:B------:R-:W-:-:S02]  /*4690*/  FMNMX R22, R46, R55, !PT ;  /* 0x000000372e167209 */ /* 0x000fc40007800000 */
        /* <DEDUP_REMOVED lines=18> */
[----:B------:R-:W-:Y:S01]  /*47c0*/  FADD R21, R24, R23 ;  /* 0x0000001718157221 */ /* 0x000fe20000000000 */
[----:B------:R-:W-:Y:S02]  /*47d0*/  FMNMX R44, R44, R53, !PT ;  /* 0x000000352c2c7209 */ /* 0x000fe40007800000 */
[----:B------:R-:W-:Y:S01]  /*47e0*/  FMNMX R42, R41, R42, !PT ;  /* 0x0000002a292a7209 */ /* 0x000fe20007800000 */
[C---:B------:R-:W-:Y:S01]  /*47f0*/  FADD R60, R24.reuse, R15 ;  /* 0x0000000f183c7221 */ /* 0x040fe20000000000 */
        /* <DEDUP_REMOVED lines=10> */
[C-C-:B------:R-:W-:Y:S01]  /*48a0*/  FADD R57, R26.reuse, R19.reuse ;  /* 0x000000131a397221 */ /* 0x140fe20000000000 */
[----:B------:R-:W-:Y:S01]  /*48b0*/  FADD R56, R27, R19 ;  /* 0x000000131b387221 */ /* 0x000fe20000000000 */
[--C-:B------:R-:W-:Y:S01]  /*48c0*/  FADD R19, R25, R15.reuse ;  /* 0x0000000f19137221 */ /* 0x100fe20000000000 */
[--C-:B------:R-:W-:Y:S01]  /*48d0*/  FADD R26, R26, R15.reuse ;  /* 0x0000000f1a1a7221 */ /* 0x100fe20000000000 */
[----:B------:R-:W-:Y:S01]  /*48e0*/  FMNMX R25, R59, R18, !PT ;  /* 0x000000123b197209 */ /* 0x000fe20007800000 */
[----:B------:R-:W-:Y:S01]  /*48f0*/  FADD R58, R27, R15 ;  /* 0x0000000f1b3a7221 */ /* 0x000fe20000000000 */
        /* <DEDUP_REMOVED lines=10> */
[----:B------:R-:W-:Y:S01]  /*49a0*/  FADD R26, R32, R29 ;  /* 0x0000001d201a7221 */ /* 0x000fe20000000000 */
        /* <DEDUP_REMOVED lines=9> */
[----:B-1----:R-:W-:Y:S01]  /*4a40*/  FADD R55, R28, R20 ;  /* 0x000000141c377221 */ /* 0x002fe20000000000 */
[----:B------:R-:W-:Y:S01]  /*4a50*/  FMNMX R43, R43, R56, !PT ;  /* 0x000000382b2b7209 */ /* 0x000fe20007800000 */
[----:B------:R-:W-:-:S03]  /*4a60*/  FADD R56, R20, R30 ;  /* 0x0000001e14387221 */ /* 0x000fc60000000000 */
[----:B------:R-:W-:Y:S01]  /*4a70*/  FMNMX R44, R44, R55, !PT ;  /* 0x000000372c2c7209 */ /* 0x000fe20007800000 */
[C---:B------:R-:W-:Y:S01]  /*4a80*/  FADD R55, R20.reuse, R29 ;  /* 0x0000001d14377221 */ /* 0x040fe20000000000 */
[----:B------:R-:W-:Y:S01]  /*4a90*/  FMNMX R53, R53, R56, !PT ;  /* 0x0000003835357209 */ /* 0x000fe20007800000 */
[----:B------:R-:W-:-:S03]  /*4aa0*/  FADD R59, R20, R31 ;  /* 0x0000001f143b7221 */ /* 0x000fc60000000000 */
[----:B------:R-:W-:Y:S02]  /*4ab0*/  FMNMX R50, R50, R55, !PT ;  /* 0x0000003732327209 */ /* 0x000fe40007800000 */
[----:B------:R-:W-:Y:S01]  /*4ac0*/  FMNMX R41, R41, R60, !PT ;  /* 0x0000003c29297209 */ /* 0x000fe20007800000 */
[----:B--2---:R-:W-:Y:S01]  /*4ad0*/  FADD R55, R28, R16 ;  /* 0x000000101c377221 */ /* 0x004fe20000000000 */
[C---:B------:R-:W-:Y:S01]  /*4ae0*/  FADD R20, R16.reuse, R29 ;  /* 0x0000001d10147221 */ /* 0x040fe20000000000 */
[C---:B------:R-:W-:Y:S01]  /*4af0*/  FADD R56, R16.reuse, R30 ;  /* 0x0000001e10387221 */ /* 0x040fe20000000000 */
[----:B------:R-:W-:Y:S01]  /*4b00*/  FADD R16, R16, R31 ;  /* 0x0000001f10107221 */ /* 0x000fe20000000000 */
[----:B------:R-:W-:Y:S02]  /*4b10*/  FMNMX R42, R42, R61, !PT ;  /* 0x0000003d2a2a7209 */ /* 0x000fe40007800000 */
[----:B------:R-:W-:Y:S01]  /*4b20*/  FMNMX R45, R45, R58, !PT ;  /* 0x0000003a2d2d7209 */ /* 0x000fe20007800000 */
        /* <DEDUP_REMOVED lines=14> */
[----:B------:R-:W-:Y:S01]  /*4c10*/  FMNMX R45, R45, R12, !PT ;  /* 0x0000000c2d2d7209 */ /* 0x000fe20007800000 */
[----:B------:R-:W-:Y:S01]  /*4c20*/  FADD R28, R27, R33 ;  /* 0x000000211b1c7221 */ /* 0x000fe20000000000 */
[----:B------:R-:W-:Y:S01]  /*4c30*/  FMNMX R57, R57, R56, !PT ;  /* 0x0000003839397209 */ /* 0x000fe20007800000 */
        /* <DEDUP_REMOVED lines=49> */
[----:B------:R-:W-:Y:S01]  /*4f50*/  FMNMX R48, R43, R48, !PT ;  /* 0x000000302b307209 */ /* 0x000fe20007800000 */
[----:B-1----:R-:W-:Y:S01]  /*4f60*/  FADD R43, R28, R23 ;  /* 0x000000171c2b7221 */ /* 0x002fe20000000000 */
        /* <DEDUP_REMOVED lines=8> */
[----:B------:R-:W-:Y:S01]  /*4ff0*/  FMNMX R44, R44, R53, !PT ;  /* 0x000000352c2c7209 */ /* 0x000fe20007800000 */
[--C-:B------:R-:W-:Y:S01]  /*5000*/  FADD R25, R30, R23.reuse ;  /* 0x000000171e197221 */ /* 0x100fe20000000000 */
[----:B------:R-:W-:Y:S01]  /*5010*/  FMNMX R24, R41, R24, !PT ;  /* 0x0000001829187209 */ /* 0x000fe20007800000 */
[C---:B------:R-:W-:Y:S01]  /*5020*/  FADD R14, R31.reuse, R23 ;  /* 0x000000171f0e7221 */ /* 0x040fe20000000000 */
[----:B------:R-:W-:Y:S01]  /*5030*/  FMNMX R12, R12, R55, !PT ;  /* 0x000000370c0c7209 */ /* 0x000fe20007800000 */
[----:B------:R-:W-:Y:S01]  /*5040*/  FADD R35, R31, R35 ;  /* 0x000000231f237221 */ /* 0x000fe20000000000 */
[----:B------:R-:W-:Y:S01]  /*5050*/  FMNMX R47, R54, R47, !PT ;  /* 0x0000002f362f7209 */ /* 0x000fe20007800000 */
[--C-:B------:R-:W-:Y:S01]  /*5060*/  FADD R23, R28, R19.reuse ;  /* 0x000000131c177221 */ /* 0x100fe20000000000 */
[----:B------:R-:W-:Y:S01]  /*5070*/  FMNMX R22, R51, R22, !PT ;  /* 0x0000001633167209 */ /* 0x000fe20007800000 */
[--C-:B------:R-:W-:Y:S01]  /*5080*/  FADD R55, R29, R19.reuse ;  /* 0x000000131d377221 */ /* 0x100fe20000000000 */
        /* <DEDUP_REMOVED lines=29> */
[----:B------:R-:W-:Y:S01]  /*5260*/  IADD3 R3, PT, PT, R3, 0x20, RZ ;  /* 0x0000002003037810 */ /* 0x000fe20007ffe0ff */
[----:B------:R-:W-:Y:S01]  /*5270*/  UIADD3 UR4, UPT, UPT, UR4, 0x20, URZ ;  /* 0x0000002004047890 */ /* 0x000fe2000fffe0ff */
[----:B------:R-:W-:Y:S01]  /*5280*/  UMOV UR7, UR8 ;  /* 0x0000000800077c82 */ /* 0x000fe20008000000 */
[----:B------:R-:W-:Y:S06]  /*5290*/  BAR.SYNC.DEFER_BLOCKING 0x0 ;  /* 0x0000000000007b1d */ /* 0x000fec0000010000 */
[----:B------:R-:W-:Y:S05]  /*52a0*/  BRA.U !UP0, `(.L_x_170) ;  /* 0xffffffb108987547 */ /* 0x000fea000b83ffff */
.L_x_169:
        /* <DEDUP_REMOVED lines=87> */
.L_x_171:
        /* <DEDUP_REMOVED lines=14> */
.L_x_187:


//--------------------- .nv.shared.reserved.0     --------------------------
	.section	.nv.shared.reserved.0,"aw",@nobits
	.weak		__nv_reservedSMEM_offset_0_alias
	.size		__nv_reservedSMEM_offset_0_alias, 0, 64
	.other		__nv_reservedSMEM_offset_0_alias,@"STO_CUDA_RESERVED_SHARED STV_DEFAULT"
__nv_reservedSMEM_offset_0_alias:
	.zero		0
	.zero		64


//--------------------- .nv.shared.tropical_maxmul_f64_nn_with_argmax --------------------------
	.section	.nv.shared.tropical_maxmul_f64_nn_with_argmax,"aw",@nobits
	.sectionflags	@""
	.align	8
.nv.shared.tropical_maxmul_f64_nn_with_argmax:
	.zero		9216


//--------------------- .nv.shared.tropical_minplus_f64_nn_with_argmax --------------------------
	.section	.nv.shared.tropical_minplus_f64_nn_with_argmax,"aw",@nobits
	.sectionflags	@""
	.align	8
.nv.shared.tropical_minplus_f64_nn_with_argmax:
	.zero		9216


//--------------------- .nv.shared.tropical_maxplus_f64_nn_with_argmax --------------------------
	.section	.nv.shared.tropical_maxplus_f64_nn_with_argmax,"aw",@nobits
	.sectionflags	@""
	.align	8
.nv.shared.tropical_maxplus_f64_nn_with_argmax:
	.zero		9216


//--------------------- .nv.shared.tropical_maxmul_f32_nn_with_argmax --------------------------
	.section	.nv.shared.tropical_maxmul_f32_nn_with_argmax,"aw",@nobits
	.sectionflags	@""
	.align	4
.nv.shared.tropical_maxmul_f32_nn_with_argmax:
	.zero		17408


//--------------------- .nv.shared.tropical_minplus_f32_nn_with_argmax --------------------------
	.section	.nv.shared.tropical_minplus_f32_nn_with_argmax,"aw",@nobits
	.sectionflags	@""
	.align	4
.nv.shared.tropical_minplus_f32_nn_with_argmax:
	.zero		17408


//--------------------- .nv.shared.tropical_maxplus_f32_nn_with_argmax --------------------------
	.section	.nv.shared.tropical_maxplus_f32_nn_with_argmax,"aw",@nobits
	.sectionflags	@""
	.align	4
.nv.shared.tropical_maxplus_f32_nn_with_argmax:
	.zero		17408


//--------------------- .nv.shared.tropical_maxmul_f64_nn --------------------------
	.section	.nv.shared.tropical_maxmul_f64_nn,"aw",@nobits
	.sectionflags	@""
	.align	8
.nv.shared.tropical_maxmul_f64_nn:
	.zero		9216


//--------------------- .nv.shared.tropical_minplus_f64_nn --------------------------
	.section	.nv.shared.tropical_minplus_f64_nn,"aw",@nobits
	.sectionflags	@""
	.align	8
.nv.shared.tropical_minplus_f64_nn:
	.zero		9216


//--------------------- .nv.shared.tropical_maxplus_f64_nn --------------------------
	.section	.nv.shared.tropical_maxplus_f64_nn,"aw",@nobits
	.sectionflags	@""
	.align	8
.nv.shared.tropical_maxplus_f64_nn:
	.zero		9216


//--------------------- .nv.shared.tropical_maxmul_f32_nn --------------------------
	.section	.nv.shared.tropical_maxmul_f32_nn,"aw",@nobits
	.sectionflags	@""
	.align	4
.nv.shared.tropical_maxmul_f32_nn:
	.zero		17408


//--------------------- .nv.shared.tropical_minplus_f32_nn --------------------------
	.section	.nv.shared.tropical_minplus_f32_nn,"aw",@nobits
	.sectionflags	@""
	.align	4
.nv.shared.tropical_minplus_f32_nn:
	.zero		17408


//--------------------- .nv.shared.tropical_maxplus_f32_nn --------------------------
	.section	.nv.shared.tropical_maxplus_f32_nn,"aw",@nobits
	.sectionflags	@""
	.align	4
.nv.shared.tropical_maxplus_f32_nn:
	.zero		17408


//--------------------- .nv.constant0.tropical_backward_b_f64 --------------------------
	.section	.nv.constant0.tropical_backward_b_f64,"a",@progbits
	.sectionflags	@""
	.align	4
.nv.constant0.tropical_backward_b_f64:
	.zero		932


//--------------------- .nv.constant0.tropical_backward_a_f64 --------------------------
	.section	.nv.constant0.tropical_backward_a_f64,"a",@progbits
	.sectionflags	@""
	.align	4
.nv.constant0.tropical_backward_a_f64:
	.zero		932


//--------------------- .nv.constant0.tropical_backward_b_f32 --------------------------
	.section	.nv.constant0.tropical_backward_b_f32,"a",@progbits
	.sectionflags	@""
	.align	4
.nv.constant0.tropical_backward_b_f32:
	.zero		932


//--------------------- .nv.constant0.tropical_backward_a_f32 --------------------------
	.section	.nv.constant0.tropical_backward_a_f32,"a",@progbits
	.sectionflags	@""
	.align	4
.nv.constant0.tropical_backward_a_f32:
	.zero		932


//--------------------- .nv.constant0.tropical_maxmul_f64_nn_with_argmax --------------------------
	.section	.nv.constant0.tropical_maxmul_f64_nn_with_argmax,"a",@progbits
	.sectionflags	@""
	.align	4
.nv.constant0.tropical_maxmul_f64_nn_with_argmax:
	.zero		940


//--------------------- .nv.constant0.tropical_minplus_f64_nn_with_argmax --------------------------
	.section	.nv.constant0.tropical_minplus_f64_nn_with_argmax,"a",@progbits
	.sectionflags	@""
	.align	4
.nv.constant0.tropical_minplus_f64_nn_with_argmax:
	.zero		940


//--------------------- .nv.constant0.tropical_maxplus_f64_nn_with_argmax --------------------------
	.section	.nv.constant0.tropical_maxplus_f64_nn_with_argmax,"a",@progbits
	.sectionflags	@""
	.align	4
.nv.constant0.tropical_maxplus_f64_nn_with_argmax:
	.zero		940


//--------------------- .nv.constant0.tropical_maxmul_f32_nn_with_argmax --------------------------
	.section	.nv.constant0.tropical_maxmul_f32_nn_with_argmax,"a",@progbits
	.sectionflags	@""
	.align	4
.nv.constant0.tropical_maxmul_f32_nn_with_argmax:
	.zero		940


//--------------------- .nv.constant0.tropical_minplus_f32_nn_with_argmax --------------------------
	.section	.nv.constant0.tropical_minplus_f32_nn_with_argmax,"a",@progbits
	.sectionflags	@""
	.align	4
.nv.constant0.tropical_minplus_f32_nn_with_argmax:
	.zero		940


//--------------------- .nv.constant0.tropical_maxplus_f32_nn_with_argmax --------------------------
	.section	.nv.constant0.tropical_maxplus_f32_nn_with_argmax,"a",@progbits
	.sectionflags	@""
	.align	4
.nv.constant0.tropical_maxplus_f32_nn_with_argmax:
	.zero		940


//--------------------- .nv.constant0.tropical_maxmul_f64_nn --------------------------
	.section	.nv.constant0.tropical_maxmul_f64_nn,"a",@progbits
	.sectionflags	@""
	.align	4
.nv.constant0.tropical_maxmul_f64_nn:
	.zero		932


//--------------------- .nv.constant0.tropical_minplus_f64_nn --------------------------
	.section	.nv.constant0.tropical_minplus_f64_nn,"a",@progbits
	.sectionflags	@""
	.align	4
.nv.constant0.tropical_minplus_f64_nn:
	.zero		932


//--------------------- .nv.constant0.tropical_maxplus_f64_nn --------------------------
	.section	.nv.constant0.tropical_maxplus_f64_nn,"a",@progbits
	.sectionflags	@""
	.align	4
.nv.constant0.tropical_maxplus_f64_nn:
	.zero		932


//--------------------- .nv.constant0.tropical_maxmul_f32_nn --------------------------
	.section	.nv.constant0.tropical_maxmul_f32_nn,"a",@progbits
	.sectionflags	@""
	.align	4
.nv.constant0.tropical_maxmul_f32_nn:
	.zero		932


//--------------------- .nv.constant0.tropical_minplus_f32_nn --------------------------
	.section	.nv.constant0.tropical_minplus_f32_nn,"a",@progbits
	.sectionflags	@""
	.align	4
.nv.constant0.tropical_minplus_f32_nn:
	.zero		932


//--------------------- .nv.constant0.tropical_maxplus_f32_nn --------------------------
	.section	.nv.constant0.tropical_maxplus_f32_nn,"a",@progbits
	.sectionflags	@""
	.align	4
.nv.constant0.tropical_maxplus_f32_nn:
	.zero		932


//--------------------- SYMBOLS --------------------------

	.type		.nv.reservedSmem.offset0,@object
	.size		.nv.reservedSmem.offset0,0x4
	.type		.nv.reservedSmem.cap,@object
	.size		.nv.reservedSmem.cap,0x4
